	.target	sm_80

	.elftype	@"ET_EXEC"


//--------------------- .note.nv.tkinfo           --------------------------
	.section	.note.nv.tkinfo,"",@"SHT_NOTE"
	.sectionflags	@"SHF_NOTE_NV_TKINFO"
	.tkinfo
        /*0018*/ 	.word	0x00000002
        /*0030*/ 	.string	""
        /*0030*/ 	.string	"ptxas"
        /*0030*/ 	.string	"Cuda compilation tools, release 13.0, V13.0.88"
        /*0030*/ 	.string	"Build cuda_13.0.r13.0/compiler.36424714_0"
        /*0030*/ 	.string	"-v  -suppress-debug-info  -lineinfo  -arch sm_80 "



//--------------------- .note.nv.cuinfo           --------------------------
	.section	.note.nv.cuinfo,"",@"SHT_NOTE"
	.sectionflags	@"SHF_NOTE_NV_CUINFO"
        /*0018*/ 	.short	0x0002
        /*001a*/ 	.short	0x0050
        /*001c*/ 	.short	0x0082
	.zero		2


//--------------------- .nv.info                  --------------------------
	.section	.nv.info,"",@"SHT_CUDA_INFO"
	.align	4


	//----- nvinfo : EIATTR_REGCOUNT
	.align		4
        /*0000*/ 	.byte	0x04, 0x2f
        /*0002*/ 	.short	(.L_1 - .L_0)
	.align		4
.L_0:
        /*0004*/ 	.word	index@(matmul_kernel)
        /*0008*/ 	.word	0x00000020


	//----- nvinfo : EIATTR_FRAME_SIZE
	.align		4
.L_1:
        /*000c*/ 	.byte	0x04, 0x11
        /*000e*/ 	.short	(.L_3 - .L_2)
	.align		4
.L_2:
        /*0010*/ 	.word	index@(matmul_kernel)
        /*0014*/ 	.word	0x00002b40


	//----- nvinfo : EIATTR_MIN_STACK_SIZE
	.align		4
.L_3:
        /*0018*/ 	.byte	0x04, 0x12
        /*001a*/ 	.short	(.L_5 - .L_4)
	.align		4
.L_4:
        /*001c*/ 	.word	index@(matmul_kernel)
        /*0020*/ 	.word	0x00002b40
.L_5:


//--------------------- .nv.info.matmul_kernel    --------------------------
	.section	.nv.info.matmul_kernel,"",@"SHT_CUDA_INFO"
	.sectionflags	@""
	.align	4


	//----- nvinfo : EIATTR_CUDA_API_VERSION
	.align		4
        /*0000*/ 	.byte	0x04, 0x37
        /*0002*/ 	.short	(.L_7 - .L_6)
.L_6:
        /*0004*/ 	.word	0x00000082


	//----- nvinfo : EIATTR_SW2861232_WAR
	.align		4
.L_7:
        /*0008*/ 	.byte	0x01, 0x35
	.zero		2


	//----- nvinfo : EIATTR_PARAM_CBANK
	.align		4
        /*000c*/ 	.byte	0x04, 0x0a
        /*000e*/ 	.short	(.L_9 - .L_8)
	.align		4
.L_8:
        /*0010*/ 	.word	index@(.nv.constant0.matmul_kernel)
        /*0014*/ 	.short	0x0160
        /*0016*/ 	.short	0x0050


	//----- nvinfo : EIATTR_CBANK_PARAM_SIZE
	.align		4
.L_9:
        /*0018*/ 	.byte	0x03, 0x19
        /*001a*/ 	.short	0x0050


	//----- nvinfo : EIATTR_KPARAM_INFO
	.align		4
        /*001c*/ 	.byte	0x04, 0x17
        /*001e*/ 	.short	(.L_11 - .L_10)
.L_10:
        /*0020*/ 	.word	0x00000000
        /*0024*/ 	.short	0x000d
        /*0026*/ 	.short	0x0048
        /*0028*/ 	.byte	0x00, 0xf4, 0x21, 0x00


	//----- nvinfo : EIATTR_KPARAM_INFO
	.align		4
.L_11:
        /*002c*/ 	.byte	0x04, 0x17
        /*002e*/ 	.short	(.L_13 - .L_12)
.L_12:
        /*0030*/ 	.word	0x00000000
        /*0034*/ 	.short	0x000c
        /*0036*/ 	.short	0x0040
        /*0038*/ 	.byte	0x00, 0xf4, 0x21, 0x00


	//----- nvinfo : EIATTR_KPARAM_INFO
	.align		4
.L_13:
        /*003c*/ 	.byte	0x04, 0x17
        /*003e*/ 	.short	(.L_15 - .L_14)
.L_14:
        /*0040*/ 	.word	0x00000000
        /*0044*/ 	.short	0x000b
        /*0046*/ 	.short	0x0038
        /*0048*/ 	.byte	0x00, 0xf0, 0x11, 0x00


	//----- nvinfo : EIATTR_KPARAM_INFO
	.align		4
.L_15:
        /*004c*/ 	.byte	0x04, 0x17
        /*004e*/ 	.short	(.L_17 - .L_16)
.L_16:
        /*0050*/ 	.word	0x00000000
        /*0054*/ 	.short	0x000a
        /*0056*/ 	.short	0x0034
        /*0058*/ 	.byte	0x00, 0xf0, 0x11, 0x00


	//----- nvinfo : EIATTR_KPARAM_INFO
	.align		4
.L_17:
        /*005c*/ 	.byte	0x04, 0x17
        /*005e*/ 	.short	(.L_19 - .L_18)
.L_18:
        /*0060*/ 	.word	0x00000000
        /*0064*/ 	.short	0x0009
        /*0066*/ 	.short	0x0030
        /*0068*/ 	.byte	0x00, 0xf0, 0x11, 0x00


	//----- nvinfo : EIATTR_KPARAM_INFO
	.align		4
.L_19:
        /*006c*/ 	.byte	0x04, 0x17
        /*006e*/ 	.short	(.L_21 - .L_20)
.L_20:
        /*0070*/ 	.word	0x00000000
        /*0074*/ 	.short	0x0008
        /*0076*/ 	.short	0x002c
        /*0078*/ 	.byte	0x00, 0xf0, 0x11, 0x00


	//----- nvinfo : EIATTR_KPARAM_INFO
	.align		4
.L_21:
        /*007c*/ 	.byte	0x04, 0x17
        /*007e*/ 	.short	(.L_23 - .L_22)
.L_22:
        /*0080*/ 	.word	0x00000000
        /*0084*/ 	.short	0x0007
        /*0086*/ 	.short	0x0028
        /*0088*/ 	.byte	0x00, 0xf0, 0x11, 0x00


	//----- nvinfo : EIATTR_KPARAM_INFO
	.align		4
.L_23:
        /*008c*/ 	.byte	0x04, 0x17
        /*008e*/ 	.short	(.L_25 - .L_24)
.L_24:
        /*0090*/ 	.word	0x00000000
        /*0094*/ 	.short	0x0006
        /*0096*/ 	.short	0x0024
        /*0098*/ 	.byte	0x00, 0xf0, 0x11, 0x00


	//----- nvinfo : EIATTR_KPARAM_INFO
	.align		4
.L_25:
        /*009c*/ 	.byte	0x04, 0x17
        /*009e*/ 	.short	(.L_27 - .L_26)
.L_26:
        /*00a0*/ 	.word	0x00000000
        /*00a4*/ 	.short	0x0005
        /*00a6*/ 	.short	0x0020
        /*00a8*/ 	.byte	0x00, 0xf0, 0x11, 0x00


	//----- nvinfo : EIATTR_KPARAM_INFO
	.align		4
.L_27:
        /*00ac*/ 	.byte	0x04, 0x17
        /*00ae*/ 	.short	(.L_29 - .L_28)
.L_28:
        /*00b0*/ 	.word	0x00000000
        /*00b4*/ 	.short	0x0004
        /*00b6*/ 	.short	0x001c
        /*00b8*/ 	.byte	0x00, 0xf0, 0x11, 0x00


	//----- nvinfo : EIATTR_KPARAM_INFO
	.align		4
.L_29:
        /*00bc*/ 	.byte	0x04, 0x17
        /*00be*/ 	.short	(.L_31 - .L_30)
.L_30:
        /*00c0*/ 	.word	0x00000000
        /*00c4*/ 	.short	0x0003
        /*00c6*/ 	.short	0x0018
        /*00c8*/ 	.byte	0x00, 0xf0, 0x11, 0x00


	//----- nvinfo : EIATTR_KPARAM_INFO
	.align		4
.L_31:
        /*00cc*/ 	.byte	0x04, 0x17
        /*00ce*/ 	.short	(.L_33 - .L_32)
.L_32:
        /*00d0*/ 	.word	0x00000000
        /*00d4*/ 	.short	0x0002
        /*00d6*/ 	.short	0x0010
        /*00d8*/ 	.byte	0x00, 0xf4, 0x21, 0x00


	//----- nvinfo : EIATTR_KPARAM_INFO
	.align		4
.L_33:
        /*00dc*/ 	.byte	0x04, 0x17
        /*00de*/ 	.short	(.L_35 - .L_34)
.L_34:
        /*00e0*/ 	.word	0x00000000
        /*00e4*/ 	.short	0x0001
        /*00e6*/ 	.short	0x0008
        /*00e8*/ 	.byte	0x00, 0xf4, 0x21, 0x00


	//----- nvinfo : EIATTR_KPARAM_INFO
	.align		4
.L_35:
        /*00ec*/ 	.byte	0x04, 0x17
        /*00ee*/ 	.short	(.L_37 - .L_36)
.L_36:
        /*00f0*/ 	.word	0x00000000
        /*00f4*/ 	.short	0x0000
        /*00f6*/ 	.short	0x0000
        /*00f8*/ 	.byte	0x00, 0xf4, 0x21, 0x00


	//----- nvinfo : EIATTR_MAXREG_COUNT
	.align		4
.L_37:
        /*00fc*/ 	.byte	0x03, 0x1b
        /*00fe*/ 	.short	0x00ff


	//----- nvinfo : EIATTR_NUM_BARRIERS
	.align		4
        /*0100*/ 	.byte	0x02, 0x4c
        /*0102*/ 	.byte	0x01
	.zero		1


	//----- nvinfo : EIATTR_ANNOTATIONS
	.align		4
        /*0104*/ 	.byte	0x04, 0x55
        /*0106*/ 	.short	(.L_39 - .L_38)


	//   ....[0]....
.L_38:
        /*0108*/ 	.word	0x00000001
        /*010c*/ 	.byte	0xe0, 0x06, 0x00, 0x00, 0x01, 0x00, 0x00, 0x00, 0x20, 0x07, 0x00, 0x00, 0x01, 0x00, 0x00, 0x00
        /* <DEDUP_REMOVED lines=1487> */
        /*5e0c*/ 	.byte	0x40, 0x91, 0x01, 0x00, 0x01, 0x00, 0x00, 0x00, 0x50, 0x91, 0x01, 0x00


	//----- nvinfo : EIATTR_MERCURY_ISA_VERSION
	.align		4
.L_39:
        /*5e18*/ 	.byte	0x03, 0x5f
        /*5e1a*/ 	.short	0x0000


	//----- nvinfo : EIATTR_EXIT_INSTR_OFFSETS
	.align		4
        /*5e1c*/ 	.byte	0x04, 0x1c
        /*5e1e*/ 	.short	(.L_41 - .L_40)


	//   ....[0]....
.L_40:
        /*5e20*/ 	.word	0x0004ff80


	//   ....[1]....
        /*5e24*/ 	.word	0x0004ffb0


	//----- nvinfo : EIATTR_REQNTID
	.align		4
.L_41:
        /*5e28*/ 	.byte	0x04, 0x10
        /*5e2a*/ 	.short	(.L_43 - .L_42)
.L_42:
        /*5e2c*/ 	.word	0x00000080
        /*5e30*/ 	.word	0x00000001
        /*5e34*/ 	.word	0x00000001
.L_43:


//--------------------- .nv.callgraph             --------------------------
	.section	.nv.callgraph,"",@"SHT_CUDA_CALLGRAPH"
	.align	4
	.sectionentsize	8
	.align		4
        /*0000*/ 	.word	0x00000000
	.align		4
        /*0004*/ 	.word	0xffffffff
	.align		4
        /*0008*/ 	.word	0x00000000
	.align		4
        /*000c*/ 	.word	0xfffffffe
	.align		4
        /*0010*/ 	.word	0x00000000
	.align		4
        /*0014*/ 	.word	0xfffffffd
	.align		4
        /*0018*/ 	.word	0x00000000
	.align		4
        /*001c*/ 	.word	0xfffffffc


//--------------------- .nv.rel.action            --------------------------
	.section	.nv.rel.action,"",@"SHT_CUDA_RELOCINFO"
	.align	8
	.sectionentsize	8
        /*0000*/ 	.byte	0x73, 0x00, 0x00, 0x00, 0x00, 0x00, 0x00, 0x00, 0x00, 0x00, 0x00, 0x11, 0x25, 0x00, 0x05, 0x36


//--------------------- .nv.constant0.matmul_kernel --------------------------
	.section	.nv.constant0.matmul_kernel,"a",@progbits
	.sectionflags	@""
	.align	4
.nv.constant0.matmul_kernel:
	.zero		432


//--------------------- .text.matmul_kernel       --------------------------
	.section	.text.matmul_kernel,"ax",@progbits
	.sectioninfo	@"SHI_REGISTERS=32"
	.align	128
        .global         matmul_kernel
        .type           matmul_kernel,@function
        .size           matmul_kernel,(.L_x_5 - matmul_kernel)
        .other          matmul_kernel,@"STO_CUDA_ENTRY STV_DEFAULT"
matmul_kernel:
.text.matmul_kernel:
[----:B------:R-:W-:-:S03]  /*0000*/  IMAD.MOV.U32 R1, RZ, RZ, c[0x0][0x28] ;  /* 0x00000a00ff017624 */ /* 0x000fc600078e00ff */
[----:B------:R-:W-:Y:S01]  /*0010*/  IMAD.MOV.U32 R0, RZ, RZ, c[0x0][0x17c] ;  /* 0x00005f00ff007624 */ /* 0x000fe200078e00ff */
[----:B------:R-:W0:Y:S01]  /*0020*/  S2R R12, SR_TID.X ;  /* 0x00000000000c7919 */ /* 0x000e220000002100 */
[----:B------:R-:W-:Y:S01]  /*0030*/  IADD3 R1, R1, -0x2b40, RZ ;  /* 0xffffd4c001017810 */ /* 0x000fe20007ffe0ff */
[----:B------:R-:W-:Y:S02]  /*0040*/  ULDC.64 UR10, c[0x0][0x118] ;  /* 0x00004600000a7ab9 */ /* 0x000fe40000000a00 */
[----:B------:R-:W-:-:S04]  /*0050*/  IADD3 R0, R0, 0x1ff, RZ ;  /* 0x000001ff00007810 */ /* 0x000fc80007ffe0ff */
[----:B------:R-:W-:-:S04]  /*0060*/  SHF.R.S32.HI R3, RZ, 0x1f, R0 ;  /* 0x0000001fff037819 */ /* 0x000fc80000011400 */
[----:B------:R-:W-:-:S04]  /*0070*/  LEA.HI R3, R3, R0, RZ, 0x9 ;  /* 0x0000000003037211 */ /* 0x000fc800078f48ff */
[----:B------:R-:W-:Y:S02]  /*0080*/  SHF.R.S32.HI R0, RZ, 0x9, R3 ;  /* 0x00000009ff007819 */ /* 0x000fe40000011403 */
[----:B------:R-:W1:Y:S03]  /*0090*/  S2R R3, SR_CTAID.X ;  /* 0x0000000000037919 */ /* 0x000e660000002500 */
[----:B------:R-:W-:Y:S01]  /*00a0*/  IMAD.SHL.U32 R0, R0, 0x8, RZ ;  /* 0x0000000800007824 */ /* 0x000fe200078e00ff */
[----:B0-----:R-:W-:-:S04]  /*00b0*/  LOP3.LUT R13, R12, 0x3f, RZ, 0xc0, !PT ;  /* 0x0000003f0c0d7812 */ /* 0x001fc800078ec0ff */
[-C--:B------:R-:W-:Y:S02]  /*00c0*/  IABS R7, R0.reuse ;  /* 0x0000000000077213 */ /* 0x080fe40000000000 */
[----:B------:R-:W-:Y:S02]  /*00d0*/  IABS R10, R0 ;  /* 0x00000000000a7213 */ /* 0x000fe40000000000 */
[----:B------:R-:W0:Y:S01]  /*00e0*/  I2F.RP R2, R7 ;  /* 0x0000000700027306 */ /* 0x000e220000209400 */
[----:B-1----:R-:W-:-:S07]  /*00f0*/  IABS R8, R3 ;  /* 0x0000000300087213 */ /* 0x002fce0000000000 */
[----:B0-----:R-:W0:Y:S02]  /*0100*/  MUFU.RCP R2, R2 ;  /* 0x0000000200027308 */ /* 0x001e240000001000 */
[----:B0-----:R-:W-:Y:S01]  /*0110*/  IADD3 R4, R2, 0xffffffe, RZ ;  /* 0x0ffffffe02047810 */ /* 0x001fe20007ffe0ff */
[----:B------:R-:W-:-:S05]  /*0120*/  IMAD.MOV R2, RZ, RZ, -R10 ;  /* 0x000000ffff027224 */ /* 0x000fca00078e0a0a */
[----:B------:R0:W1:Y:S02]  /*0130*/  F2I.FTZ.U32.TRUNC.NTZ R5, R4 ;  /* 0x0000000400057305 */ /* 0x000064000021f000 */
[----:B0-----:R-:W-:Y:S02]  /*0140*/  IMAD.MOV.U32 R4, RZ, RZ, RZ ;  /* 0x000000ffff047224 */ /* 0x001fe400078e00ff */
[----:B-1----:R-:W-:-:S04]  /*0150*/  IMAD.MOV R6, RZ, RZ, -R5 ;  /* 0x000000ffff067224 */ /* 0x002fc800078e0a05 */
[----:B------:R-:W-:Y:S02]  /*0160*/  IMAD R9, R6, R7, RZ ;  /* 0x0000000706097224 */ /* 0x000fe400078e02ff */
[----:B------:R-:W-:Y:S02]  /*0170*/  IMAD.MOV.U32 R6, RZ, RZ, R8 ;  /* 0x000000ffff067224 */ /* 0x000fe400078e0008 */
[----:B------:R-:W-:-:S06]  /*0180*/  IMAD.HI.U32 R5, R5, R9, R4 ;  /* 0x0000000905057227 */ /* 0x000fcc00078e0004 */
[----:B------:R-:W-:-:S04]  /*0190*/  IMAD.HI.U32 R5, R5, R6, RZ ;  /* 0x0000000605057227 */ /* 0x000fc800078e00ff */
[----:B------:R-:W-:-:S05]  /*01a0*/  IMAD R2, R5, R2, R6 ;  /* 0x0000000205027224 */ /* 0x000fca00078e0206 */
[----:B------:R-:W-:-:S13]  /*01b0*/  ISETP.GT.U32.AND P1, PT, R7, R2, PT ;  /* 0x000000020700720c */ /* 0x000fda0003f24070 */
[----:B------:R-:W-:Y:S01]  /*01c0*/  @!P1 IMAD.IADD R2, R2, 0x1, -R7 ;  /* 0x0000000102029824 */ /* 0x000fe200078e0a07 */
[----:B------:R-:W-:Y:S02]  /*01d0*/  @!P1 IADD3 R5, R5, 0x1, RZ ;  /* 0x0000000105059810 */ /* 0x000fe40007ffe0ff */
[----:B------:R-:W-:Y:S02]  /*01e0*/  ISETP.NE.AND P1, PT, R0, RZ, PT ;  /* 0x000000ff0000720c */ /* 0x000fe40003f25270 */
[----:B------:R-:W-:Y:S02]  /*01f0*/  ISETP.GE.U32.AND P0, PT, R2, R7, PT ;  /* 0x000000070200720c */ /* 0x000fe40003f06070 */
[----:B------:R-:W-:-:S04]  /*0200*/  LOP3.LUT R2, R3, R0, RZ, 0x3c, !PT ;  /* 0x0000000003027212 */ /* 0x000fc800078e3cff */
[----:B------:R-:W-:Y:S01]  /*0210*/  ISETP.GE.AND P2, PT, R2, RZ, PT ;  /* 0x000000ff0200720c */ /* 0x000fe20003f46270 */
[----:B------:R-:W-:-:S05]  /*0220*/  IMAD.MOV.U32 R2, RZ, RZ, c[0x0][0x178] ;  /* 0x00005e00ff027624 */ /* 0x000fca00078e00ff */
[----:B------:R-:W-:Y:S02]  /*0230*/  IADD3 R2, R2, 0x3f, RZ ;  /* 0x0000003f02027810 */ /* 0x000fe40007ffe0ff */
[----:B------:R-:W-:-:S05]  /*0240*/  @P0 IADD3 R5, R5, 0x1, RZ ;  /* 0x0000000105050810 */ /* 0x000fca0007ffe0ff */
[----:B------:R-:W-:Y:S01]  /*0250*/  IMAD.MOV.U32 R4, RZ, RZ, R5 ;  /* 0x000000ffff047224 */ /* 0x000fe200078e0005 */
[----:B------:R-:W-:-:S03]  /*0260*/  SHF.R.S32.HI R5, RZ, 0x1f, R2 ;  /* 0x0000001fff057819 */ /* 0x000fc60000011402 */
[----:B------:R-:W-:Y:S01]  /*0270*/  @!P2 IMAD.MOV R4, RZ, RZ, -R4 ;  /* 0x000000ffff04a224 */ /* 0x000fe200078e0a04 */
[----:B------:R-:W-:Y:S02]  /*0280*/  @!P1 LOP3.LUT R4, RZ, R0, RZ, 0x33, !PT ;  /* 0x00000000ff049212 */ /* 0x000fe400078e33ff */
[----:B------:R-:W-:-:S03]  /*0290*/  LEA.HI R5, R5, R2, RZ, 0x6 ;  /* 0x0000000205057211 */ /* 0x000fc600078f30ff */
[----:B------:R-:W-:Y:S02]  /*02a0*/  IMAD.SHL.U32 R2, R4, 0x8, RZ ;  /* 0x0000000804027824 */ /* 0x000fe400078e00ff */
[----:B------:R-:W-:-:S03]  /*02b0*/  IMAD.MOV R4, RZ, RZ, -R4 ;  /* 0x000000ffff047224 */ /* 0x000fc600078e0a04 */
[----:B------:R-:W-:Y:S01]  /*02c0*/  LEA.HI.SX32 R5, R5, -R2, 0x1a ;  /* 0x8000000205057211 */ /* 0x000fe200078fd2ff */
[----:B------:R-:W-:-:S03]  /*02d0*/  IMAD R11, R0, R4, R3 ;  /* 0x00000004000b7224 */ /* 0x000fc600078e0203 */
[----:B------:R-:W-:Y:S02]  /*02e0*/  IMNMX R6, R5, 0x8, PT ;  /* 0x0000000805067817 */ /* 0x000fe40003800200 */
[----:B------:R-:W-:Y:S02]  /*02f0*/  IABS R4, R11 ;  /* 0x0000000b00047213 */ /* 0x000fe40000000000 */
[----:B------:R-:W-:-:S04]  /*0300*/  IABS R9, R6 ;  /* 0x0000000600097213 */ /* 0x000fc80000000000 */
[----:B------:R-:W0:Y:S08]  /*0310*/  I2F.RP R7, R9 ;  /* 0x0000000900077306 */ /* 0x000e300000209400 */
[----:B0-----:R-:W0:Y:S02]  /*0320*/  MUFU.RCP R7, R7 ;  /* 0x0000000700077308 */ /* 0x001e240000001000 */
[----:B0-----:R-:W-:-:S06]  /*0330*/  IADD3 R5, R7, 0xffffffe, RZ ;  /* 0x0ffffffe07057810 */ /* 0x001fcc0007ffe0ff */
[----:B------:R-:W0:Y:S02]  /*0340*/  F2I.FTZ.U32.TRUNC.NTZ R5, R5 ;  /* 0x0000000500057305 */ /* 0x000e24000021f000 */
[----:B0-----:R-:W-:-:S04]  /*0350*/  IMAD.MOV R8, RZ, RZ, -R5 ;  /* 0x000000ffff087224 */ /* 0x001fc800078e0a05 */
[----:B------:R-:W-:Y:S01]  /*0360*/  IMAD.MOV.U32 R0, RZ, RZ, R8 ;  /* 0x000000ffff007224 */ /* 0x000fe200078e0008 */
[----:B------:R-:W-:-:S03]  /*0370*/  IABS R8, R6 ;  /* 0x0000000600087213 */ /* 0x000fc60000000000 */
[----:B------:R-:W-:Y:S02]  /*0380*/  IMAD R3, R0, R9, RZ ;  /* 0x0000000900037224 */ /* 0x000fe400078e02ff */
[----:B------:R-:W-:Y:S02]  /*0390*/  IMAD.MOV.U32 R0, RZ, RZ, R4 ;  /* 0x000000ffff007224 */ /* 0x000fe400078e0004 */
[----:B------:R-:W-:-:S04]  /*03a0*/  IMAD.MOV.U32 R4, RZ, RZ, RZ ;  /* 0x000000ffff047224 */ /* 0x000fc800078e00ff */
[----:B------:R-:W-:-:S04]  /*03b0*/  IMAD.HI.U32 R4, R5, R3, R4 ;  /* 0x0000000305047227 */ /* 0x000fc800078e0004 */
[----:B------:R-:W-:Y:S02]  /*03c0*/  IMAD.MOV R5, RZ, RZ, -R8 ;  /* 0x000000ffff057224 */ /* 0x000fe400078e0a08 */
[----:B------:R-:W-:Y:S01]  /*03d0*/  IMAD.HI.U32 R3, R4, R0, RZ ;  /* 0x0000000004037227 */ /* 0x000fe200078e00ff */
[----:B------:R-:W-:-:S03]  /*03e0*/  SHF.R.U32.HI R4, RZ, 0x6, R12 ;  /* 0x00000006ff047819 */ /* 0x000fc6000001160c */
[----:B------:R-:W-:Y:S01]  /*03f0*/  IMAD R0, R3, R5, R0 ;  /* 0x0000000503007224 */ /* 0x000fe200078e0200 */
[----:B------:R-:W-:-:S04]  /*0400*/  SGXT.U32 R14, R4, 0x1 ;  /* 0x00000001040e781a */ /* 0x000fc80000000000 */
[----:B------:R-:W-:Y:S02]  /*0410*/  ISETP.GT.U32.AND P1, PT, R9, R0, PT ;  /* 0x000000000900720c */ /* 0x000fe40003f24070 */
[C---:B------:R-:W-:Y:S02]  /*0420*/  LOP3.LUT R4, R14.reuse, 0x6, RZ, 0xfc, !PT ;  /* 0x000000060e047812 */ /* 0x040fe400078efcff */
[C---:B------:R-:W-:Y:S02]  /*0430*/  LOP3.LUT R4, R14.reuse, 0xc, RZ, 0xfc, !PT ;  /* 0x0000000c0e047812 */ /* 0x040fe400078efcff */
[C---:B------:R-:W-:Y:S02]  /*0440*/  LOP3.LUT R4, R14.reuse, 0x12, RZ, 0xfc, !PT ;  /* 0x000000120e047812 */ /* 0x040fe400078efcff */
[C---:B------:R-:W-:Y:S02]  /*0450*/  LOP3.LUT R4, R14.reuse, 0x18, RZ, 0xfc, !PT ;  /* 0x000000180e047812 */ /* 0x040fe400078efcff */
[----:B------:R-:W-:-:S02]  /*0460*/  LOP3.LUT R4, R14, 0x1e, RZ, 0xfc, !PT ;  /* 0x0000001e0e047812 */ /* 0x000fc400078efcff */
[----:B------:R-:W-:Y:S01]  /*0470*/  LOP3.LUT R4, R14, 0x24, RZ, 0xfc, !PT ;  /* 0x000000240e047812 */ /* 0x000fe200078efcff */
[----:B------:R-:W-:Y:S01]  /*0480*/  @!P1 IMAD.IADD R0, R0, 0x1, -R9 ;  /* 0x0000000100009824 */ /* 0x000fe200078e0a09 */
[----:B------:R-:W-:Y:S02]  /*0490*/  @!P1 IADD3 R3, R3, 0x1, RZ ;  /* 0x0000000103039810 */ /* 0x000fe40007ffe0ff */
[----:B------:R-:W-:Y:S02]  /*04a0*/  ISETP.NE.AND P1, PT, R6, RZ, PT ;  /* 0x000000ff0600720c */ /* 0x000fe40003f25270 */
[----:B------:R-:W-:Y:S02]  /*04b0*/  ISETP.GE.U32.AND P0, PT, R0, R9, PT ;  /* 0x000000090000720c */ /* 0x000fe40003f06070 */
[----:B------:R-:W-:Y:S02]  /*04c0*/  LOP3.LUT R0, R11, R6, RZ, 0x3c, !PT ;  /* 0x000000060b007212 */ /* 0x000fe400078e3cff */
[----:B------:R-:W-:-:S02]  /*04d0*/  LOP3.LUT R4, R14, 0x2a, RZ, 0xfc, !PT ;  /* 0x0000002a0e047812 */ /* 0x000fc400078efcff */
[----:B------:R-:W-:Y:S01]  /*04e0*/  ISETP.GE.AND P2, PT, R0, RZ, PT ;  /* 0x000000ff0000720c */ /* 0x000fe20003f46270 */
[----:B------:R-:W-:Y:S01]  /*04f0*/  IMAD.MOV.U32 R0, RZ, RZ, 0x3f ;  /* 0x0000003fff007424 */ /* 0x000fe200078e00ff */
[C---:B------:R-:W-:Y:S02]  /*0500*/  LOP3.LUT R4, R14.reuse, 0x30, RZ, 0xfc, !PT ;  /* 0x000000300e047812 */ /* 0x040fe400078efcff */
[C---:B------:R-:W-:Y:S02]  /*0510*/  LOP3.LUT R4, R14.reuse, 0x36, RZ, 0xfc, !PT ;  /* 0x000000360e047812 */ /* 0x040fe400078efcff */
[----:B------:R-:W-:Y:S02]  /*0520*/  LOP3.LUT R4, R14, 0x3a, RZ, 0xfc, !PT ;  /* 0x0000003a0e047812 */ /* 0x000fe400078efcff */
[----:B------:R-:W-:Y:S02]  /*0530*/  @P0 IADD3 R3, R3, 0x1, RZ ;  /* 0x0000000103030810 */ /* 0x000fe40007ffe0ff */
[----:B------:R-:W-:-:S03]  /*0540*/  IADD3 R0, R0, c[0x0][0x180], RZ ;  /* 0x0000600000007a10 */ /* 0x000fc60007ffe0ff */
[----:B------:R-:W-:Y:S01]  /*0550*/  @!P2 IMAD.MOV R3, RZ, RZ, -R3 ;  /* 0x000000ffff03a224 */ /* 0x000fe200078e0a03 */
[----:B------:R-:W-:Y:S02]  /*0560*/  @!P1 LOP3.LUT R3, RZ, R6, RZ, 0x33, !PT ;  /* 0x00000006ff039212 */ /* 0x000fe400078e33ff */
[----:B------:R-:W-:-:S03]  /*0570*/  ISETP.GT.AND P0, PT, R0, 0x3f, PT ;  /* 0x0000003f0000780c */ /* 0x000fc60003f04270 */
[----:B------:R-:W-:Y:S02]  /*0580*/  IMAD.MOV R5, RZ, RZ, -R3 ;  /* 0x000000ffff057224 */ /* 0x000fe400078e0a03 */
[----:B------:R-:W-:Y:S02]  /*0590*/  IMAD.SHL.U32 R3, R3, 0x200, RZ ;  /* 0x0000020003037824 */ /* 0x000fe400078e00ff */
[----:B------:R-:W-:Y:S01]  /*05a0*/  IMAD R5, R6, R5, R11 ;  /* 0x0000000506057224 */ /* 0x000fe200078e020b */
[C---:B------:R-:W-:Y:S02]  /*05b0*/  LOP3.LUT R6, R14.reuse, 0x4, RZ, 0xfc, !PT ;  /* 0x000000040e067812 */ /* 0x040fe400078efcff */
[----:B------:R-:W-:Y:S01]  /*05c0*/  LOP3.LUT R6, R14, 0xa, RZ, 0xfc, !PT ;  /* 0x0000000a0e067812 */ /* 0x000fe200078efcff */
[----:B------:R-:W-:Y:S01]  /*05d0*/  IMAD.IADD R2, R2, 0x1, R5 ;  /* 0x0000000102027824 */ /* 0x000fe200078e0205 */
[C---:B------:R-:W-:Y:S02]  /*05e0*/  LOP3.LUT R5, R14.reuse, 0x2, RZ, 0xfc, !PT ;  /* 0x000000020e057812 */ /* 0x040fe400078efcff */
[----:B------:R-:W-:Y:S01]  /*05f0*/  LOP3.LUT R5, R14, 0x8, RZ, 0xfc, !PT ;  /* 0x000000080e057812 */ /* 0x000fe200078efcff */
[----:B------:R-:W-:Y:S01]  /*0600*/  IMAD R28, R2, 0x40, R13 ;  /* 0x00000040021c7824 */ /* 0x000fe200078e020d */
[----:B------:R-:W-:-:S02]  /*0610*/  LOP3.LUT R5, R14, 0xe, RZ, 0xfc, !PT ;  /* 0x0000000e0e057812 */ /* 0x000fc400078efcff */
[C---:B------:R-:W-:Y:S02]  /*0620*/  LOP3.LUT R5, R14.reuse, 0x14, RZ, 0xfc, !PT ;  /* 0x000000140e057812 */ /* 0x040fe400078efcff */
[C---:B------:R-:W-:Y:S02]  /*0630*/  LOP3.LUT R5, R14.reuse, 0x1a, RZ, 0xfc, !PT ;  /* 0x0000001a0e057812 */ /* 0x040fe400078efcff */
[C---:B------:R-:W-:Y:S02]  /*0640*/  LOP3.LUT R5, R14.reuse, 0x20, RZ, 0xfc, !PT ;  /* 0x000000200e057812 */ /* 0x040fe400078efcff */
[C---:B------:R-:W-:Y:S02]  /*0650*/  LOP3.LUT R5, R14.reuse, 0x26, RZ, 0xfc, !PT ;  /* 0x000000260e057812 */ /* 0x040fe400078efcff */
[C---:B------:R-:W-:Y:S02]  /*0660*/  LOP3.LUT R5, R14.reuse, 0x2c, RZ, 0xfc, !PT ;  /* 0x0000002c0e057812 */ /* 0x040fe400078efcff */
[----:B------:R-:W-:-:S02]  /*0670*/  LOP3.LUT R6, R14, 0x10, RZ, 0xfc, !PT ;  /* 0x000000100e067812 */ /* 0x000fc400078efcff */
[C---:B------:R-:W-:Y:S02]  /*0680*/  LOP3.LUT R5, R14.reuse, 0x32, RZ, 0xfc, !PT ;  /* 0x000000320e057812 */ /* 0x040fe400078efcff */
[C---:B------:R-:W-:Y:S02]  /*0690*/  LOP3.LUT R6, R14.reuse, 0x16, RZ, 0xfc, !PT ;  /* 0x000000160e067812 */ /* 0x040fe400078efcff */
[C---:B------:R-:W-:Y:S02]  /*06a0*/  LOP3.LUT R5, R14.reuse, 0x38, RZ, 0xfc, !PT ;  /* 0x000000380e057812 */ /* 0x040fe400078efcff */
[C---:B------:R-:W-:Y:S02]  /*06b0*/  LOP3.LUT R7, R3.reuse, 0x2, R14, 0xfe, !PT ;  /* 0x0000000203077812 */ /* 0x040fe400078efe0e */
[C---:B------:R-:W-:Y:S02]  /*06c0*/  LOP3.LUT R6, R14.reuse, 0x1c, RZ, 0xfc, !PT ;  /* 0x0000001c0e067812 */ /* 0x040fe400078efcff */
[----:B------:R-:W-:Y:S01]  /*06d0*/  LOP3.LUT R5, R14, 0x3e, RZ, 0xfc, !PT ;  /* 0x0000003e0e057812 */ /* 0x000fe200078efcff */
[----:B------:R0:W-:Y:S01]  /*06e0*/  STL [R1+0xf18], R7 ;  /* 0x000f180701007387 */ /* 0x0001e20000100800 */
[----:B------:R-:W-:-:S02]  /*06f0*/  LOP3.LUT R4, R3, R14, RZ, 0xfc, !PT ;  /* 0x0000000e03047212 */ /* 0x000fc400078efcff */
[C---:B------:R-:W-:Y:S02]  /*0700*/  LOP3.LUT R6, R14.reuse, 0x22, RZ, 0xfc, !PT ;  /* 0x000000220e067812 */ /* 0x040fe400078efcff */
[----:B------:R-:W-:Y:S01]  /*0710*/  LOP3.LUT R5, R3, 0x4, R14, 0xfe, !PT ;  /* 0x0000000403057812 */ /* 0x000fe200078efe0e */
[----:B------:R-:W-:Y:S01]  /*0720*/  STL [R1+0x4c8], R4 ;  /* 0x0004c80401007387 */ /* 0x000fe20000100800 */
[C---:B------:R-:W-:Y:S02]  /*0730*/  LOP3.LUT R6, R14.reuse, 0x28, RZ, 0xfc, !PT ;  /* 0x000000280e067812 */ /* 0x040fe400078efcff */
[C---:B------:R-:W-:Y:S01]  /*0740*/  LOP3.LUT R6, R14.reuse, 0x2e, RZ, 0xfc, !PT ;  /* 0x0000002e0e067812 */ /* 0x040fe200078efcff */
[----:B------:R1:W-:Y:S01]  /*0750*/  STL [R1+0xf1c], R5 ;  /* 0x000f1c0501007387 */ /* 0x0003e20000100800 */
[C---:B------:R-:W-:Y:S02]  /*0760*/  LOP3.LUT R6, R14.reuse, 0x34, RZ, 0xfc, !PT ;  /* 0x000000340e067812 */ /* 0x040fe400078efcff */
[----:B------:R-:W-:-:S02]  /*0770*/  LOP3.LUT R6, R14, 0x3c, RZ, 0xfc, !PT ;  /* 0x0000003c0e067812 */ /* 0x000fc400078efcff */
[C-C-:B------:R-:W-:Y:S02]  /*0780*/  LOP3.LUT R6, R3.reuse, 0x6, R14.reuse, 0xfe, !PT ;  /* 0x0000000603067812 */ /* 0x140fe400078efe0e */
[C-C-:B0-----:R-:W-:Y:S02]  /*0790*/  LOP3.LUT R7, R3.reuse, 0xa, R14.reuse, 0xfe, !PT ;  /* 0x0000000a03077812 */ /* 0x141fe400078efe0e */
[C---:B------:R-:W-:Y:S01]  /*07a0*/  LOP3.LUT R2, R4.reuse, 0x1d8, RZ, 0xfc, !PT ;  /* 0x000001d804027812 */ /* 0x040fe200078efcff */
[----:B------:R0:W-:Y:S01]  /*07b0*/  STL [R1+0xf20], R6 ;  /* 0x000f200601007387 */ /* 0x0001e20000100800 */
[----:B-1----:R-:W-:Y:S02]  /*07c0*/  LOP3.LUT R5, R3, 0x8, R14, 0xfe, !PT ;  /* 0x0000000803057812 */ /* 0x002fe400078efe0e */
[----:B------:R-:W-:-:S03]  /*07d0*/  LOP3.LUT R29, R4, 0x1f6, RZ, 0xfc, !PT ;  /* 0x000001f6041d7812 */ /* 0x000fc600078efcff */
[----:B------:R1:W-:Y:S01]  /*07e0*/  STL [R1+0xf24], R5 ;  /* 0x000f240501007387 */ /* 0x0003e20000100800 */
[----:B0-----:R-:W-:-:S03]  /*07f0*/  LOP3.LUT R6, R3, 0xc, R14, 0xfe, !PT ;  /* 0x0000000c03067812 */ /* 0x001fc600078efe0e */
[----:B------:R0:W-:Y:S04]  /*0800*/  STL [R1+0xf28], R7 ;  /* 0x000f280701007387 */ /* 0x0001e80000100800 */
[----:B------:R2:W-:Y:S01]  /*0810*/  STL [R1+0xf2c], R6 ;  /* 0x000f2c0601007387 */ /* 0x0005e20000100800 */
[C-C-:B-1----:R-:W-:Y:S02]  /*0820*/  LOP3.LUT R5, R3.reuse, 0xe, R14.reuse, 0xfe, !PT ;  /* 0x0000000e03057812 */ /* 0x142fe400078efe0e */
[----:B0-----:R-:W-:-:S03]  /*0830*/  LOP3.LUT R7, R3, 0x10, R14, 0xfe, !PT ;  /* 0x0000001003077812 */ /* 0x001fc600078efe0e */
[----:B------:R0:W-:Y:S01]  /*0840*/  STL [R1+0xf30], R5 ;  /* 0x000f300501007387 */ /* 0x0001e20000100800 */
[----:B--2---:R-:W-:-:S03]  /*0850*/  LOP3.LUT R6, R3, 0x12, R14, 0xfe, !PT ;  /* 0x0000001203067812 */ /* 0x004fc600078efe0e */
[----:B------:R1:W-:Y:S04]  /*0860*/  STL [R1+0xf34], R7 ;  /* 0x000f340701007387 */ /* 0x0003e80000100800 */
[----:B------:R2:W-:Y:S01]  /*0870*/  STL [R1+0xf38], R6 ;  /* 0x000f380601007387 */ /* 0x0005e20000100800 */
[C-C-:B0-----:R-:W-:Y:S02]  /*0880*/  LOP3.LUT R5, R3.reuse, 0x14, R14.reuse, 0xfe, !PT ;  /* 0x0000001403057812 */ /* 0x141fe400078efe0e */
[----:B-1----:R-:W-:-:S03]  /*0890*/  LOP3.LUT R7, R3, 0x16, R14, 0xfe, !PT ;  /* 0x0000001603077812 */ /* 0x002fc600078efe0e */
        /* <DEDUP_REMOVED lines=40> */
[----:B0-----:R-:W-:Y:S02]  /*0b20*/  LOP3.LUT R5, R3, 0x3e, R14, 0xfe, !PT ;  /* 0x0000003e03057812 */ /* 0x001fe400078efe0e */
[C---:B------:R-:W-:Y:S02]  /*0b30*/  LOP3.LUT R3, R4.reuse, 0x40, RZ, 0xfc, !PT ;  /* 0x0000004004037812 */ /* 0x040fe400078efcff */
[C---:B-1----:R-:W-:Y:S01]  /*0b40*/  LOP3.LUT R7, R4.reuse, 0x1f0, RZ, 0xfc, !PT ;  /* 0x000001f004077812 */ /* 0x042fe200078efcff */
[----:B------:R0:W-:Y:S01]  /*0b50*/  STL [R1+0xf90], R5 ;  /* 0x000f900501007387 */ /* 0x0001e20000100800 */
[----:B--2---:R-:W-:-:S03]  /*0b60*/  LOP3.LUT R6, R4, 0x42, RZ, 0xfc, !PT ;  /* 0x0000004204067812 */ /* 0x004fc600078efcff */
[----:B------:R1:W-:Y:S04]  /*0b70*/  STL [R1+0xf98], R3 ;  /* 0x000f980301007387 */ /* 0x0003e80000100800 */
[----:B------:R2:W-:Y:S01]  /*0b80*/  STL [R1+0xf9c], R6 ;  /* 0x000f9c0601007387 */ /* 0x0005e20000100800 */
[C---:B0-----:R-:W-:Y:S02]  /*0b90*/  LOP3.LUT R5, R4.reuse, 0x44, RZ, 0xfc, !PT ;  /* 0x0000004404057812 */ /* 0x041fe400078efcff */
[----:B-1----:R-:W-:-:S03]  /*0ba0*/  LOP3.LUT R3, R4, 0x46, RZ, 0xfc, !PT ;  /* 0x0000004604037812 */ /* 0x002fc600078efcff */
        /* <DEDUP_REMOVED lines=398> */
[----:B------:R1:W-:Y:S01]  /*2490*/  STL [R1+0x12bc], R3 ;  /* 0x0012bc0301007387 */ /* 0x0003e20000100800 */
[C---:B0-----:R-:W-:Y:S02]  /*24a0*/  LOP3.LUT R5, R4.reuse, 0x1d4, RZ, 0xfc, !PT ;  /* 0x000001d404057812 */ /* 0x041fe400078efcff */
[----:B-1----:R-:W-:-:S03]  /*24b0*/  LOP3.LUT R3, R4, 0x1d6, RZ, 0xfc, !PT ;  /* 0x000001d604037812 */ /* 0x002fc600078efcff */
[----:B------:R0:W-:Y:S04]  /*24c0*/  STL [R1+0x12c0], R5 ;  /* 0x0012c00501007387 */ /* 0x0001e80000100800 */
[----:B------:R-:W-:Y:S04]  /*24d0*/  STL [R1+0xf14], R28 ;  /* 0x000f141c01007387 */ /* 0x000fe80000100800 */
[----:B------:R1:W-:Y:S01]  /*24e0*/  STL [R1+0x12c4], R3 ;  /* 0x0012c40301007387 */ /* 0x0003e20000100800 */
[----:B0-----:R-:W-:-:S03]  /*24f0*/  LOP3.LUT R5, R4, 0x1da, RZ, 0xfc, !PT ;  /* 0x000001da04057812 */ /* 0x001fc600078efcff */
[----:B------:R0:W-:Y:S04]  /*2500*/  STL [R1+0x12c8], R2 ;  /* 0x0012c80201007387 */ /* 0x0001e80000100800 */
[----:B------:R2:W-:Y:S01]  /*2510*/  STL [R1+0x12cc], R5 ;  /* 0x0012cc0501007387 */ /* 0x0005e20000100800 */
[C---:B-1----:R-:W-:Y:S02]  /*2520*/  LOP3.LUT R3, R4.reuse, 0x1de, RZ, 0xfc, !PT ;  /* 0x000001de04037812 */ /* 0x042fe400078efcff */
[C---:B0-----:R-:W-:Y:S02]  /*2530*/  LOP3.LUT R2, R4.reuse, 0x1dc, RZ, 0xfc, !PT ;  /* 0x000001dc04027812 */ /* 0x041fe400078efcff */
[----:B--2---:R-:W-:-:S03]  /*2540*/  LOP3.LUT R5, R4, 0x1e0, RZ, 0xfc, !PT ;  /* 0x000001e004057812 */ /* 0x004fc600078efcff */
[----:B------:R0:W-:Y:S04]  /*2550*/  STL [R1+0x12d0], R2 ;  /* 0x0012d00201007387 */ /* 0x0001e80000100800 */
[----:B------:R1:W-:Y:S04]  /*2560*/  STL [R1+0x12d4], R3 ;  /* 0x0012d40301007387 */ /* 0x0003e80000100800 */
[----:B------:R2:W-:Y:S01]  /*2570*/  STL [R1+0x12d8], R5 ;  /* 0x0012d80501007387 */ /* 0x0005e20000100800 */
[C---:B0-----:R-:W-:Y:S02]  /*2580*/  LOP3.LUT R2, R4.reuse, 0x1e2, RZ, 0xfc, !PT ;  /* 0x000001e204027812 */ /* 0x041fe400078efcff */
[----:B-1----:R-:W-:-:S03]  /*2590*/  LOP3.LUT R3, R4, 0x1e4, RZ, 0xfc, !PT ;  /* 0x000001e404037812 */ /* 0x002fc600078efcff */
[----:B------:R0:W-:Y:S01]  /*25a0*/  STL [R1+0x12dc], R2 ;  /* 0x0012dc0201007387 */ /* 0x0001e20000100800 */
[----:B--2---:R-:W-:-:S03]  /*25b0*/  LOP3.LUT R5, R4, 0x1e8, RZ, 0xfc, !PT ;  /* 0x000001e804057812 */ /* 0x004fc600078efcff */
[----:B------:R1:W-:Y:S04]  /*25c0*/  STL [R1+0x12e0], R6 ;  /* 0x0012e00601007387 */ /* 0x0003e80000100800 */
[----:B------:R-:W-:Y:S01]  /*25d0*/  STL [R1+0x12e4], R3 ;  /* 0x0012e40301007387 */ /* 0x000fe20000100800 */
[----:B0-----:R-:W-:-:S03]  /*25e0*/  LOP3.LUT R2, R4, 0x1ea, RZ, 0xfc, !PT ;  /* 0x000001ea04027812 */ /* 0x001fc600078efcff */
[----:B------:R0:W-:Y:S01]  /*25f0*/  STL [R1+0x12e8], R5 ;  /* 0x0012e80501007387 */ /* 0x0001e20000100800 */
[----:B-1----:R-:W-:-:S03]  /*2600*/  LOP3.LUT R6, R4, 0x1f2, RZ, 0xfc, !PT ;  /* 0x000001f204067812 */ /* 0x002fc600078efcff */
[----:B------:R1:W-:Y:S01]  /*2610*/  STL [R1+0x12ec], R2 ;  /* 0x0012ec0201007387 */ /* 0x0003e20000100800 */
[C---:B0-----:R-:W-:Y:S02]  /*2620*/  LOP3.LUT R5, R4.reuse, 0x1ec, RZ, 0xfc, !PT ;  /* 0x000001ec04057812 */ /* 0x041fe400078efcff */
[----:B-1----:R-:W-:-:S03]  /*2630*/  LOP3.LUT R2, R4, 0x1ee, RZ, 0xfc, !PT ;  /* 0x000001ee04027812 */ /* 0x002fc600078efcff */
[----:B------:R0:W-:Y:S04]  /*2640*/  STL [R1+0x12f0], R5 ;  /* 0x0012f00501007387 */ /* 0x0001e80000100800 */
[----:B------:R1:W-:Y:S04]  /*2650*/  STL [R1+0x12f8], R7 ;  /* 0x0012f80701007387 */ /* 0x0003e80000100800 */
[----:B------:R-:W-:Y:S01]  /*2660*/  STL [R1+0x12f4], R2 ;  /* 0x0012f40201007387 */ /* 0x000fe20000100800 */
[----:B0-----:R-:W-:-:S03]  /*2670*/  LOP3.LUT R5, R4, 0x1f4, RZ, 0xfc, !PT ;  /* 0x000001f404057812 */ /* 0x001fc600078efcff */
[----:B------:R0:W-:Y:S01]  /*2680*/  STL [R1+0x12fc], R6 ;  /* 0x0012fc0601007387 */ /* 0x0001e20000100800 */
[----:B-1----:R-:W-:-:S03]  /*2690*/  LOP3.LUT R7, R4, 0x1f8, RZ, 0xfc, !PT ;  /* 0x000001f804077812 */ /* 0x002fc600078efcff */
[----:B------:R1:W-:Y:S04]  /*26a0*/  STL [R1+0x1300], R5 ;  /* 0x0013000501007387 */ /* 0x0003e80000100800 */
[----:B------:R2:W-:Y:S01]  /*26b0*/  STL [R1+0x130c], R7 ;  /* 0x00130c0701007387 */ /* 0x0005e20000100800 */
[----:B0-----:R-:W-:-:S03]  /*26c0*/  LOP3.LUT R6, R4, 0x1fa, RZ, 0xfc, !PT ;  /* 0x000001fa04067812 */ /* 0x001fc600078efcff */
[----:B------:R2:W-:Y:S01]  /*26d0*/  STL [R1+0x1308], R29 ;  /* 0x0013081d01007387 */ /* 0x0005e20000100800 */
[C---:B-1----:R-:W-:Y:S02]  /*26e0*/  LOP3.LUT R5, R4.reuse, 0x1fc, RZ, 0xfc, !PT ;  /* 0x000001fc04057812 */ /* 0x042fe400078efcff */
[----:B------:R-:W-:Y:S01]  /*26f0*/  LOP3.LUT R4, R4, 0x1fe, RZ, 0xfc, !PT ;  /* 0x000001fe04047812 */ /* 0x000fe200078efcff */
[----:B------:R2:W-:Y:S04]  /*2700*/  STL [R1+0x1310], R6 ;  /* 0x0013100601007387 */ /* 0x0005e80000100800 */
[----:B------:R2:W-:Y:S04]  /*2710*/  STL [R1+0x1314], R5 ;  /* 0x0013140501007387 */ /* 0x0005e80000100800 */
[----:B------:R2:W-:Y:S01]  /*2720*/  STL [R1+0x1304], R4 ;  /* 0x0013040401007387 */ /* 0x0005e20000100800 */
[----:B------:R-:W-:Y:S05]  /*2730*/  @P0 BRA `(.L_x_0) ;  /* 0x0000079000000947 */ /* 0x000fea0003800000 */
[C---:B------:R-:W-:Y:S01]  /*2740*/  IMAD.SHL.U32 R2, R12.reuse, 0x40, RZ ;  /* 0x000000400c027824 */ /* 0x040fe200078e00ff */
[----:B------:R-:W-:Y:S01]  /*2750*/  CS2R R24, SRZ ;  /* 0x0000000000187805 */ /* 0x000fe2000001ff00 */
[----:B------:R-:W-:Y:S01]  /*2760*/  IMAD.SHL.U32 R0, R12, 0x20, RZ ;  /* 0x000000200c007824 */ /* 0x000fe200078e00ff */
[----:B------:R-:W-:Y:S01]  /*2770*/  CS2R R26, SRZ ;  /* 0x00000000001a7805 */ /* 0x000fe2000001ff00 */
[----:B------:R-:W-:Y:S01]  /*2780*/  CS2R R20, SRZ ;  /* 0x0000000000147805 */ /* 0x000fe2000001ff00 */
[----:B------:R0:W-:Y:S01]  /*2790*/  STL [R1+0xf10], R2 ;  /* 0x000f100201007387 */ /* 0x0001e20000100800 */
[----:B------:R-:W-:Y:S01]  /*27a0*/  CS2R R22, SRZ ;  /* 0x0000000000167805 */ /* 0x000fe2000001ff00 */
[----:B------:R-:W-:Y:S01]  /*27b0*/  CS2R R16, SRZ ;  /* 0x0000000000107805 */ /* 0x000fe2000001ff00 */
[----:B------:R-:W-:Y:S01]  /*27c0*/  CS2R R18, SRZ ;  /* 0x0000000000127805 */ /* 0x000fe2000001ff00 */
[----:B------:R0:W-:Y:S01]  /*27d0*/  STL [R1+0xf3c], R0 ;  /* 0x000f3c0001007387 */ /* 0x0001e20000100800 */
[----:B------:R-:W-:Y:S01]  /*27e0*/  CS2R R12, SRZ ;  /* 0x00000000000c7805 */ /* 0x000fe2000001ff00 */
[----:B------:R-:W-:Y:S01]  /*27f0*/  CS2R R14, SRZ ;  /* 0x00000000000e7805 */ /* 0x000fe2000001ff00 */
[----:B------:R-:W-:Y:S01]  /*2800*/  CS2R R8, SRZ ;  /* 0x0000000000087805 */ /* 0x000fe2000001ff00 */
[----:B------:R0:W-:Y:S01]  /*2810*/  STL [R1], RZ ;  /* 0x000000ff01007387 */ /* 0x0001e20000100800 */
[----:B------:R-:W-:Y:S01]  /*2820*/  CS2R R10, SRZ ;  /* 0x00000000000a7805 */ /* 0x000fe2000001ff00 */
[----:B--2---:R-:W-:Y:S01]  /*2830*/  CS2R R4, SRZ ;  /* 0x0000000000047805 */ /* 0x004fe2000001ff00 */
[----:B------:R-:W-:Y:S01]  /*2840*/  CS2R R6, SRZ ;  /* 0x0000000000067805 */ /* 0x000fe2000001ff00 */
[----:B------:R0:W-:Y:S04]  /*2850*/  STL [R1+0x4], RZ ;  /* 0x000004ff01007387 */ /* 0x0001e80000100800 */
        /* <DEDUP_REMOVED lines=101> */
[----:B------:R0:W-:Y:S01]  /*2eb0*/  STL [R1+0x51c], RZ ;  /* 0x00051cff01007387 */ /* 0x0001e20000100800 */
[----:B------:R-:W-:Y:S05]  /*2ec0*/  BRA `(.L_x_1) ;  /* 0x00044ce000007947 */ /* 0x000fea0003800000 */
.L_x_0:
[----:B--2---:R-:W-:Y:S01]  /*2ed0*/  SHF.R.S32.HI R6, RZ, 0x1f, R0 ;  /* 0x0000001fff067819 */ /* 0x004fe20000011400 */
[----:B------:R-:W2:Y:S04]  /*2ee0*/  LDL R18, [R1+0x12dc] ;  /* 0x0012dc0001127983 */ /* 0x000ea80000100800 */
[----:B------:R-:W3:Y:S01]  /*2ef0*/  LDL R21, [R1+0x12f0] ;  /* 0x0012f00001157983 */ /* 0x000ee20000100800 */
[----:B------:R-:W-:-:S03]  /*2f00*/  LEA.HI R0, R6, R0, RZ, 0x6 ;  /* 0x0000000006007211 */ /* 0x000fc600078f30ff */
[----:B------:R-:W4:Y:S04]  /*2f10*/  LDL R15, [R1+0x12d0] ;  /* 0x0012d000010f7983 */ /* 0x000f280000100800 */
[----:B------:R-:W2:Y:S04]  /*2f20*/  LDL R16, [R1+0x12e0] ;  /* 0x0012e00001107983 */ /* 0x000ea80000100800 */
        /* <DEDUP_REMOVED lines=8> */
[----:B------:R-:W3:Y:S04]  /*2fb0*/  LDL R22, [R1+0x12ec] ;  /* 0x0012ec0001167983 */ /* 0x000ee80000100800 */
[----:B------:R-:W3:Y:S04]  /*2fc0*/  LDL R26, [R1+0x12fc] ;  /* 0x0012fc00011a7983 */ /* 0x000ee80000100800 */
[----:B------:R-:W3:Y:S04]  /*2fd0*/  LDL R19, [R1+0x12d8] ;  /* 0x0012d80001137983 */ /* 0x000ee80000100800 */
[----:B------:R-:W3:Y:S04]  /*2fe0*/  LDL R20, [R1+0x12f8] ;  /* 0x0012f80001147983 */ /* 0x000ee80000100800 */
[----:B------:R-:W3:Y:S01]  /*2ff0*/  LDL R7, [R1+0x1304] ;  /* 0x0013040001077983 */ /* 0x000ee20000100800 */
[----:B------:R-:W-:-:S02]  /*3000*/  IMAD.MOV.U32 R27, RZ, RZ, R29 ;  /* 0x000000ffff1b7224 */ /* 0x000fc400078e001d */
[----:B------:R-:W-:Y:S01]  /*3010*/  IMAD.MOV.U32 R17, RZ, RZ, R3 ;  /* 0x000000ffff117224 */ /* 0x000fe200078e0003 */
[----:B------:R-:W4:Y:S01]  /*3020*/  LDL R25, [R1+0x1310] ;  /* 0x0013100001197983 */ /* 0x000f220000100800 */
[----:B------:R-:W-:Y:S01]  /*3030*/  IMAD.MOV.U32 R8, RZ, RZ, R2 ;  /* 0x000000ffff087224 */ /* 0x000fe200078e0002 */
[----:B------:R-:W-:Y:S02]  /*3040*/  ULDC.64 UR6, c[0x0][0x188] ;  /* 0x0000620000067ab9 */ /* 0x000fe40000000a00 */
[----:B------:R0:W-:Y:S04]  /*3050*/  STL [R1+0x15c0], R28 ;  /* 0x0015c01c01007387 */ /* 0x0001e80000100800 */
[----:B------:R-:W4:Y:S01]  /*3060*/  LDL R6, [R1+0x1314] ;  /* 0x0013140001067983 */ /* 0x000f220000100800 */
[----:B------:R-:W-:-:S02]  /*3070*/  IABS R29, c[0x0][0x17c] ;  /* 0x00005f00001d7a13 */ /* 0x000fc40000000000 */
[----:B------:R-:W-:Y:S02]  /*3080*/  IABS R2, c[0x0][0x178] ;  /* 0x00005e0000027a13 */ /* 0x000fe40000000000 */
[----:B------:R-:W1:Y:S03]  /*3090*/  I2F.RP R3, R29 ;  /* 0x0000001d00037306 */ /* 0x000e660000209400 */
[----:B0-----:R-:W-:-:S05]  /*30a0*/  IMAD.MOV.U32 R28, RZ, RZ, R2 ;  /* 0x000000ffff1c7224 */ /* 0x001fca00078e0002 */
[----:B------:R-:W0:Y:S08]  /*30b0*/  I2F.RP R2, R28 ;  /* 0x0000001c00027306 */ /* 0x000e300000209400 */
[----:B-1----:R-:W1:Y:S08]  /*30c0*/  MUFU.RCP R3, R3 ;  /* 0x0000000300037308 */ /* 0x002e700000001000 */
[----:B0-----:R-:W0:Y:S01]  /*30d0*/  MUFU.RCP R2, R2 ;  /* 0x0000000200027308 */ /* 0x001e220000001000 */
[----:B-1----:R-:W-:-:S07]  /*30e0*/  IADD3 R3, R3, 0xffffffe, RZ ;  /* 0x0ffffffe03037810 */ /* 0x002fce0007ffe0ff */
[----:B------:R-:W1:Y:S01]  /*30f0*/  F2I.FTZ.U32.TRUNC.NTZ R5, R3 ;  /* 0x0000000300057305 */ /* 0x000e62000021f000 */
[----:B0-----:R-:W-:-:S07]  /*3100*/  IADD3 R2, R2, 0xffffffe, RZ ;  /* 0x0ffffffe02027810 */ /* 0x001fce0007ffe0ff */
[----:B------:R-:W0:Y:S01]  /*3110*/  F2I.FTZ.U32.TRUNC.NTZ R3, R2 ;  /* 0x0000000200037305 */ /* 0x000e22000021f000 */
[----:B------:R1:W-:Y:S02]  /*3120*/  STL [R1+0x4cc], R0 ;  /* 0x0004cc0001007387 */ /* 0x0003e40000100800 */
[----:B-1----:R-:W-:-:S04]  /*3130*/  IMAD.MOV R4, RZ, RZ, -R5 ;  /* 0x000000ffff047224 */ /* 0x002fc800078e0a05 */
[----:B------:R-:W-:Y:S02]  /*3140*/  IMAD R0, R4, R29, RZ ;  /* 0x0000001d04007224 */ /* 0x000fe400078e02ff */
[----:B------:R-:W-:Y:S02]  /*3150*/  IMAD.MOV.U32 R4, RZ, RZ, RZ ;  /* 0x000000ffff047224 */ /* 0x000fe400078e00ff */
[----:B0-----:R-:W-:Y:S02]  /*3160*/  IMAD.MOV R2, RZ, RZ, -R3 ;  /* 0x000000ffff027224 */ /* 0x001fe400078e0a03 */
[----:B------:R-:W-:-:S04]  /*3170*/  IMAD.HI.U32 R0, R5, R0, R4 ;  /* 0x0000000005007227 */ /* 0x000fc800078e0004 */
[----:B------:R-:W-:Y:S02]  /*3180*/  IMAD R5, R2, R28, RZ ;  /* 0x0000001c02057224 */ /* 0x000fe400078e02ff */
[----:B------:R-:W-:-:S04]  /*3190*/  IMAD.MOV.U32 R2, RZ, RZ, RZ ;  /* 0x000000ffff027224 */ /* 0x000fc800078e00ff */
[----:B------:R-:W-:-:S05]  /*31a0*/  IMAD.HI.U32 R2, R3, R5, R2 ;  /* 0x0000000503027227 */ /* 0x000fca00078e0002 */
[----:B------:R0:W-:Y:S02]  /*31b0*/  STL [R1+0x6c], R2 ;  /* 0x00006c0201007387 */ /* 0x0001e40000100800 */
[----:B0-----:R-:W-:Y:S02]  /*31c0*/  IABS R2, R27 ;  /* 0x0000001b00027213 */ /* 0x001fe40000000000 */
[----:B--2---:R-:W-:Y:S02]  /*31d0*/  IABS R5, R24 ;  /* 0x0000001800057213 */ /* 0x004fe40000000000 */
[----:B---3--:R-:W-:Y:S02]  /*31e0*/  IABS R7, R7 ;  /* 0x0000000700077213 */ /* 0x008fe40000000000 */
[----:B----4-:R-:W-:Y:S02]  /*31f0*/  IABS R4, R6 ;  /* 0x0000000600047213 */ /* 0x010fe40000000000 */
[----:B------:R-:W-:Y:S01]  /*3200*/  IABS R6, R25 ;  /* 0x0000001900067213 */ /* 0x000fe20000000000 */
[----:B------:R-:W-:-:S02]  /*3210*/  IMAD.MOV.U32 R25, RZ, RZ, R9 ;  /* 0x000000ffff197224 */ /* 0x000fc400078e0009 */
[----:B------:R-:W-:-:S04]  /*3220*/  IMAD.HI.U32 R9, R0, R7, RZ ;  /* 0x0000000700097227 */ /* 0x000fc800078e00ff */
[----:B------:R-:W-:Y:S02]  /*3230*/  IMAD.MOV R9, RZ, RZ, -R9 ;  /* 0x000000ffff097224 */ /* 0x000fe400078e0a09 */
[----:B------:R-:W-:Y:S02]  /*3240*/  IMAD.MOV.U32 R3, RZ, RZ, R6 ;  /* 0x000000ffff037224 */ /* 0x000fe400078e0006 */
[----:B------:R-:W-:Y:S02]  /*3250*/  IMAD R7, R29, R9, R7 ;  /* 0x000000091d077224 */ /* 0x000fe400078e0207 */
[----:B------:R-:W-:-:S04]  /*3260*/  IMAD.HI.U32 R6, R0, R4, RZ ;  /* 0x0000000400067227 */ /* 0x000fc800078e00ff */
[----:B------:R-:W-:Y:S01]  /*3270*/  IMAD.MOV.U32 R27, RZ, RZ, R20 ;  /* 0x000000ffff1b7224 */ /* 0x000fe200078e0014 */
[----:B------:R0:W-:Y:S01]  /*3280*/  STL [R1+0x68], R7 ;  /* 0x0000680701007387 */ /* 0x0001e20000100800 */
[----:B------:R-:W-:Y:S02]  /*3290*/  IMAD.MOV.U32 R20, RZ, RZ, R8 ;  /* 0x000000ffff147224 */ /* 0x000fe400078e0008 */
[----:B------:R-:W-:-:S04]  /*32a0*/  IMAD.HI.U32 R8, R0, R3, RZ ;  /* 0x0000000300087227 */ /* 0x000fc800078e00ff */
[----:B------:R-:W-:Y:S02]  /*32b0*/  IMAD.MOV R6, RZ, RZ, -R6 ;  /* 0x000000ffff067224 */ /* 0x000fe400078e0a06 */
[----:B0-----:R-:W-:-:S04]  /*32c0*/  IMAD.HI.U32 R7, R0, R5, RZ ;  /* 0x0000000500077227 */ /* 0x001fc800078e00ff */
[----:B------:R-:W-:Y:S02]  /*32d0*/  IMAD.MOV R8, RZ, RZ, -R8 ;  /* 0x000000ffff087224 */ /* 0x000fe400078e0a08 */
[----:B------:R-:W-:Y:S02]  /*32e0*/  IMAD.MOV R7, RZ, RZ, -R7 ;  /* 0x000000ffff077224 */ /* 0x000fe400078e0a07 */
[----:B------:R-:W-:Y:S01]  /*32f0*/  IMAD R9, R29, R6, R4 ;  /* 0x000000061d097224 */ /* 0x000fe200078e0204 */
[----:B------:R-:W-:Y:S01]  /*3300*/  IABS R6, R25 ;  /* 0x0000001900067213 */ /* 0x000fe20000000000 */
[----:B------:R-:W-:-:S04]  /*3310*/  IMAD.HI.U32 R4, R0, R2, RZ ;  /* 0x0000000200047227 */ /* 0x000fc800078e00ff */
[C---:B------:R-:W-:Y:S01]  /*3320*/  IMAD R8, R29.reuse, R8, R3 ;  /* 0x000000081d087224 */ /* 0x040fe200078e0203 */
[----:B------:R-:W-:Y:S01]  /*3330*/  IABS R3, R26 ;  /* 0x0000001a00037213 */ /* 0x000fe20000000000 */
[C---:B------:R-:W-:Y:S01]  /*3340*/  IMAD R7, R29.reuse, R7, R5 ;  /* 0x000000071d077224 */ /* 0x040fe200078e0205 */
[----:B------:R0:W-:Y:S01]  /*3350*/  STL [R1+0x64], R9 ;  /* 0x0000640901007387 */ /* 0x0001e20000100800 */
[----:B------:R-:W-:Y:S01]  /*3360*/  IMAD.MOV R4, RZ, RZ, -R4 ;  /* 0x000000ffff047224 */ /* 0x000fe200078e0a04 */
[----:B------:R-:W-:Y:S02]  /*3370*/  IABS R5, R27 ;  /* 0x0000001b00057213 */ /* 0x000fe40000000000 */
[----:B------:R1:W-:Y:S01]  /*3380*/  STL [R1+0x60], R8 ;  /* 0x0000600801007387 */ /* 0x0003e20000100800 */
[----:B------:R-:W-:Y:S01]  /*3390*/  IMAD R2, R29, R4, R2 ;  /* 0x000000041d027224 */ /* 0x000fe200078e0202 */
[----:B------:R-:W-:Y:S02]  /*33a0*/  IABS R4, R20 ;  /* 0x0000001400047213 */ /* 0x000fe40000000000 */
[----:B------:R2:W-:Y:S01]  /*33b0*/  STL [R1+0x5c], R7 ;  /* 0x00005c0701007387 */ /* 0x0005e20000100800 */
[----:B0-----:R-:W-:-:S04]  /*33c0*/  IMAD.HI.U32 R9, R0, R6, RZ ;  /* 0x0000000600097227 */ /* 0x001fc800078e00ff */
[----:B------:R-:W-:Y:S02]  /*33d0*/  IMAD.MOV R9, RZ, RZ, -R9 ;  /* 0x000000ffff097224 */ /* 0x000fe400078e0a09 */
[----:B-1----:R-:W-:-:S04]  /*33e0*/  IMAD.HI.U32 R8, R0, R5, RZ ;  /* 0x0000000500087227 */ /* 0x002fc800078e00ff */
[----:B--2---:R-:W-:-:S04]  /*33f0*/  IMAD.HI.U32 R7, R0, R3, RZ ;  /* 0x0000000300077227 */ /* 0x004fc800078e00ff */
[----:B------:R-:W-:Y:S02]  /*3400*/  IMAD.MOV R7, RZ, RZ, -R7 ;  /* 0x000000ffff077224 */ /* 0x000fe400078e0a07 */
[C---:B------:R-:W-:Y:S02]  /*3410*/  IMAD R9, R29.reuse, R9, R6 ;  /* 0x000000091d097224 */ /* 0x040fe400078e0206 */
[----:B------:R-:W-:Y:S02]  /*3420*/  IMAD.MOV R8, RZ, RZ, -R8 ;  /* 0x000000ffff087224 */ /* 0x000fe400078e0a08 */
[----:B------:R-:W-:Y:S01]  /*3430*/  IMAD.HI.U32 R6, R0, R4, RZ ;  /* 0x0000000400067227 */ /* 0x000fe200078e00ff */
[----:B------:R0:W-:Y:S03]  /*3440*/  STL [R1+0x58], R2 ;  /* 0x0000580201007387 */ /* 0x0001e60000100800 */
[----:B------:R-:W-:-:S02]  /*3450*/  IMAD R7, R29, R7, R3 ;  /* 0x000000071d077224 */ /* 0x000fc400078e0203 */
[C---:B------:R-:W-:Y:S02]  /*3460*/  IMAD R5, R29.reuse, R8, R5 ;  /* 0x000000081d057224 */ /* 0x040fe400078e0205 */
[----:B------:R-:W-:Y:S01]  /*3470*/  IMAD.MOV R6, RZ, RZ, -R6 ;  /* 0x000000ffff067224 */ /* 0x000fe200078e0a06 */
[----:B------:R-:W-:Y:S01]  /*3480*/  STL [R1+0x54], R9 ;  /* 0x0000540901007387 */ /* 0x000fe20000100800 */
[----:B0-----:R-:W-:Y:S02]  /*3490*/  IABS R2, R21 ;  /* 0x0000001500027213 */ /* 0x001fe40000000000 */
[----:B------:R-:W-:Y:S01]  /*34a0*/  IMAD R6, R29, R6, R4 ;  /* 0x000000061d067224 */ /* 0x000fe200078e0204 */
[----:B------:R0:W-:Y:S01]  /*34b0*/  STL [R1+0x50], R7 ;  /* 0x0000500701007387 */ /* 0x0001e20000100800 */
[----:B------:R-:W-:-:S03]  /*34c0*/  IABS R4, R16 ;  /* 0x0000001000047213 */ /* 0x000fc60000000000 */
[----:B------:R1:W-:Y:S01]  /*34d0*/  STL [R1+0x4c], R5 ;  /* 0x00004c0501007387 */ /* 0x0003e20000100800 */
[C---:B------:R-:W-:Y:S01]  /*34e0*/  IMAD.HI.U32 R3, R0.reuse, R2, RZ ;  /* 0x0000000200037227 */ /* 0x040fe200078e00ff */
[----:B0-----:R-:W-:Y:S02]  /*34f0*/  IABS R7, R22 ;  /* 0x0000001600077213 */ /* 0x001fe40000000000 */
[----:B-1----:R-:W-:Y:S01]  /*3500*/  IABS R5, R23 ;  /* 0x0000001700057213 */ /* 0x002fe20000000000 */
[----:B------:R0:W-:Y:S02]  /*3510*/  STL [R1+0x48], R6 ;  /* 0x0000480601007387 */ /* 0x0001e40000100800 */
[----:B------:R-:W-:-:S04]  /*3520*/  IMAD.HI.U32 R9, R0, R7, RZ ;  /* 0x0000000700097227 */ /* 0x000fc800078e00ff */
[----:B------:R-:W-:-:S04]  /*3530*/  IMAD.HI.U32 R8, R0, R4, RZ ;  /* 0x0000000400087227 */ /* 0x000fc800078e00ff */
[----:B0-----:R-:W-:-:S04]  /*3540*/  IMAD.HI.U32 R6, R0, R5, RZ ;  /* 0x0000000500067227 */ /* 0x001fc800078e00ff */
[----:B------:R-:W-:Y:S02]  /*3550*/  IMAD.MOV R3, RZ, RZ, -R3 ;  /* 0x000000ffff037224 */ /* 0x000fe400078e0a03 */
[----:B------:R-:W-:Y:S02]  /*3560*/  IMAD.MOV R9, RZ, RZ, -R9 ;  /* 0x000000ffff097224 */ /* 0x000fe400078e0a09 */
[----:B------:R-:W-:Y:S02]  /*3570*/  IMAD.MOV R6, RZ, RZ, -R6 ;  /* 0x000000ffff067224 */ /* 0x000fe400078e0a06 */
[----:B------:R-:W-:Y:S02]  /*3580*/  IMAD.MOV R8, RZ, RZ, -R8 ;  /* 0x000000ffff087224 */ /* 0x000fe400078e0a08 */
[C---:B------:R-:W-:Y:S01]  /*3590*/  IMAD R2, R29.reuse, R3, R2 ;  /* 0x000000031d027224 */ /* 0x040fe200078e0202 */
[----:B------:R-:W-:Y:S01]  /*35a0*/  IABS R3, R17 ;  /* 0x0000001100037213 */ /* 0x000fe20000000000 */
[----:B------:R-:W-:-:S02]  /*35b0*/  IMAD R9, R29, R9, R7 ;  /* 0x000000091d097224 */ /* 0x000fc400078e0207 */
[C---:B------:R-:W-:Y:S02]  /*35c0*/  IMAD R6, R29.reuse, R6, R5 ;  /* 0x000000061d067224 */ /* 0x040fe400078e0205 */
[----:B------:R-:W-:Y:S01]  /*35d0*/  IMAD R8, R29, R8, R4 ;  /* 0x000000081d087224 */ /* 0x000fe200078e0204 */
[----:B------:R0:W-:Y:S01]  /*35e0*/  STL [R1+0x44], R2 ;  /* 0x0000440201007387 */ /* 0x0001e20000100800 */
[----:B------:R-:W-:Y:S01]  /*35f0*/  IMAD.HI.U32 R7, R0, R3, RZ ;  /* 0x0000000300077227 */ /* 0x000fe200078e00ff */
[----:B------:R-:W-:Y:S02]  /*3600*/  IABS R4, R14 ;  /* 0x0000000e00047213 */ /* 0x000fe40000000000 */
[----:B------:R-:W-:Y:S04]  /*3610*/  STL [R1+0x40], R9 ;  /* 0x0000400901007387 */ /* 0x000fe80000100800 */
[----:B------:R1:W-:Y:S01]  /*3620*/  STL [R1+0x3c], R6 ;  /* 0x00003c0601007387 */ /* 0x0003e20000100800 */
[----:B------:R-:W-:-:S03]  /*3630*/  IMAD.MOV R7, RZ, RZ, -R7 ;  /* 0x000000ffff077224 */ /* 0x000fc600078e0a07 */
[----:B------:R-:W-:Y:S04]  /*3640*/  STL [R1+0x38], R8 ;  /* 0x0000380801007387 */ /* 0x000fe80000100800 */
[----:B------:R-:W2:Y:S01]  /*3650*/  LDL R14, [R1+0x12bc] ;  /* 0x0012bc00010e7983 */ /* 0x000ea20000100800 */
[----:B0-----:R-:W-:Y:S01]  /*3660*/  IABS R2, R18 ;  /* 0x0000001200027213 */ /* 0x001fe20000000000 */
[----:B------:R-:W-:Y:S01]  /*3670*/  IMAD R7, R29, R7, R3 ;  /* 0x000000071d077224 */ /* 0x000fe200078e0203 */
[----:B------:R-:W-:-:S03]  /*3680*/  IABS R3, R15 ;  /* 0x0000000f00037213 */ /* 0x000fc60000000000 */
[----:B------:R-:W-:Y:S01]  /*3690*/  IMAD.HI.U32 R5, R0, R2, RZ ;  /* 0x0000000200057227 */ /* 0x000fe200078e00ff */
[----:B------:R0:W-:Y:S04]  /*36a0*/  STL [R1+0x34], R7 ;  /* 0x0000340701007387 */ /* 0x0001e80000100800 */
[----:B------:R-:W3:Y:S01]  /*36b0*/  LDL R15, [R1+0x12b8] ;  /* 0x0012b800010f7983 */ /* 0x000ee20000100800 */
[----:B------:R-:W-:-:S04]  /*36c0*/  IMAD.MOV R5, RZ, RZ, -R5 ;  /* 0x000000ffff057224 */ /* 0x000fc800078e0a05 */
[----:B------:R-:W-:Y:S01]  /*36d0*/  IMAD R2, R29, R5, R2 ;  /* 0x000000051d027224 */ /* 0x000fe200078e0202 */
[----:B------:R-:W-:-:S04]  /*36e0*/  IABS R5, R10 ;  /* 0x0000000a00057213 */ /* 0x000fc80000000000 */
[----:B------:R4:W-:Y:S04]  /*36f0*/  STL [R1+0x30], R2 ;  /* 0x0000300201007387 */ /* 0x0009e80000100800 */
[----:B------:R-:W3:Y:S01]  /*3700*/  LDL R10, [R1+0x12b4] ;  /* 0x0012b400010a7983 */ /* 0x000ee20000100800 */
[----:B-1----:R-:W-:-:S05]  /*3710*/  IABS R6, R19 ;  /* 0x0000001300067213 */ /* 0x002fca0000000000 */
[----:B------:R-:W-:-:S04]  /*3720*/  IMAD.HI.U32 R9, R0, R6, RZ ;  /* 0x0000000600097227 */ /* 0x000fc800078e00ff */
[----:B------:R-:W-:Y:S02]  /*3730*/  IMAD.MOV R9, RZ, RZ, -R9 ;  /* 0x000000ffff097224 */ /* 0x000fe400078e0a09 */
[----:B0-----:R-:W-:-:S04]  /*3740*/  IMAD.HI.U32 R7, R0, R4, RZ ;  /* 0x0000000400077227 */ /* 0x001fc800078e00ff */
[C---:B------:R-:W-:Y:S01]  /*3750*/  IMAD R9, R29.reuse, R9, R6 ;  /* 0x000000091d097224 */ /* 0x040fe200078e0206 */
[----:B----4-:R-:W-:Y:S01]  /*3760*/  IABS R2, R12 ;  /* 0x0000000c00027213 */ /* 0x010fe20000000000 */
[----:B------:R-:W-:Y:S02]  /*3770*/  IMAD.MOV R7, RZ, RZ, -R7 ;  /* 0x000000ffff077224 */ /* 0x000fe400078e0a07 */
[----:B------:R-:W-:Y:S01]  /*3780*/  IMAD.HI.U32 R8, R0, R3, RZ ;  /* 0x0000000300087227 */ /* 0x000fe200078e00ff */
[----:B------:R-:W-:Y:S04]  /*3790*/  STL [R1+0x2c], R9 ;  /* 0x00002c0901007387 */ /* 0x000fe80000100800 */
[----:B------:R-:W4:Y:S01]  /*37a0*/  LDL R12, [R1+0x12b0] ;  /* 0x0012b000010c7983 */ /* 0x000f220000100800 */
[----:B------:R-:W-:-:S02]  /*37b0*/  IMAD R7, R29, R7, R4 ;  /* 0x000000071d077224 */ /* 0x000fc400078e0204 */
[----:B------:R-:W-:-:S04]  /*37c0*/  IMAD.HI.U32 R6, R0, R5, RZ ;  /* 0x0000000500067227 */ /* 0x000fc800078e00ff */
[----:B------:R-:W-:Y:S01]  /*37d0*/  IMAD.MOV R8, RZ, RZ, -R8 ;  /* 0x000000ffff087224 */ /* 0x000fe200078e0a08 */
[----:B------:R0:W-:Y:S01]  /*37e0*/  STL [R1+0x28], R7 ;  /* 0x0000280701007387 */ /* 0x0001e20000100800 */
[----:B------:R-:W-:Y:S02]  /*37f0*/  IMAD.MOV R6, RZ, RZ, -R6 ;  /* 0x000000ffff067224 */ /* 0x000fe400078e0a06 */
[C---:B------:R-:W-:Y:S02]  /*3800*/  IMAD R8, R29.reuse, R8, R3 ;  /* 0x000000081d087224 */ /* 0x040fe400078e0203 */
[----:B------:R-:W-:Y:S01]  /*3810*/  IMAD R6, R29, R6, R5 ;  /* 0x000000061d067224 */ /* 0x000fe200078e0205 */
[----:B0-----:R-:W-:Y:S02]  /*3820*/  IABS R7, R11 ;  /* 0x0000000b00077213 */ /* 0x001fe40000000000 */
[----:B------:R-:W4:Y:S01]  /*3830*/  LDL R11, [R1+0x12ac] ;  /* 0x0012ac00010b7983 */ /* 0x000f220000100800 */
[----:B------:R-:W-:Y:S01]  /*3840*/  IABS R3, R13 ;  /* 0x0000000d00037213 */ /* 0x000fe20000000000 */
[----:B------:R-:W-:-:S02]  /*3850*/  IMAD.HI.U32 R4, R0, R2, RZ ;  /* 0x0000000200047227 */ /* 0x000fc400078e00ff */
[----:B------:R-:W-:Y:S04]  /*3860*/  STL [R1+0x394], R8 ;  /* 0x0003940801007387 */ /* 0x000fe80000100800 */
[----:B------:R-:W4:Y:S01]  /*3870*/  LDL R13, [R1+0x12a8] ;  /* 0x0012a800010d7983 */ /* 0x000f220000100800 */
[----:B------:R-:W-:-:S03]  /*3880*/  IMAD.MOV R4, RZ, RZ, -R4 ;  /* 0x000000ffff047224 */ /* 0x000fc600078e0a04 */
[----:B------:R-:W-:Y:S01]  /*3890*/  STL [R1+0x398], R6 ;  /* 0x0003980601007387 */ /* 0x000fe20000100800 */
[----:B------:R-:W-:Y:S02]  /*38a0*/  IMAD R2, R29, R4, R2 ;  /* 0x000000041d027224 */ /* 0x000fe400078e0202 */
[----:B------:R-:W-:-:S04]  /*38b0*/  IMAD.HI.U32 R9, R0, R7, RZ ;  /* 0x0000000700097227 */ /* 0x000fc800078e00ff */
[----:B------:R-:W-:-:S04]  /*38c0*/  IMAD.MOV R9, RZ, RZ, -R9 ;  /* 0x000000ffff097224 */ /* 0x000fc800078e0a09 */
[----:B------:R-:W-:Y:S01]  /*38d0*/  IMAD R9, R29, R9, R7 ;  /* 0x000000091d097224 */ /* 0x000fe200078e0207 */
[----:B--2---:R-:W-:Y:S02]  /*38e0*/  IABS R5, R14 ;  /* 0x0000000e00057213 */ /* 0x004fe40000000000 */
[----:B------:R-:W2:Y:S04]  /*38f0*/  LDL R14, [R1+0x12a4] ;  /* 0x0012a400010e7983 */ /* 0x000ea80000100800 */
[----:B------:R0:W-:Y:S01]  /*3900*/  STL [R1+0x39c], R2 ;  /* 0x00039c0201007387 */ /* 0x0001e20000100800 */
[----:B---3--:R-:W-:-:S03]  /*3910*/  IABS R4, R15 ;  /* 0x0000000f00047213 */ /* 0x008fc60000000000 */
[----:B------:R-:W3:Y:S04]  /*3920*/  LDL R15, [R1+0x12a0] ;  /* 0x0012a000010f7983 */ /* 0x000ee80000100800 */
[----:B------:R-:W-:Y:S01]  /*3930*/  STL [R1+0x37c], R9 ;  /* 0x00037c0901007387 */ /* 0x000fe20000100800 */
[----:B0-----:R-:W-:-:S03]  /*3940*/  IABS R2, R10 ;  /* 0x0000000a00027213 */ /* 0x001fc60000000000 */
[----:B------:R-:W3:Y:S01]  /*3950*/  LDL R10, [R1+0x129c] ;  /* 0x00129c00010a7983 */ /* 0x000ee20000100800 */
[----:B------:R-:W-:-:S04]  /*3960*/  IMAD.HI.U32 R6, R0, R3, RZ ;  /* 0x0000000300067227 */ /* 0x000fc800078e00ff */
[----:B------:R-:W-:Y:S02]  /*3970*/  IMAD.MOV R6, RZ, RZ, -R6 ;  /* 0x000000ffff067224 */ /* 0x000fe400078e0a06 */
[----:B------:R-:W-:-:S04]  /*3980*/  IMAD.HI.U32 R8, R0, R5, RZ ;  /* 0x0000000500087227 */ /* 0x000fc800078e00ff */
[----:B------:R-:W-:Y:S02]  /*3990*/  IMAD R6, R29, R6, R3 ;  /* 0x000000061d067224 */ /* 0x000fe400078e0203 */
[----:B------:R-:W-:-:S03]  /*39a0*/  IMAD.MOV R8, RZ, RZ, -R8 ;  /* 0x000000ffff087224 */ /* 0x000fc600078e0a08 */
[----:B------:R4:W-:Y:S01]  /*39b0*/  STL [R1+0x390], R6 ;  /* 0x0003900601007387 */ /* 0x0009e20000100800 */
[----:B------:R-:W-:-:S04]  /*39c0*/  IMAD.HI.U32 R7, R0, R4, RZ ;  /* 0x0000000400077227 */ /* 0x000fc800078e00ff */
[----:B------:R-:W-:Y:S01]  /*39d0*/  IMAD.HI.U32 R3, R0, R2, RZ ;  /* 0x0000000200037227 */ /* 0x000fe200078e00ff */
[----:B----4-:R-:W-:Y:S02]  /*39e0*/  IABS R6, R12 ;  /* 0x0000000c00067213 */ /* 0x010fe40000000000 */
[----:B------:R-:W4:Y:S01]  /*39f0*/  LDL R12, [R1+0x1298] ;  /* 0x00129800010c7983 */ /* 0x000f220000100800 */
[C---:B------:R-:W-:Y:S02]  /*3a00*/  IMAD R8, R29.reuse, R8, R5 ;  /* 0x000000081d087224 */ /* 0x040fe400078e0205 */
[----:B------:R-:W-:Y:S02]  /*3a10*/  IMAD.MOV R7, RZ, RZ, -R7 ;  /* 0x000000ffff077224 */ /* 0x000fe400078e0a07 */
[----:B------:R-:W-:Y:S01]  /*3a20*/  IMAD.MOV R3, RZ, RZ, -R3 ;  /* 0x000000ffff037224 */ /* 0x000fe200078e0a03 */
[----:B------:R-:W-:Y:S01]  /*3a30*/  STL [R1+0x384], R8 ;  /* 0x0003840801007387 */ /* 0x000fe20000100800 */
[----:B------:R-:W-:-:S02]  /*3a40*/  IMAD R7, R29, R7, R4 ;  /* 0x000000071d077224 */ /* 0x000fc400078e0204 */
[----:B------:R-:W-:Y:S01]  /*3a50*/  IMAD R2, R29, R3, R2 ;  /* 0x000000031d027224 */ /* 0x000fe200078e0202 */
[----:B------:R-:W-:Y:S02]  /*3a60*/  IABS R5, R11 ;  /* 0x0000000b00057213 */ /* 0x000fe40000000000 */
[----:B------:R-:W4:Y:S01]  /*3a70*/  LDL R11, [R1+0x1294] ;  /* 0x00129400010b7983 */ /* 0x000f220000100800 */
[----:B------:R-:W-:-:S03]  /*3a80*/  IMAD.HI.U32 R9, R0, R6, RZ ;  /* 0x0000000600097227 */ /* 0x000fc600078e00ff */
[----:B------:R0:W-:Y:S01]  /*3a90*/  STL [R1+0x388], R7 ;  /* 0x0003880701007387 */ /* 0x0001e20000100800 */
[----:B------:R-:W-:-:S03]  /*3aa0*/  IABS R4, R13 ;  /* 0x0000000d00047213 */ /* 0x000fc60000000000 */
[----:B------:R-:W4:Y:S01]  /*3ab0*/  LDL R13, [R1+0x1290] ;  /* 0x00129000010d7983 */ /* 0x000f220000100800 */
[----:B------:R-:W-:-:S03]  /*3ac0*/  IMAD.MOV R9, RZ, RZ, -R9 ;  /* 0x000000ffff097224 */ /* 0x000fc600078e0a09 */
[----:B------:R3:W-:Y:S01]  /*3ad0*/  STL [R1+0x38c], R2 ;  /* 0x00038c0201007387 */ /* 0x0007e20000100800 */
[----:B------:R-:W-:Y:S02]  /*3ae0*/  IMAD R9, R29, R9, R6 ;  /* 0x000000091d097224 */ /* 0x000fe400078e0206 */
[----:B0-----:R-:W-:-:S04]  /*3af0*/  IMAD.HI.U32 R7, R0, R5, RZ ;  /* 0x0000000500077227 */ /* 0x001fc800078e00ff */
[----:B------:R-:W-:-:S04]  /*3b00*/  IMAD.MOV R7, RZ, RZ, -R7 ;  /* 0x000000ffff077224 */ /* 0x000fc800078e0a07 */
[----:B------:R-:W-:Y:S01]  /*3b10*/  IMAD R7, R29, R7, R5 ;  /* 0x000000071d077224 */ /* 0x000fe200078e0205 */
[----:B--2---:R-:W-:Y:S02]  /*3b20*/  IABS R3, R14 ;  /* 0x0000000e00037213 */ /* 0x004fe40000000000 */
[----:B------:R-:W2:Y:S04]  /*3b30*/  LDL R14, [R1+0x128c] ;  /* 0x00128c00010e7983 */ /* 0x000ea80000100800 */
[----:B------:R-:W-:Y:S01]  /*3b40*/  STL [R1+0x380], R9 ;  /* 0x0003800901007387 */ /* 0x000fe20000100800 */
[----:B---3--:R-:W-:-:S03]  /*3b50*/  IABS R2, R15 ;  /* 0x0000000f00027213 */ /* 0x008fc60000000000 */
[----:B------:R-:W3:Y:S04]  /*3b60*/  LDL R15, [R1+0x1288] ;  /* 0x00128800010f7983 */ /* 0x000ee80000100800 */
[----:B------:R0:W-:Y:S02]  /*3b70*/  STL [R1+0x36c], R7 ;  /* 0x00036c0701007387 */ /* 0x0001e40000100800 */
[----:B0-----:R-:W-:Y:S02]  /*3b80*/  IABS R7, R10 ;  /* 0x0000000a00077213 */ /* 0x001fe40000000000 */
[----:B------:R-:W3:Y:S01]  /*3b90*/  LDL R10, [R1+0x1284] ;  /* 0x00128400010a7983 */ /* 0x000ee20000100800 */
[----:B------:R-:W-:-:S04]  /*3ba0*/  IMAD.HI.U32 R8, R0, R4, RZ ;  /* 0x0000000400087227 */ /* 0x000fc800078e00ff */
[----:B------:R-:W-:Y:S02]  /*3bb0*/  IMAD.MOV R8, RZ, RZ, -R8 ;  /* 0x000000ffff087224 */ /* 0x000fe400078e0a08 */
[----:B------:R-:W-:-:S04]  /*3bc0*/  IMAD.HI.U32 R6, R0, R3, RZ ;  /* 0x0000000300067227 */ /* 0x000fc800078e00ff */
[C---:B------:R-:W-:Y:S02]  /*3bd0*/  IMAD R8, R29.reuse, R8, R4 ;  /* 0x000000081d087224 */ /* 0x040fe400078e0204 */
[----:B------:R-:W-:Y:S02]  /*3be0*/  IMAD.MOV R6, RZ, RZ, -R6 ;  /* 0x000000ffff067224 */ /* 0x000fe400078e0a06 */
[C---:B------:R-:W-:Y:S01]  /*3bf0*/  IMAD.HI.U32 R5, R0.reuse, R2, RZ ;  /* 0x0000000200057227 */ /* 0x040fe200078e00ff */
[----:B------:R-:W-:Y:S03]  /*3c00*/  STL [R1+0x370], R8 ;  /* 0x0003700801007387 */ /* 0x000fe60000100800 */
[----:B------:R-:W-:Y:S01]  /*3c10*/  IMAD R6, R29, R6, R3 ;  /* 0x000000061d067224 */ /* 0x000fe200078e0203 */
[----:B----4-:R-:W-:Y:S02]  /*3c20*/  IABS R4, R12 ;  /* 0x0000000c00047213 */ /* 0x010fe40000000000 */
[----:B------:R-:W4:Y:S01]  /*3c30*/  LDL R12, [R1+0x1280] ;  /* 0x00128000010c7983 */ /* 0x000f220000100800 */
[----:B------:R-:W-:-:S04]  /*3c40*/  IMAD.HI.U32 R9, R0, R7, RZ ;  /* 0x0000000700097227 */ /* 0x000fc800078e00ff */
[----:B------:R-:W-:Y:S01]  /*3c50*/  IMAD.MOV R5, RZ, RZ, -R5 ;  /* 0x000000ffff057224 */ /* 0x000fe200078e0a05 */
[----:B------:R0:W-:Y:S01]  /*3c60*/  STL [R1+0x374], R6 ;  /* 0x0003740601007387 */ /* 0x0001e20000100800 */
[----:B------:R-:W-:Y:S02]  /*3c70*/  IMAD.MOV R9, RZ, RZ, -R9 ;  /* 0x000000ffff097224 */ /* 0x000fe400078e0a09 */
[C---:B------:R-:W-:Y:S02]  /*3c80*/  IMAD R2, R29.reuse, R5, R2 ;  /* 0x000000051d027224 */ /* 0x040fe400078e0202 */
[----:B------:R-:W-:Y:S01]  /*3c90*/  IMAD R9, R29, R9, R7 ;  /* 0x000000091d097224 */ /* 0x000fe200078e0207 */
[----:B------:R-:W-:Y:S02]  /*3ca0*/  IABS R3, R11 ;  /* 0x0000000b00037213 */ /* 0x000fe40000000000 */
[----:B------:R-:W4:Y:S01]  /*3cb0*/  LDL R11, [R1+0x127c] ;  /* 0x00127c00010b7983 */ /* 0x000f220000100800 */
[----:B0-----:R-:W-:-:S03]  /*3cc0*/  IMAD.HI.U32 R6, R0, R4, RZ ;  /* 0x0000000400067227 */ /* 0x001fc600078e00ff */
[----:B------:R2:W-:Y:S01]  /*3cd0*/  STL [R1+0x378], R2 ;  /* 0x0003780201007387 */ /* 0x0005e20000100800 */
[----:B------:R-:W-:-:S03]  /*3ce0*/  IABS R5, R13 ;  /* 0x0000000d00057213 */ /* 0x000fc60000000000 */
        /* <DEDUP_REMOVED lines=9> */
[----:B------:R3:W-:Y:S02]  /*3d80*/  STL [R1+0x368], R6 ;  /* 0x0003680601007387 */ /* 0x0007e40000100800 */
[----:B---3--:R-:W-:Y:S02]  /*3d90*/  IABS R6, R15 ;  /* 0x0000000f00067213 */ /* 0x008fe40000000000 */
[----:B------:R-:W3:Y:S04]  /*3da0*/  LDL R15, [R1+0x1270] ;  /* 0x00127000010f7983 */ /* 0x000ee80000100800 */
[----:B------:R-:W-:Y:S01]  /*3db0*/  STL [R1+0x35c], R8 ;  /* 0x00035c0801007387 */ /* 0x000fe20000100800 */
[----:B------:R-:W-:-:S03]  /*3dc0*/  IABS R3, R10 ;  /* 0x0000000a00037213 */ /* 0x000fc60000000000 */
[----:B------:R-:W3:Y:S01]  /*3dd0*/  LDL R10, [R1+0x126c] ;  /* 0x00126c00010a7983 */ /* 0x000ee20000100800 */
[----:B------:R-:W-:-:S04]  /*3de0*/  IMAD.HI.U32 R7, R0, R5, RZ ;  /* 0x0000000500077227 */ /* 0x000fc800078e00ff */
[----:B------:R-:W-:Y:S02]  /*3df0*/  IMAD.MOV R7, RZ, RZ, -R7 ;  /* 0x000000ffff077224 */ /* 0x000fe400078e0a07 */
[----:B------:R-:W-:-:S04]  /*3e00*/  IMAD.HI.U32 R4, R0, R2, RZ ;  /* 0x0000000200047227 */ /* 0x000fc800078e00ff */
[C---:B------:R-:W-:Y:S02]  /*3e10*/  IMAD R7, R29.reuse, R7, R5 ;  /* 0x000000071d077224 */ /* 0x040fe400078e0205 */
[----:B------:R-:W-:Y:S02]  /*3e20*/  IMAD.MOV R4, RZ, RZ, -R4 ;  /* 0x000000ffff047224 */ /* 0x000fe400078e0a04 */
[C---:B------:R-:W-:Y:S01]  /*3e30*/  IMAD.HI.U32 R9, R0.reuse, R6, RZ ;  /* 0x0000000600097227 */ /* 0x040fe200078e00ff */
[----:B------:R0:W-:Y:S03]  /*3e40*/  STL [R1+0x360], R7 ;  /* 0x0003600701007387 */ /* 0x0001e60000100800 */
[----:B------:R-:W-:Y:S01]  /*3e50*/  IMAD R2, R29, R4, R2 ;  /* 0x000000041d027224 */ /* 0x000fe200078e0202 */
[----:B----4-:R-:W-:Y:S02]  /*3e60*/  IABS R5, R12 ;  /* 0x0000000c00057213 */ /* 0x010fe40000000000 */
[----:B------:R-:W4:Y:S01]  /*3e70*/  LDL R12, [R1+0x1268] ;  /* 0x00126800010c7983 */ /* 0x000f220000100800 */
[----:B0-----:R-:W-:-:S04]  /*3e80*/  IMAD.HI.U32 R7, R0, R3, RZ ;  /* 0x0000000300077227 */ /* 0x001fc800078e00ff */
[----:B------:R-:W-:Y:S02]  /*3e90*/  IMAD.MOV R9, RZ, RZ, -R9 ;  /* 0x000000ffff097224 */ /* 0x000fe400078e0a09 */
[----:B------:R-:W-:Y:S01]  /*3ea0*/  IMAD.MOV R7, RZ, RZ, -R7 ;  /* 0x000000ffff077224 */ /* 0x000fe200078e0a07 */
[----:B------:R0:W-:Y:S01]  /*3eb0*/  STL [R1+0x364], R2 ;  /* 0x0003640201007387 */ /* 0x0001e20000100800 */
[C---:B------:R-:W-:Y:S02]  /*3ec0*/  IMAD R9, R29.reuse, R9, R6 ;  /* 0x000000091d097224 */ /* 0x040fe400078e0206 */
[----:B------:R-:W-:Y:S01]  /*3ed0*/  IMAD R7, R29, R7, R3 ;  /* 0x000000071d077224 */ /* 0x000fe200078e0203 */
[----:B------:R-:W-:Y:S02]  /*3ee0*/  IABS R4, R11 ;  /* 0x0000000b00047213 */ /* 0x000fe40000000000 */
[----:B------:R-:W4:Y:S01]  /*3ef0*/  LDL R11, [R1+0x1264] ;  /* 0x00126400010b7983 */ /* 0x000f220000100800 */
[----:B------:R-:W-:-:S03]  /*3f00*/  IMAD.HI.U32 R8, R0, R5, RZ ;  /* 0x0000000500087227 */ /* 0x000fc600078e00ff */
[----:B------:R-:W-:Y:S01]  /*3f10*/  STL [R1+0x358], R9 ;  /* 0x0003580901007387 */ /* 0x000fe20000100800 */
[----:B0-----:R-:W-:-:S03]  /*3f20*/  IABS R2, R13 ;  /* 0x0000000d00027213 */ /* 0x001fc60000000000 */
[----:B------:R-:W4:Y:S04]  /*3f30*/  LDL R13, [R1+0x1260] ;  /* 0x00126000010d7983 */ /* 0x000f280000100800 */
[----:B------:R2:W-:Y:S01]  /*3f40*/  STL [R1+0x344], R7 ;  /* 0x0003440701007387 */ /* 0x0005e20000100800 */
[----:B------:R-:W-:-:S04]  /*3f50*/  IMAD.MOV R8, RZ, RZ, -R8 ;  /* 0x000000ffff087224 */ /* 0x000fc800078e0a08 */
[----:B------:R-:W-:Y:S02]  /*3f60*/  IMAD R8, R29, R8, R5 ;  /* 0x000000081d087224 */ /* 0x000fe400078e0205 */
[----:B------:R-:W-:-:S04]  /*3f70*/  IMAD.HI.U32 R6, R0, R4, RZ ;  /* 0x0000000400067227 */ /* 0x000fc800078e00ff */
[----:B------:R-:W-:-:S04]  /*3f80*/  IMAD.MOV R6, RZ, RZ, -R6 ;  /* 0x000000ffff067224 */ /* 0x000fc800078e0a06 */
[----:B------:R-:W-:Y:S01]  /*3f90*/  IMAD R6, R29, R6, R4 ;  /* 0x000000061d067224 */ /* 0x000fe200078e0204 */
[----:B--2---:R-:W-:Y:S02]  /*3fa0*/  IABS R7, R14 ;  /* 0x0000000e00077213 */ /* 0x004fe40000000000 */
[----:B------:R-:W2:Y:S04]  /*3fb0*/  LDL R14, [R1+0x125c] ;  /* 0x00125c00010e7983 */ /* 0x000ea80000100800 */
[----:B------:R-:W-:Y:S01]  /*3fc0*/  STL [R1+0x348], R8 ;  /* 0x0003480801007387 */ /* 0x000fe20000100800 */
[----:B---3--:R-:W-:-:S03]  /*3fd0*/  IABS R5, R15 ;  /* 0x0000000f00057213 */ /* 0x008fc60000000000 */
[----:B------:R-:W3:Y:S04]  /*3fe0*/  LDL R15, [R1+0x1258] ;  /* 0x00125800010f7983 */ /* 0x000ee80000100800 */
[----:B------:R0:W-:Y:S01]  /*3ff0*/  STL [R1+0x34c], R6 ;  /* 0x00034c0601007387 */ /* 0x0001e20000100800 */
[----:B------:R-:W-:-:S03]  /*4000*/  IABS R4, R10 ;  /* 0x0000000a00047213 */ /* 0x000fc60000000000 */
[----:B------:R-:W3:Y:S01]  /*4010*/  LDL R10, [R1+0x1254] ;  /* 0x00125400010a7983 */ /* 0x000ee20000100800 */
[----:B------:R-:W-:-:S04]  /*4020*/  IMAD.HI.U32 R3, R0, R2, RZ ;  /* 0x0000000200037227 */ /* 0x000fc800078e00ff */
[----:B------:R-:W-:Y:S02]  /*4030*/  IMAD.MOV R3, RZ, RZ, -R3 ;  /* 0x000000ffff037224 */ /* 0x000fe400078e0a03 */
[----:B------:R-:W-:-:S04]  /*4040*/  IMAD.HI.U32 R9, R0, R7, RZ ;  /* 0x0000000700097227 */ /* 0x000fc800078e00ff */
[----:B------:R-:W-:Y:S02]  /*4050*/  IMAD R2, R29, R3, R2 ;  /* 0x000000031d027224 */ /* 0x000fe400078e0202 */
[----:B0-----:R-:W-:-:S03]  /*4060*/  IMAD.HI.U32 R6, R0, R5, RZ ;  /* 0x0000000500067227 */ /* 0x001fc600078e00ff */
[----:B------:R0:W-:Y:S01]  /*4070*/  STL [R1+0x350], R2 ;  /* 0x0003500201007387 */ /* 0x0001e20000100800 */
[----:B------:R-:W-:Y:S02]  /*4080*/  IMAD.MOV R9, RZ, RZ, -R9 ;  /* 0x000000ffff097224 */ /* 0x000fe400078e0a09 */
[----:B------:R-:W-:Y:S01]  /*4090*/  IMAD.HI.U32 R8, R0, R4, RZ ;  /* 0x0000000400087227 */ /* 0x000fe200078e00ff */
[----:B----4-:R-:W-:Y:S02]  /*40a0*/  IABS R3, R12 ;  /* 0x0000000c00037213 */ /* 0x010fe40000000000 */
[----:B------:R-:W4:Y:S01]  /*40b0*/  LDL R12, [R1+0x1250] ;  /* 0x00125000010c7983 */ /* 0x000f220000100800 */
[----:B------:R-:W-:Y:S02]  /*40c0*/  IMAD.MOV R6, RZ, RZ, -R6 ;  /* 0x000000ffff067224 */ /* 0x000fe400078e0a06 */
[----:B------:R-:W-:Y:S02]  /*40d0*/  IMAD R9, R29, R9, R7 ;  /* 0x000000091d097224 */ /* 0x000fe400078e0207 */
[----:B------:R-:W-:-:S02]  /*40e0*/  IMAD.MOV R8, RZ, RZ, -R8 ;  /* 0x000000ffff087224 */ /* 0x000fc400078e0a08 */
[C---:B------:R-:W-:Y:S01]  /*40f0*/  IMAD R6, R29.reuse, R6, R5 ;  /* 0x000000061d067224 */ /* 0x040fe200078e0205 */
[----:B------:R-:W-:Y:S01]  /*4100*/  STL [R1+0x32c], R9 ;  /* 0x00032c0901007387 */ /* 0x000fe20000100800 */
[----:B------:R-:W-:Y:S01]  /*4110*/  IMAD R8, R29, R8, R4 ;  /* 0x000000081d087224 */ /* 0x000fe200078e0204 */
[----:B0-----:R-:W-:Y:S02]  /*4120*/  IABS R2, R11 ;  /* 0x0000000b00027213 */ /* 0x001fe40000000000 */
[----:B------:R-:W4:Y:S01]  /*4130*/  LDL R11, [R1+0x124c] ;  /* 0x00124c00010b7983 */ /* 0x000f220000100800 */
[----:B------:R-:W-:-:S03]  /*4140*/  IMAD.HI.U32 R7, R0, R3, RZ ;  /* 0x0000000300077227 */ /* 0x000fc600078e00ff */
[----:B------:R0:W-:Y:S01]  /*4150*/  STL [R1+0x340], R6 ;  /* 0x0003400601007387 */ /* 0x0001e20000100800 */
[----:B------:R-:W-:Y:S01]  /*4160*/  IMAD.MOV R7, RZ, RZ, -R7 ;  /* 0x000000ffff077224 */ /* 0x000fe200078e0a07 */
[----:B0-----:R-:W-:Y:S02]  /*4170*/  IABS R6, R13 ;  /* 0x0000000d00067213 */ /* 0x001fe40000000000 */
[----:B------:R-:W4:Y:S04]  /*4180*/  LDL R13, [R1+0x1248] ;  /* 0x00124800010d7983 */ /* 0x000f280000100800 */
        /* <DEDUP_REMOVED lines=10> */
[----:B------:R4:W-:Y:S01]  /*4230*/  STL [R1+0x33c], R2 ;  /* 0x00033c0201007387 */ /* 0x0009e20000100800 */
[----:B------:R-:W-:-:S03]  /*4240*/  IABS R5, R10 ;  /* 0x0000000a00057213 */ /* 0x000fc60000000000 */
[----:B------:R-:W3:Y:S01]  /*4250*/  LDL R10, [R1+0x123c] ;  /* 0x00123c00010a7983 */ /* 0x000ee20000100800 */
[----:B------:R-:W-:-:S04]  /*4260*/  IMAD.HI.U32 R9, R0, R6, RZ ;  /* 0x0000000600097227 */ /* 0x000fc800078e00ff */
[----:B------:R-:W-:Y:S02]  /*4270*/  IMAD.MOV R9, RZ, RZ, -R9 ;  /* 0x000000ffff097224 */ /* 0x000fe400078e0a09 */
[----:B0-----:R-:W-:-:S04]  /*4280*/  IMAD.HI.U32 R7, R0, R4, RZ ;  /* 0x0000000400077227 */ /* 0x001fc800078e00ff */
        /* <DEDUP_REMOVED lines=15> */
[----:B------:R-:W-:-:S03]  /*4380*/  IMAD.HI.U32 R4, R0, R2, RZ ;  /* 0x0000000200047227 */ /* 0x000fc600078e00ff */
[----:B------:R-:W-:Y:S01]  /*4390*/  STL [R1+0x320], R8 ;  /* 0x0003200801007387 */ /* 0x000fe20000100800 */
[----:B------:R-:W-:Y:S01]  /*43a0*/  IMAD.MOV R4, RZ, RZ, -R4 ;  /* 0x000000ffff047224 */ /* 0x000fe200078e0a04 */
[----:B------:R-:W-:Y:S02]  /*43b0*/  IABS R3, R13 ;  /* 0x0000000d00037213 */ /* 0x000fe40000000000 */
        /* <DEDUP_REMOVED lines=34> */
[----:B------:R-:W-:Y:S01]  /*45e0*/  IMAD.MOV R9, RZ, RZ, -R9 ;  /* 0x000000ffff097224 */ /* 0x000fe200078e0a09 */
[----:B------:R-:W-:Y:S02]  /*45f0*/  IABS R4, R13 ;  /* 0x0000000d00047213 */ /* 0x000fe40000000000 */
[----:B------:R-:W4:Y:S04]  /*4600*/  LDL R13, [R1+0x1218] ;  /* 0x00121800010d7983 */ /* 0x000f280000100800 */
        /* <DEDUP_REMOVED lines=16> */
[----:B------:R-:W-:Y:S02]  /*4710*/  IMAD R8, R29, R8, R4 ;  /* 0x000000081d087224 */ /* 0x000fe400078e0204 */
[----:B------:R-:W-:Y:S02]  /*4720*/  IMAD.MOV R6, RZ, RZ, -R6 ;  /* 0x000000ffff067224 */ /* 0x000fe400078e0a06 */
[----:B------:R-:W-:Y:S01]  /*4730*/  IMAD.HI.U32 R5, R0, R2, RZ ;  /* 0x0000000200057227 */ /* 0x000fe200078e00ff */
[----:B------:R-:W-:Y:S01]  /*4740*/  STL [R1+0x2f8], R8 ;  /* 0x0002f80801007387 */ /* 0x000fe20000100800 */
[----:B----4-:R-:W-:-:S03]  /*4750*/  IABS R4, R12 ;  /* 0x0000000c00047213 */ /* 0x010fc60000000000 */
[----:B------:R-:W4:Y:S01]  /*4760*/  LDL R12, [R1+0x1208] ;  /* 0x00120800010c7983 */ /* 0x000f220000100800 */
[----:B------:R-:W-:Y:S02]  /*4770*/  IMAD R6, R29, R6, R3 ;  /* 0x000000061d067224 */ /* 0x000fe400078e0203 */
[----:B------:R-:W-:-:S04]  /*4780*/  IMAD.HI.U32 R9, R0, R7, RZ ;  /* 0x0000000700097227 */ /* 0x000fc800078e00ff */
[----:B------:R-:W-:Y:S01]  /*4790*/  IMAD.MOV R5, RZ, RZ, -R5 ;  /* 0x000000ffff057224 */ /* 0x000fe200078e0a05 */
[----:B------:R0:W-:Y:S01]  /*47a0*/  STL [R1+0x2fc], R6 ;  /* 0x0002fc0601007387 */ /* 0x0001e20000100800 */
[----:B------:R-:W-:Y:S02]  /*47b0*/  IMAD.MOV R9, RZ, RZ, -R9 ;  /* 0x000000ffff097224 */ /* 0x000fe400078e0a09 */
[C---:B------:R-:W-:Y:S01]  /*47c0*/  IMAD R2, R29.reuse, R5, R2 ;  /* 0x000000051d027224 */ /* 0x040fe200078e0202 */
[----:B------:R-:W-:Y:S02]  /*47d0*/  IABS R3, R11 ;  /* 0x0000000b00037213 */ /* 0x000fe40000000000 */
[----:B------:R-:W4:Y:S01]  /*47e0*/  LDL R11, [R1+0x1204] ;  /* 0x00120400010b7983 */ /* 0x000f220000100800 */
[----:B------:R-:W-:Y:S02]  /*47f0*/  IMAD R9, R29, R9, R7 ;  /* 0x000000091d097224 */ /* 0x000fe400078e0207 */
[----:B0-----:R-:W-:Y:S01]  /*4800*/  IMAD.HI.U32 R6, R0, R4, RZ ;  /* 0x0000000400067227 */ /* 0x001fe200078e00ff */
[----:B------:R2:W-:Y:S03]  /*4810*/  STL [R1+0x300], R2 ;  /* 0x0003000201007387 */ /* 0x0005e60000100800 */
[----:B------:R-:W-:Y:S01]  /*4820*/  IMAD.MOV R6, RZ, RZ, -R6 ;  /* 0x000000ffff067224 */ /* 0x000fe200078e0a06 */
[----:B------:R-:W-:-:S02]  /*4830*/  IABS R5, R13 ;  /* 0x0000000d00057213 */ /* 0x000fc40000000000 */
        /* <DEDUP_REMOVED lines=17> */
[----:B------:R-:W-:Y:S02]  /*4950*/  IMAD R7, R29, R7, R5 ;  /* 0x000000071d077224 */ /* 0x000fe400078e0205 */
[----:B------:R-:W-:Y:S02]  /*4960*/  IMAD.MOV R4, RZ, RZ, -R4 ;  /* 0x000000ffff047224 */ /* 0x000fe400078e0a04 */
[----:B------:R-:W-:Y:S01]  /*4970*/  IMAD.HI.U32 R9, R0, R6, RZ ;  /* 0x0000000600097227 */ /* 0x000fe200078e00ff */
[----:B------:R0:W-:Y:S01]  /*4980*/  STL [R1+0x2e8], R7 ;  /* 0x0002e80701007387 */ /* 0x0001e20000100800 */
[----:B----4-:R-:W-:-:S03]  /*4990*/  IABS R5, R12 ;  /* 0x0000000c00057213 */ /* 0x010fc60000000000 */
[----:B------:R-:W4:Y:S01]  /*49a0*/  LDL R12, [R1+0x11f0] ;  /* 0x0011f000010c7983 */ /* 0x000f220000100800 */
[----:B------:R-:W-:Y:S02]  /*49b0*/  IMAD R2, R29, R4, R2 ;  /* 0x000000041d027224 */ /* 0x000fe400078e0202 */
[----:B0-----:R-:W-:-:S04]  /*49c0*/  IMAD.HI.U32 R7, R0, R3, RZ ;  /* 0x0000000300077227 */ /* 0x001fc800078e00ff */
[----:B------:R-:W-:Y:S02]  /*49d0*/  IMAD.MOV R9, RZ, RZ, -R9 ;  /* 0x000000ffff097224 */ /* 0x000fe400078e0a09 */
[----:B------:R-:W-:Y:S01]  /*49e0*/  IMAD.MOV R7, RZ, RZ, -R7 ;  /* 0x000000ffff077224 */ /* 0x000fe200078e0a07 */
[----:B------:R0:W-:Y:S01]  /*49f0*/  STL [R1+0x2ec], R2 ;  /* 0x0002ec0201007387 */ /* 0x0001e20000100800 */
[C---:B------:R-:W-:Y:S01]  /*4a00*/  IMAD R9, R29.reuse, R9, R6 ;  /* 0x000000091d097224 */ /* 0x040fe200078e0206 */
[----:B------:R-:W-:Y:S01]  /*4a10*/  IABS R4, R11 ;  /* 0x0000000b00047213 */ /* 0x000fe20000000000 */
[----:B------:R-:W-:Y:S01]  /*4a20*/  IMAD R7, R29, R7, R3 ;  /* 0x000000071d077224 */ /* 0x000fe200078e0203 */
[----:B------:R-:W4:Y:S01]  /*4a30*/  LDL R11, [R1+0x11ec] ;  /* 0x0011ec00010b7983 */ /* 0x000f220000100800 */
[----:B------:R-:W-:-:S03]  /*4a40*/  IMAD.HI.U32 R8, R0, R5, RZ ;  /* 0x0000000500087227 */ /* 0x000fc600078e00ff */
[----:B------:R-:W-:Y:S01]  /*4a50*/  STL [R1+0x2e0], R9 ;  /* 0x0002e00901007387 */ /* 0x000fe20000100800 */
[----:B------:R-:W-:Y:S01]  /*4a60*/  IMAD.MOV R8, RZ, RZ, -R8 ;  /* 0x000000ffff087224 */ /* 0x000fe200078e0a08 */
[----:B0-----:R-:W-:Y:S02]  /*4a70*/  IABS R2, R13 ;  /* 0x0000000d00027213 */ /* 0x001fe40000000000 */
[----:B------:R-:W4:Y:S04]  /*4a80*/  LDL R13, [R1+0x11e8] ;  /* 0x0011e800010d7983 */ /* 0x000f280000100800 */
[----:B------:R2:W-:Y:S01]  /*4a90*/  STL [R1+0x2cc], R7 ;  /* 0x0002cc0701007387 */ /* 0x0005e20000100800 */
        /* <DEDUP_REMOVED lines=18> */
[----:B------:R-:W-:Y:S01]  /*4bc0*/  IMAD.MOV R9, RZ, RZ, -R9 ;  /* 0x000000ffff097224 */ /* 0x000fe200078e0a09 */
[----:B----4-:R-:W-:Y:S02]  /*4bd0*/  IABS R3, R12 ;  /* 0x0000000c00037213 */ /* 0x010fe40000000000 */
[----:B------:R-:W4:Y:S01]  /*4be0*/  LDL R12, [R1+0x11d8] ;  /* 0x0011d800010c7983 */ /* 0x000f220000100800 */
[----:B------:R-:W-:-:S04]  /*4bf0*/  IMAD.HI.U32 R8, R0, R4, RZ ;  /* 0x0000000400087227 */ /* 0x000fc800078e00ff */
[----:B------:R-:W-:Y:S02]  /*4c00*/  IMAD.MOV R6, RZ, RZ, -R6 ;  /* 0x000000ffff067224 */ /* 0x000fe400078e0a06 */
[C---:B------:R-:W-:Y:S02]  /*4c10*/  IMAD R9, R29.reuse, R9, R7 ;  /* 0x000000091d097224 */ /* 0x040fe400078e0207 */
[----:B------:R-:W-:Y:S02]  /*4c20*/  IMAD.MOV R8, RZ, RZ, -R8 ;  /* 0x000000ffff087224 */ /* 0x000fe400078e0a08 */
[----:B------:R-:W-:Y:S01]  /*4c30*/  IMAD R6, R29, R6, R5 ;  /* 0x000000061d067224 */ /* 0x000fe200078e0205 */
[----:B------:R-:W-:Y:S01]  /*4c40*/  STL [R1+0x2b4], R9 ;  /* 0x0002b40901007387 */ /* 0x000fe20000100800 */
[----:B0-----:R-:W-:-:S03]  /*4c50*/  IABS R2, R11 ;  /* 0x0000000b00027213 */ /* 0x001fc60000000000 */
[----:B------:R-:W4:Y:S01]  /*4c60*/  LDL R11, [R1+0x11d4] ;  /* 0x0011d400010b7983 */ /* 0x000f220000100800 */
[----:B------:R-:W-:-:S03]  /*4c70*/  IMAD R8, R29, R8, R4 ;  /* 0x000000081d087224 */ /* 0x000fc600078e0204 */
[----:B------:R0:W-:Y:S01]  /*4c80*/  STL [R1+0x2c8], R6 ;  /* 0x0002c80601007387 */ /* 0x0001e20000100800 */
[----:B------:R-:W-:Y:S01]  /*4c90*/  IMAD.HI.U32 R7, R0, R3, RZ ;  /* 0x0000000300077227 */ /* 0x000fe200078e00ff */
[----:B0-----:R-:W-:Y:S02]  /*4ca0*/  IABS R6, R13 ;  /* 0x0000000d00067213 */ /* 0x001fe40000000000 */
        /* <DEDUP_REMOVED lines=92> */
[----:B------:R-:W-:-:S04]  /*5270*/  IMAD.HI.U32 R5, R0, R2, RZ ;  /* 0x0000000200057227 */ /* 0x000fc800078e00ff */
[C---:B------:R-:W-:Y:S02]  /*5280*/  IMAD R6, R29.reuse, R6, R3 ;  /* 0x000000061d067224 */ /* 0x040fe400078e0203 */
[----:B------:R-:W-:Y:S01]  /*5290*/  IMAD.HI.U32 R9, R0, R7, RZ ;  /* 0x0000000700097227 */ /* 0x000fe200078e00ff */
[----:B----4-:R-:W-:Y:S02]  /*52a0*/  IABS R4, R12 ;  /* 0x0000000c00047213 */ /* 0x010fe40000000000 */
[----:B------:R-:W4:Y:S01]  /*52b0*/  LDL R12, [R1+0x1190] ;  /* 0x00119000010c7983 */ /* 0x000f220000100800 */
[----:B------:R-:W-:Y:S02]  /*52c0*/  IMAD.MOV R5, RZ, RZ, -R5 ;  /* 0x000000ffff057224 */ /* 0x000fe400078e0a05 */
[----:B------:R-:W-:Y:S01]  /*52d0*/  IMAD.MOV R9, RZ, RZ, -R9 ;  /* 0x000000ffff097224 */ /* 0x000fe200078e0a09 */
[----:B------:R0:W-:Y:S01]  /*52e0*/  STL [R1+0x284], R6 ;  /* 0x0002840601007387 */ /* 0x0001e20000100800 */
[----:B------:R-:W-:-:S02]  /*52f0*/  IMAD R2, R29, R5, R2 ;  /* 0x000000051d027224 */ /* 0x000fc400078e0202 */
[----:B------:R-:W-:Y:S01]  /*5300*/  IMAD R9, R29, R9, R7 ;  /* 0x000000091d097224 */ /* 0x000fe200078e0207 */
[----:B------:R-:W-:Y:S02]  /*5310*/  IABS R3, R11 ;  /* 0x0000000b00037213 */ /* 0x000fe40000000000 */
[----:B------:R-:W4:Y:S01]  /*5320*/  LDL R11, [R1+0x118c] ;  /* 0x00118c00010b7983 */ /* 0x000f220000100800 */
[----:B0-----:R-:W-:-:S03]  /*5330*/  IMAD.HI.U32 R6, R0, R4, RZ ;  /* 0x0000000400067227 */ /* 0x001fc600078e00ff */
[----:B------:R2:W-:Y:S01]  /*5340*/  STL [R1+0x288], R2 ;  /* 0x0002880201007387 */ /* 0x0005e20000100800 */
        /* <DEDUP_REMOVED lines=21> */
[----:B------:R-:W-:Y:S01]  /*54a0*/  IMAD.HI.U32 R9, R0, R6, RZ ;  /* 0x0000000600097227 */ /* 0x000fe200078e00ff */
[----:B------:R0:W-:Y:S03]  /*54b0*/  STL [R1+0x270], R7 ;  /* 0x0002700701007387 */ /* 0x0001e60000100800 */
[----:B------:R-:W-:Y:S02]  /*54c0*/  IMAD R2, R29, R4, R2 ;  /* 0x000000041d027224 */ /* 0x000fe400078e0202 */
[----:B------:R-:W-:Y:S01]  /*54d0*/  IMAD.MOV R9, RZ, RZ, -R9 ;  /* 0x000000ffff097224 */ /* 0x000fe200078e0a09 */
[----:B----4-:R-:W-:-:S02]  /*54e0*/  IABS R5, R12 ;  /* 0x0000000c00057213 */ /* 0x010fc40000000000 */
[----:B------:R-:W4:Y:S01]  /*54f0*/  LDL R12, [R1+0x1178] ;  /* 0x00117800010c7983 */ /* 0x000f220000100800 */
[----:B0-----:R-:W-:-:S04]  /*5500*/  IMAD.HI.U32 R7, R0, R3, RZ ;  /* 0x0000000300077227 */ /* 0x001fc800078e00ff */
        /* <DEDUP_REMOVED lines=67> */
[----:B------:R-:W-:Y:S02]  /*5940*/  IMAD R7, R29, R7, R4 ;  /* 0x000000071d077224 */ /* 0x000fe400078e0204 */
[----:B------:R-:W-:Y:S01]  /*5950*/  IMAD.HI.U32 R6, R0, R5, RZ ;  /* 0x0000000500067227 */ /* 0x000fe200078e00ff */
[----:B----4-:R-:W-:-:S02]  /*5960*/  IABS R2, R12 ;  /* 0x0000000c00027213 */ /* 0x010fc40000000000 */
[----:B------:R-:W4:Y:S01]  /*5970*/  LDL R12, [R1+0x1148] ;  /* 0x00114800010c7983 */ /* 0x000f220000100800 */
[----:B------:R-:W-:Y:S02]  /*5980*/  IMAD.MOV R8, RZ, RZ, -R8 ;  /* 0x000000ffff087224 */ /* 0x000fe400078e0a08 */
[----:B------:R-:W-:Y:S01]  /*5990*/  IMAD.MOV R6, RZ, RZ, -R6 ;  /* 0x000000ffff067224 */ /* 0x000fe200078e0a06 */
[----:B------:R0:W-:Y:S01]  /*59a0*/  STL [R1+0x22c], R7 ;  /* 0x00022c0701007387 */ /* 0x0001e20000100800 */
        /* <DEDUP_REMOVED lines=63> */
[----:B------:R-:W-:Y:S01]  /*5da0*/  IMAD.HI.U32 R5, R0, R2, RZ ;  /* 0x0000000200057227 */ /* 0x000fe200078e00ff */
[----:B------:R-:W-:Y:S03]  /*5db0*/  STL [R1+0x208], R8 ;  /* 0x0002080801007387 */ /* 0x000fe60000100800 */
[----:B------:R-:W-:Y:S02]  /*5dc0*/  IMAD R6, R29, R6, R3 ;  /* 0x000000061d067224 */ /* 0x000fe400078e0203 */
[----:B------:R-:W-:Y:S01]  /*5dd0*/  IMAD.MOV R5, RZ, RZ, -R5 ;  /* 0x000000ffff057224 */ /* 0x000fe200078e0a05 */
[----:B----4-:R-:W-:-:S02]  /*5de0*/  IABS R4, R12 ;  /* 0x0000000c00047213 */ /* 0x010fc40000000000 */
[----:B------:R-:W4:Y:S01]  /*5df0*/  LDL R12, [R1+0x1118] ;  /* 0x00111800010c7983 */ /* 0x000f220000100800 */
[----:B------:R-:W-:-:S03]  /*5e00*/  IMAD R2, R29, R5, R2 ;  /* 0x000000051d027224 */ /* 0x000fc600078e0202 */
[----:B------:R0:W-:Y:S01]  /*5e10*/  STL [R1+0x20c], R6 ;  /* 0x00020c0601007387 */ /* 0x0001e20000100800 */
[----:B------:R-:W-:-:S03]  /*5e20*/  IABS R3, R11 ;  /* 0x0000000b00037213 */ /* 0x000fc60000000000 */
[----:B------:R-:W4:Y:S01]  /*5e30*/  LDL R11, [R1+0x1114] ;  /* 0x00111400010b7983 */ /* 0x000f220000100800 */
[----:B0-----:R-:W-:-:S03]  /*5e40*/  IMAD.HI.U32 R6, R0, R4, RZ ;  /* 0x0000000400067227 */ /* 0x001fc600078e00ff */
[----:B------:R2:W-:Y:S01]  /*5e50*/  STL [R1+0x210], R2 ;  /* 0x0002100201007387 */ /* 0x0005e20000100800 */
[----:B------:R-:W-:Y:S01]  /*5e60*/  IMAD.MOV R6, RZ, RZ, -R6 ;  /* 0x000000ffff067224 */ /* 0x000fe200078e0a06 */
[----:B------:R-:W-:Y:S02]  /*5e70*/  IABS R5, R13 ;  /* 0x0000000d00057213 */ /* 0x000fe40000000000 */
[----:B------:R-:W4:Y:S01]  /*5e80*/  LDL R13, [R1+0x110c] ;  /* 0x00110c00010d7983 */ /* 0x000f220000100800 */
        /* <DEDUP_REMOVED lines=13> */
[----:B------:R-:W-:-:S04]  /*5f60*/  IMAD.MOV R9, RZ, RZ, -R9 ;  /* 0x000000ffff097224 */ /* 0x000fc800078e0a09 */
[----:B------:R-:W-:Y:S02]  /*5f70*/  IMAD R26, R29, R9, R7 ;  /* 0x000000091d1a7224 */ /* 0x000fe400078e0207 */
[----:B------:R-:W-:-:S04]  /*5f80*/  IMAD.HI.U32 R7, R0, R5, RZ ;  /* 0x0000000500077227 */ /* 0x000fc800078e00ff */
[----:B------:R-:W-:Y:S02]  /*5f90*/  IMAD.MOV R7, RZ, RZ, -R7 ;  /* 0x000000ffff077224 */ /* 0x000fe400078e0a07 */
[----:B------:R-:W-:-:S04]  /*5fa0*/  IMAD.HI.U32 R4, R0, R2, RZ ;  /* 0x0000000200047227 */ /* 0x000fc800078e00ff */
[C---:B------:R-:W-:Y:S02]  /*5fb0*/  IMAD R7, R29.reuse, R7, R5 ;  /* 0x000000071d077224 */ /* 0x040fe400078e0205 */
[----:B------:R-:W-:Y:S02]  /*5fc0*/  IMAD.MOV R4, RZ, RZ, -R4 ;  /* 0x000000ffff047224 */ /* 0x000fe400078e0a04 */
[----:B------:R-:W-:Y:S01]  /*5fd0*/  IMAD.HI.U32 R9, R0, R6, RZ ;  /* 0x0000000600097227 */ /* 0x000fe200078e00ff */
[----:B----4-:R-:W-:Y:S01]  /*5fe0*/  IABS R5, R12 ;  /* 0x0000000c00057213 */ /* 0x010fe20000000000 */
[----:B------:R0:W-:Y:S04]  /*5ff0*/  STL [R1+0x1f8], R7 ;  /* 0x0001f80701007387 */ /* 0x0001e80000100800 */
[----:B------:R-:W4:Y:S01]  /*6000*/  LDL R12, [R1+0x1100] ;  /* 0x00110000010c7983 */ /* 0x000f220000100800 */
[----:B------:R-:W-:-:S02]  /*6010*/  IMAD R2, R29, R4, R2 ;  /* 0x000000041d027224 */ /* 0x000fc400078e0202 */
[----:B------:R-:W-:Y:S02]  /*6020*/  IMAD.MOV R9, RZ, RZ, -R9 ;  /* 0x000000ffff097224 */ /* 0x000fe400078e0a09 */
[----:B0-----:R-:W-:Y:S01]  /*6030*/  IMAD.HI.U32 R7, R0, R3, RZ ;  /* 0x0000000300077227 */ /* 0x001fe200078e00ff */
[----:B------:R0:W-:Y:S03]  /*6040*/  STL [R1+0x1fc], R2 ;  /* 0x0001fc0201007387 */ /* 0x0001e60000100800 */
[----:B------:R-:W-:Y:S01]  /*6050*/  IMAD.MOV R7, RZ, RZ, -R7 ;  /* 0x000000ffff077224 */ /* 0x000fe200078e0a07 */
[----:B------:R-:W-:Y:S01]  /*6060*/  IABS R4, R11 ;  /* 0x0000000b00047213 */ /* 0x000fe20000000000 */
[C---:B------:R-:W-:Y:S01]  /*6070*/  IMAD R9, R29.reuse, R9, R6 ;  /* 0x000000091d097224 */ /* 0x040fe200078e0206 */
[----:B------:R-:W4:Y:S01]  /*6080*/  LDL R11, [R1+0x10fc] ;  /* 0x0010fc00010b7983 */ /* 0x000f220000100800 */
[----:B------:R-:W-:-:S03]  /*6090*/  IMAD R7, R29, R7, R3 ;  /* 0x000000071d077224 */ /* 0x000fc600078e0203 */
[----:B------:R-:W-:Y:S01]  /*60a0*/  STL [R1+0x1ec], R9 ;  /* 0x0001ec0901007387 */ /* 0x000fe20000100800 */
[----:B------:R-:W-:Y:S01]  /*60b0*/  IMAD.HI.U32 R8, R0, R5, RZ ;  /* 0x0000000500087227 */ /* 0x000fe200078e00ff */
[----:B0-----:R-:W-:Y:S02]  /*60c0*/  IABS R2, R13 ;  /* 0x0000000d00027213 */ /* 0x001fe40000000000 */
        /* <DEDUP_REMOVED lines=22> */
[----:B------:R-:W-:-:S04]  /*6230*/  IMAD.HI.U32 R8, R0, R4, RZ ;  /* 0x0000000400087227 */ /* 0x000fc800078e00ff */
[----:B------:R-:W-:Y:S02]  /*6240*/  IMAD.MOV R6, RZ, RZ, -R6 ;  /* 0x000000ffff067224 */ /* 0x000fe400078e0a06 */
[C---:B------:R-:W-:Y:S01]  /*6250*/  IMAD R9, R29.reuse, R9, R7 ;  /* 0x000000091d097224 */ /* 0x040fe200078e0207 */
[----:B----4-:R-:W-:Y:S02]  /*6260*/  IABS R3, R12 ;  /* 0x0000000c00037213 */ /* 0x010fe40000000000 */
[----:B------:R-:W4:Y:S01]  /*6270*/  LDL R12, [R1+0x10e8] ;  /* 0x0010e800010c7983 */ /* 0x000f220000100800 */
[----:B------:R-:W-:Y:S02]  /*6280*/  IMAD.MOV R8, RZ, RZ, -R8 ;  /* 0x000000ffff087224 */ /* 0x000fe400078e0a08 */
[C---:B------:R-:W-:Y:S01]  /*6290*/  IMAD R6, R29.reuse, R6, R5 ;  /* 0x000000061d067224 */ /* 0x040fe200078e0205 */
[----:B------:R-:W-:Y:S01]  /*62a0*/  STL [R1+0x1bc], R9 ;  /* 0x0001bc0901007387 */ /* 0x000fe20000100800 */
[----:B------:R-:W-:Y:S01]  /*62b0*/  IMAD R8, R29, R8, R4 ;  /* 0x000000081d087224 */ /* 0x000fe200078e0204 */
[----:B0-----:R-:W-:-:S02]  /*62c0*/  IABS R2, R11 ;  /* 0x0000000b00027213 */ /* 0x001fc40000000000 */
        /* <DEDUP_REMOVED lines=62> */
[----:B------:R-:W-:-:S04]  /*66b0*/  IMAD.HI.U32 R3, R0, R2, RZ ;  /* 0x0000000200037227 */ /* 0x000fc800078e00ff */
[C---:B------:R-:W-:Y:S01]  /*66c0*/  IMAD R8, R29.reuse, R8, R5 ;  /* 0x000000081d087224 */ /* 0x040fe200078e0205 */
[----:B----4-:R-:W-:Y:S02]  /*66d0*/  IABS R6, R12 ;  /* 0x0000000c00067213 */ /* 0x010fe40000000000 */
[----:B------:R-:W4:Y:S01]  /*66e0*/  LDL R12, [R1+0x10b8] ;  /* 0x0010b800010c7983 */ /* 0x000f220000100800 */
[----:B------:R-:W-:Y:S02]  /*66f0*/  IMAD.MOV R7, RZ, RZ, -R7 ;  /* 0x000000ffff077224 */ /* 0x000fe400078e0a07 */
[----:B------:R-:W-:Y:S01]  /*6700*/  IMAD.MOV R3, RZ, RZ, -R3 ;  /* 0x000000ffff037224 */ /* 0x000fe200078e0a03 */
[----:B------:R-:W-:Y:S01]  /*6710*/  STL [R1+0x194], R8 ;  /* 0x0001940801007387 */ /* 0x000fe20000100800 */
[C---:B------:R-:W-:Y:S02]  /*6720*/  IMAD R7, R29.reuse, R7, R4 ;  /* 0x000000071d077224 */ /* 0x040fe400078e0204 */
[----:B------:R-:W-:Y:S01]  /*6730*/  IMAD R2, R29, R3, R2 ;  /* 0x000000031d027224 */ /* 0x000fe200078e0202 */
[----:B------:R-:W-:-:S02]  /*6740*/  IABS R5, R11 ;  /* 0x0000000b00057213 */ /* 0x000fc40000000000 */
        /* <DEDUP_REMOVED lines=51> */
[----:B------:R-:W3:Y:S01]  /*6a80*/  LDL R15, [R1+0x1090] ;  /* 0x00109000010f7983 */ /* 0x000ee20000100800 */
        /* <DEDUP_REMOVED lines=10> */
[----:B------:R-:W-:-:S02]  /*6b30*/  IMAD.MOV R9, RZ, RZ, -R9 ;  /* 0x000000ffff097224 */ /* 0x000fc400078e0a09 */
[C---:B0-----:R-:W-:Y:S01]  /*6b40*/  IMAD.HI.U32 R7, R0.reuse, R3, RZ ;  /* 0x0000000300077227 */ /* 0x041fe200078e00ff */
[----:B----4-:R-:W-:Y:S02]  /*6b50*/  IABS R5, R12 ;  /* 0x0000000c00057213 */ /* 0x010fe40000000000 */
[----:B------:R-:W4:Y:S01]  /*6b60*/  LDL R12, [R1+0x1088] ;  /* 0x00108800010c7983 */ /* 0x000f220000100800 */
[----:B------:R-:W-:Y:S02]  /*6b70*/  IMAD.MOV R7, RZ, RZ, -R7 ;  /* 0x000000ffff077224 */ /* 0x000fe400078e0a07 */
[C---:B------:R-:W-:Y:S01]  /*6b80*/  IMAD R9, R29.reuse, R9, R6 ;  /* 0x000000091d097224 */ /* 0x040fe200078e0206 */
[----:B------:R0:W-:Y:S01]  /*6b90*/  STL [R1+0x168], R2 ;  /* 0x0001680201007387 */ /* 0x0001e20000100800 */
[----:B------:R-:W-:Y:S02]  /*6ba0*/  IMAD R7, R29, R7, R3 ;  /* 0x000000071d077224 */ /* 0x000fe400078e0203 */
[----:B------:R-:W-:Y:S01]  /*6bb0*/  IMAD.HI.U32 R8, R0, R5, RZ ;  /* 0x0000000500087227 */ /* 0x000fe200078e00ff */
[----:B------:R-:W-:-:S02]  /*6bc0*/  IABS R4, R11 ;  /* 0x0000000b00047213 */ /* 0x000fc40000000000 */
[----:B------:R-:W4:Y:S04]  /*6bd0*/  LDL R11, [R1+0x1084] ;  /* 0x00108400010b7983 */ /* 0x000f280000100800 */
[----:B------:R-:W-:Y:S01]  /*6be0*/  STL [R1+0x158], R9 ;  /* 0x0001580901007387 */ /* 0x000fe20000100800 */
[----:B------:R-:W-:Y:S01]  /*6bf0*/  IMAD.MOV R8, RZ, RZ, -R8 ;  /* 0x000000ffff087224 */ /* 0x000fe200078e0a08 */
[----:B0-----:R-:W-:Y:S02]  /*6c00*/  IABS R2, R13 ;  /* 0x0000000d00027213 */ /* 0x001fe40000000000 */
[----:B------:R-:W4:Y:S04]  /*6c10*/  LDL R13, [R1+0x1080] ;  /* 0x00108000010d7983 */ /* 0x000f280000100800 */
[----:B------:R2:W-:Y:S01]  /*6c20*/  STL [R1+0x134], R7 ;  /* 0x0001340701007387 */ /* 0x0005e20000100800 */
[----:B------:R-:W-:-:S02]  /*6c30*/  IMAD R8, R29, R8, R5 ;  /* 0x000000081d087224 */ /* 0x000fc400078e0205 */
        /* <DEDUP_REMOVED lines=26> */
[----:B------:R-:W-:-:S02]  /*6de0*/  IMAD R8, R29, R8, R4 ;  /* 0x000000081d087224 */ /* 0x000fc400078e0204 */
[----:B------:R-:W-:Y:S01]  /*6df0*/  IMAD.HI.U32 R7, R0, R3, RZ ;  /* 0x0000000300077227 */ /* 0x000fe200078e00ff */
[----:B0-----:R-:W-:Y:S02]  /*6e00*/  IABS R2, R11 ;  /* 0x0000000b00027213 */ /* 0x001fe40000000000 */
[----:B------:R-:W4:Y:S04]  /*6e10*/  LDL R11, [R1+0x106c] ;  /* 0x00106c00010b7983 */ /* 0x000f280000100800 */
[----:B------:R0:W-:Y:S01]  /*6e20*/  STL [R1+0x130], R6 ;  /* 0x0001300601007387 */ /* 0x0001e20000100800 */
[----:B------:R-:W-:Y:S01]  /*6e30*/  IMAD.MOV R7, RZ, RZ, -R7 ;  /* 0x000000ffff077224 */ /* 0x000fe200078e0a07 */
[----:B0-----:R-:W-:Y:S02]  /*6e40*/  IABS R6, R13 ;  /* 0x0000000d00067213 */ /* 0x001fe40000000000 */
[----:B------:R-:W4:Y:S04]  /*6e50*/  LDL R13, [R1+0x1068] ;  /* 0x00106800010d7983 */ /* 0x000f280000100800 */
[----:B------:R-:W-:Y:S01]  /*6e60*/  STL [R1+0x120], R8 ;  /* 0x0001200801007387 */ /* 0x000fe20000100800 */
[----:B------:R-:W-:-:S02]  /*6e70*/  IMAD R7, R29, R7, R3 ;  /* 0x000000071d077224 */ /* 0x000fc400078e0203 */
        /* <DEDUP_REMOVED lines=228> */
[----:B------:R-:W-:-:S04]  /*7cc0*/  IMAD.MOV R6, RZ, RZ, -R6 ;  /* 0x000000ffff067224 */ /* 0x000fc800078e0a06 */
[----:B------:R-:W-:Y:S02]  /*7cd0*/  IMAD R6, R29, R6, R3 ;  /* 0x000000061d067224 */ /* 0x000fe400078e0203 */
[----:B------:R-:W-:-:S03]  /*7ce0*/  IMAD.HI.U32 R8, R0, R5, RZ ;  /* 0x0000000500087227 */ /* 0x000fc600078e00ff */
[----:B------:R4:W-:Y:S01]  /*7cf0*/  STL [R1+0x1b0], R6 ;  /* 0x0001b00601007387 */ /* 0x0009e20000100800 */
[----:B------:R-:W-:-:S04]  /*7d00*/  IMAD.HI.U32 R7, R0, R4, RZ ;  /* 0x0000000400077227 */ /* 0x000fc800078e00ff */
[----:B------:R-:W-:Y:S02]  /*7d10*/  IMAD.MOV R8, RZ, RZ, -R8 ;  /* 0x000000ffff087224 */ /* 0x000fe400078e0a08 */
[----:B------:R-:W-:Y:S01]  /*7d20*/  IMAD.HI.U32 R3, R0, R2, RZ ;  /* 0x0000000200037227 */ /* 0x000fe200078e00ff */
[----:B----4-:R-:W-:Y:S02]  /*7d30*/  IABS R6, R12 ;  /* 0x0000000c00067213 */ /* 0x010fe40000000000 */
[----:B------:R-:W4:Y:S01]  /*7d40*/  LDL R12, [R1+0xfc8] ;  /* 0x000fc800010c7983 */ /* 0x000f220000100800 */
[----:B------:R-:W-:Y:S02]  /*7d50*/  IMAD.MOV R7, RZ, RZ, -R7 ;  /* 0x000000ffff077224 */ /* 0x000fe400078e0a07 */
[----:B------:R-:W-:Y:S02]  /*7d60*/  IMAD R28, R29, R8, R5 ;  /* 0x000000081d1c7224 */ /* 0x000fe400078e0205 */
[----:B------:R-:W-:-:S02]  /*7d70*/  IMAD.MOV R3, RZ, RZ, -R3 ;  /* 0x000000ffff037224 */ /* 0x000fc400078e0a03 */
[C---:B------:R-:W-:Y:S02]  /*7d80*/  IMAD R7, R29.reuse, R7, R4 ;  /* 0x000000071d077224 */ /* 0x040fe400078e0204 */
        /* <DEDUP_REMOVED lines=97> */
[----:B------:R-:W-:-:S03]  /*83a0*/  IMAD.MOV R9, RZ, RZ, -R9 ;  /* 0x000000ffff097224 */ /* 0x000fc600078e0a09 */
[----:B------:R1:W-:Y:S01]  /*83b0*/  STL [R1+0xe0], R2 ;  /* 0x0000e00201007387 */ /* 0x0003e20000100800 */
[----:B0-----:R-:W-:-:S04]  /*83c0*/  IMAD.HI.U32 R6, R0, R5, RZ ;  /* 0x0000000500067227 */ /* 0x001fc800078e00ff */
[----:B------:R-:W-:Y:S01]  /*83d0*/  IMAD R9, R29, R9, R7 ;  /* 0x000000091d097224 */ /* 0x000fe200078e0207 */
[----:B----4-:R-:W-:Y:S02]  /*83e0*/  IABS R3, R12 ;  /* 0x0000000c00037213 */ /* 0x010fe40000000000 */
[----:B------:R-:W4:Y:S01]  /*83f0*/  LDL R12, [R1+0xf80] ;  /* 0x000f8000010c7983 */ /* 0x000f220000100800 */
[----:B------:R-:W-:-:S03]  /*8400*/  IMAD.HI.U32 R8, R0, R4, RZ ;  /* 0x0000000400087227 */ /* 0x000fc600078e00ff */
[----:B------:R-:W-:Y:S01]  /*8410*/  STL [R1+0x20], R9 ;  /* 0x0000200901007387 */ /* 0x000fe20000100800 */
[----:B------:R-:W-:Y:S02]  /*8420*/  IMAD.MOV R6, RZ, RZ, -R6 ;  /* 0x000000ffff067224 */ /* 0x000fe400078e0a06 */
[----:B------:R-:W-:Y:S02]  /*8430*/  IMAD.MOV R8, RZ, RZ, -R8 ;  /* 0x000000ffff087224 */ /* 0x000fe400078e0a08 */
[----:B------:R-:W-:Y:S01]  /*8440*/  IMAD R5, R29, R6, R5 ;  /* 0x000000061d057224 */ /* 0x000fe200078e0205 */
[----:B-1----:R-:W-:Y:S02]  /*8450*/  IABS R2, R11 ;  /* 0x0000000b00027213 */ /* 0x002fe40000000000 */
[----:B------:R-:W4:Y:S01]  /*8460*/  LDL R11, [R1+0xf7c] ;  /* 0x000f7c00010b7983 */ /* 0x000f220000100800 */
[----:B------:R-:W-:-:S03]  /*8470*/  IMAD.HI.U32 R7, R0, R3, RZ ;  /* 0x0000000300077227 */ /* 0x000fc600078e00ff */
[----:B------:R0:W-:Y:S01]  /*8480*/  STL [R1+0xc8], R5 ;  /* 0x0000c80501007387 */ /* 0x0001e20000100800 */
[C---:B------:R-:W-:Y:S02]  /*8490*/  IMAD R8, R29.reuse, R8, R4 ;  /* 0x000000081d087224 */ /* 0x040fe400078e0204 */
[----:B------:R-:W-:Y:S01]  /*84a0*/  IMAD.MOV R7, RZ, RZ, -R7 ;  /* 0x000000ffff077224 */ /* 0x000fe200078e0a07 */
[----:B0-----:R-:W-:Y:S02]  /*84b0*/  IABS R5, R13 ;  /* 0x0000000d00057213 */ /* 0x001fe40000000000 */
[----:B------:R-:W4:Y:S01]  /*84c0*/  LDL R13, [R1+0xf78] ;  /* 0x000f7800010d7983 */ /* 0x000f220000100800 */
[----:B------:R-:W-:Y:S02]  /*84d0*/  IMAD R7, R29, R7, R3 ;  /* 0x000000071d077224 */ /* 0x000fe400078e0203 */
[----:B------:R-:W-:-:S04]  /*84e0*/  IMAD.HI.U32 R6, R0, R2, RZ ;  /* 0x0000000200067227 */ /* 0x000fc800078e00ff */
[----:B------:R-:W-:-:S04]  /*84f0*/  IMAD.MOV R6, RZ, RZ, -R6 ;  /* 0x000000ffff067224 */ /* 0x000fc800078e0a06 */
[----:B------:R-:W-:Y:S01]  /*8500*/  IMAD R2, R29, R6, R2 ;  /* 0x000000061d027224 */ /* 0x000fe200078e0202 */
[----:B--2---:R-:W-:Y:S02]  /*8510*/  IABS R4, R14 ;  /* 0x0000000e00047213 */ /* 0x004fe40000000000 */
[----:B------:R-:W2:Y:S04]  /*8520*/  LDL R14, [R1+0xf74] ;  /* 0x000f7400010e7983 */ /* 0x000ea80000100800 */
[----:B------:R-:W-:Y:S04]  /*8530*/  STL [R1+0x1c], R8 ;  /* 0x00001c0801007387 */ /* 0x000fe80000100800 */
[----:B------:R-:W-:Y:S01]  /*8540*/  STL [R1+0x18], R7 ;  /* 0x0000180701007387 */ /* 0x000fe20000100800 */
[----:B---3--:R-:W-:-:S03]  /*8550*/  IABS R3, R15 ;  /* 0x0000000f00037213 */ /* 0x008fc60000000000 */
[----:B------:R-:W3:Y:S04]  /*8560*/  LDL R15, [R1+0xf70] ;  /* 0x000f7000010f7983 */ /* 0x000ee80000100800 */
[----:B------:R0:W-:Y:S02]  /*8570*/  STL [R1+0x14], R2 ;  /* 0x0000140201007387 */ /* 0x0001e40000100800 */
[----:B0-----:R-:W-:Y:S02]  /*8580*/  IABS R2, R10 ;  /* 0x0000000a00027213 */ /* 0x001fe40000000000 */
[----:B------:R-:W3:Y:S01]  /*8590*/  LDL R10, [R1+0xf6c] ;  /* 0x000f6c00010a7983 */ /* 0x000ee20000100800 */
[----:B------:R-:W-:-:S04]  /*85a0*/  IMAD.HI.U32 R7, R0, R5, RZ ;  /* 0x0000000500077227 */ /* 0x000fc800078e00ff */
[----:B------:R-:W-:-:S04]  /*85b0*/  IMAD.HI.U32 R8, R0, R4, RZ ;  /* 0x0000000400087227 */ /* 0x000fc800078e00ff */
[----:B------:R-:W-:Y:S02]  /*85c0*/  IMAD.MOV R7, RZ, RZ, -R7 ;  /* 0x000000ffff077224 */ /* 0x000fe400078e0a07 */
[----:B------:R-:W-:-:S04]  /*85d0*/  IMAD.HI.U32 R9, R0, R3, RZ ;  /* 0x0000000300097227 */ /* 0x000fc800078e00ff */
[----:B------:R-:W-:Y:S01]  /*85e0*/  IMAD.MOV R8, RZ, RZ, -R8 ;  /* 0x000000ffff087224 */ /* 0x000fe200078e0a08 */
[----:B----4-:R-:W-:Y:S01]  /*85f0*/  IABS R6, R12 ;  /* 0x0000000c00067213 */ /* 0x010fe20000000000 */
[C---:B------:R-:W-:Y:S02]  /*8600*/  IMAD R12, R29.reuse, R7, R5 ;  /* 0x000000071d0c7224 */ /* 0x040fe400078e0205 */
[----:B------:R-:W-:Y:S02]  /*8610*/  IMAD.MOV R5, RZ, RZ, -R9 ;  /* 0x000000ffff057224 */ /* 0x000fe400078e0a09 */
[C---:B------:R-:W-:Y:S02]  /*8620*/  IMAD R9, R29.reuse, R8, R4 ;  /* 0x000000081d097224 */ /* 0x040fe400078e0204 */
[C---:B------:R-:W-:Y:S01]  /*8630*/  IMAD.HI.U32 R7, R0.reuse, R2, RZ ;  /* 0x0000000200077227 */ /* 0x040fe200078e00ff */
[----:B------:R-:W-:Y:S03]  /*8640*/  STL [R1+0x10], R12 ;  /* 0x0000100c01007387 */ /* 0x000fe60000100800 */
[----:B------:R-:W-:Y:S01]  /*8650*/  IMAD R5, R29, R5, R3 ;  /* 0x000000051d057224 */ /* 0x000fe200078e0203 */
[----:B------:R-:W-:Y:S01]  /*8660*/  STL [R1+0xc], R9 ;  /* 0x00000c0901007387 */ /* 0x000fe20000100800 */
[----:B------:R-:W-:Y:S01]  /*8670*/  IMAD.HI.U32 R4, R0, R6, RZ ;  /* 0x0000000600047227 */ /* 0x000fe200078e00ff */
[----:B------:R-:W-:-:S03]  /*8680*/  IABS R8, R11 ;  /* 0x0000000b00087213 */ /* 0x000fc60000000000 */
[----:B------:R-:W-:Y:S01]  /*8690*/  IMAD.MOV R7, RZ, RZ, -R7 ;  /* 0x000000ffff077224 */ /* 0x000fe200078e0a07 */
[----:B------:R-:W4:Y:S04]  /*86a0*/  LDL R11, [R1+0xf68] ;  /* 0x000f6800010b7983 */ /* 0x000f280000100800 */
[----:B------:R-:W4:Y:S01]  /*86b0*/  LDL R19, [R1+0xf64] ;  /* 0x000f640001137983 */ /* 0x000f220000100800 */
[----:B------:R-:W-:-:S03]  /*86c0*/  IMAD R2, R29, R7, R2 ;  /* 0x000000071d027224 */ /* 0x000fc600078e0202 */
[----:B------:R0:W-:Y:S02]  /*86d0*/  STL [R1+0x8], R5 ;  /* 0x0000080501007387 */ /* 0x0001e40000100800 */
[----:B0-----:R-:W-:Y:S01]  /*86e0*/  IMAD.MOV R5, RZ, RZ, -R4 ;  /* 0x000000ffff057224 */ /* 0x001fe200078e0a04 */
[----:B------:R-:W-:Y:S01]  /*86f0*/  IABS R3, R13 ;  /* 0x0000000d00037213 */ /* 0x000fe20000000000 */
[----:B------:R-:W-:Y:S02]  /*8700*/  IMAD.MOV.U32 R4, RZ, RZ, R8 ;  /* 0x000000ffff047224 */ /* 0x000fe400078e0008 */
[----:B------:R-:W-:Y:S01]  /*8710*/  IMAD R5, R29, R5, R6 ;  /* 0x000000051d057224 */ /* 0x000fe200078e0206 */
[----:B------:R0:W-:Y:S04]  /*8720*/  STL [R1+0x4], R2 ;  /* 0x0000040201007387 */ /* 0x0001e80000100800 */
[----:B------:R-:W4:Y:S04]  /*8730*/  LDL R13, [R1+0xf60] ;  /* 0x000f6000010d7983 */ /* 0x000f280000100800 */
[----:B------:R1:W-:Y:S01]  /*8740*/  STL [R1], R5 ;  /* 0x0000000501007387 */ /* 0x0003e20000100800 */
[----:B0-----:R-:W-:-:S04]  /*8750*/  IMAD.HI.U32 R2, R0, R4, RZ ;  /* 0x0000000400027227 */ /* 0x001fc800078e00ff */
[----:B------:R-:W-:-:S04]  /*8760*/  IMAD.MOV R2, RZ, RZ, -R2 ;  /* 0x000000ffff027224 */ /* 0x000fc800078e0a02 */
[----:B------:R-:W-:Y:S01]  /*8770*/  IMAD R2, R29, R2, R4 ;  /* 0x000000021d027224 */ /* 0x000fe200078e0204 */
[----:B--2---:R-:W-:Y:S02]  /*8780*/  IABS R7, R14 ;  /* 0x0000000e00077213 */ /* 0x004fe40000000000 */
[----:B------:R-:W2:Y:S03]  /*8790*/  LDL R14, [R1+0xf5c] ;  /* 0x000f5c00010e7983 */ /* 0x000ea60000100800 */
[----:B-1----:R-:W-:Y:S02]  /*87a0*/  IMAD.MOV.U32 R5, RZ, RZ, R7 ;  /* 0x000000ffff057224 */ /* 0x002fe400078e0007 */
[----:B------:R-:W-:-:S04]  /*87b0*/  IMAD.HI.U32 R7, R0, R3, RZ ;  /* 0x0000000300077227 */ /* 0x000fc800078e00ff */
[----:B------:R-:W-:Y:S01]  /*87c0*/  IMAD.MOV R8, RZ, RZ, -R7 ;  /* 0x000000ffff087224 */ /* 0x000fe200078e0a07 */
[----:B---3--:R-:W-:-:S03]  /*87d0*/  IABS R6, R15 ;  /* 0x0000000f00067213 */ /* 0x008fc60000000000 */
[----:B------:R-:W-:Y:S01]  /*87e0*/  IMAD R3, R29, R8, R3 ;  /* 0x000000081d037224 */ /* 0x000fe200078e0203 */
[----:B------:R-:W3:Y:S04]  /*87f0*/  LDL R15, [R1+0xf58] ;  /* 0x000f5800010f7983 */ /* 0x000ee80000100800 */
[----:B------:R-:W-:Y:S04]  /*8800*/  STL [R1+0x1588], R2 ;  /* 0x0015880201007387 */ /* 0x000fe80000100800 */
[----:B------:R-:W-:Y:S04]  /*8810*/  STL [R1+0x1584], R3 ;  /* 0x0015840301007387 */ /* 0x000fe80000100800 */
[----:B------:R-:W3:Y:S01]  /*8820*/  LDL R16, [R1+0xf54] ;  /* 0x000f540001107983 */ /* 0x000ee20000100800 */
[----:B------:R-:W-:Y:S01]  /*8830*/  IABS R9, R10 ;  /* 0x0000000a00097213 */ /* 0x000fe20000000000 */
[----:B------:R-:W-:-:S04]  /*8840*/  IMAD.HI.U32 R10, R0, R5, RZ ;  /* 0x00000005000a7227 */ /* 0x000fc800078e00ff */
[----:B------:R-:W-:-:S04]  /*8850*/  IMAD.MOV R4, RZ, RZ, -R10 ;  /* 0x000000ffff047224 */ /* 0x000fc800078e0a0a */
[----:B------:R-:W-:-:S05]  /*8860*/  IMAD R4, R29, R4, R5 ;  /* 0x000000041d047224 */ /* 0x000fca00078e0205 */
[----:B------:R0:W-:Y:S04]  /*8870*/  STL [R1+0x158c], R4 ;  /* 0x00158c0401007387 */ /* 0x0001e80000100800 */
[----:B------:R-:W3:Y:S01]  /*8880*/  LDL R23, [R1+0xf50] ;  /* 0x000f500001177983 */ /* 0x000ee20000100800 */
[----:B------:R-:W-:-:S04]  /*8890*/  IMAD.HI.U32 R7, R0, R6, RZ ;  /* 0x0000000600077227 */ /* 0x000fc800078e00ff */
[----:B------:R-:W-:Y:S02]  /*88a0*/  IMAD.MOV R12, RZ, RZ, -R7 ;  /* 0x000000ffff0c7224 */ /* 0x000fe400078e0a07 */
[----:B------:R-:W-:-:S04]  /*88b0*/  IMAD.HI.U32 R10, R0, R9, RZ ;  /* 0x00000009000a7227 */ /* 0x000fc800078e00ff */
[----:B------:R-:W-:Y:S02]  /*88c0*/  IMAD R5, R29, R12, R6 ;  /* 0x0000000c1d057224 */ /* 0x000fe400078e0206 */
[----:B------:R-:W-:-:S04]  /*88d0*/  IMAD.MOV R10, RZ, RZ, -R10 ;  /* 0x000000ffff0a7224 */ /* 0x000fc800078e0a0a */
[----:B------:R-:W-:Y:S01]  /*88e0*/  IMAD R6, R29, R10, R9 ;  /* 0x0000000a1d067224 */ /* 0x000fe200078e0209 */
[----:B----4-:R-:W-:-:S05]  /*88f0*/  IABS R11, R11 ;  /* 0x0000000b000b7213 */ /* 0x010fca0000000000 */
[----:B------:R-:W-:Y:S01]  /*8900*/  IMAD.MOV.U32 R7, RZ, RZ, R11 ;  /* 0x000000ffff077224 */ /* 0x000fe200078e000b */
[----:B------:R-:W-:-:S03]  /*8910*/  IABS R8, R19 ;  /* 0x0000001300087213 */ /* 0x000fc60000000000 */
[----:B------:R-:W-:Y:S01]  /*8920*/  IMAD.HI.U32 R11, R0, R7, RZ ;  /* 0x00000007000b7227 */ /* 0x000fe200078e00ff */
[----:B------:R-:W-:Y:S04]  /*8930*/  STL [R1+0x1590], R5 ;  /* 0x0015900501007387 */ /* 0x000fe80000100800 */
[----:B------:R-:W4:Y:S01]  /*8940*/  LDL R17, [R1+0xf4c] ;  /* 0x000f4c0001117983 */ /* 0x000f220000100800 */
[----:B------:R-:W-:Y:S01]  /*8950*/  IABS R12, R13 ;  /* 0x0000000d000c7213 */ /* 0x000fe20000000000 */
[----:B------:R-:W-:-:S04]  /*8960*/  IMAD.MOV R13, RZ, RZ, -R11 ;  /* 0x000000ffff0d7224 */ /* 0x000fc800078e0a0b */
[----:B------:R-:W-:Y:S02]  /*8970*/  IMAD.MOV.U32 R9, RZ, RZ, R12 ;  /* 0x000000ffff097224 */ /* 0x000fe400078e000c */
[----:B------:R-:W-:Y:S01]  /*8980*/  IMAD R7, R29, R13, R7 ;  /* 0x0000000d1d077224 */ /* 0x000fe200078e0207 */
[----:B------:R-:W-:Y:S04]  /*8990*/  STL [R1+0x1594], R6 ;  /* 0x0015940601007387 */ /* 0x000fe80000100800 */
[----:B------:R-:W4:Y:S04]  /*89a0*/  LDL R18, [R1+0xf48] ;  /* 0x000f480001127983 */ /* 0x000f280000100800 */
[----:B------:R-:W4:Y:S04]  /*89b0*/  LDL R19, [R1+0xf44] ;  /* 0x000f440001137983 */ /* 0x000f280000100800 */
[----:B------:R-:W-:Y:S01]  /*89c0*/  STL [R1+0x1598], R7 ;  /* 0x0015980701007387 */ /* 0x000fe20000100800 */
[----:B--2---:R-:W-:Y:S01]  /*89d0*/  IABS R10, R14 ;  /* 0x0000000e000a7213 */ /* 0x004fe20000000000 */
[----:B------:R-:W-:-:S04]  /*89e0*/  IMAD.HI.U32 R14, R0, R8, RZ ;  /* 0x00000008000e7227 */ /* 0x000fc800078e00ff */
[----:B------:R-:W-:-:S04]  /*89f0*/  IMAD.HI.U32 R13, R0, R10, RZ ;  /* 0x0000000a000d7227 */ /* 0x000fc800078e00ff */
[----:B------:R-:W-:Y:S01]  /*8a00*/  IMAD.MOV R14, RZ, RZ, -R14 ;  /* 0x000000ffff0e7224 */ /* 0x000fe200078e0a0e */
[----:B---3--:R-:W-:Y:S01]  /*8a10*/  IABS R12, R15 ;  /* 0x0000000f000c7213 */ /* 0x008fe20000000000 */
[----:B------:R-:W-:-:S04]  /*8a20*/  IMAD.HI.U32 R15, R0, R9, RZ ;  /* 0x00000009000f7227 */ /* 0x000fc800078e00ff */
[----:B------:R-:W-:Y:S02]  /*8a30*/  IMAD.MOV.U32 R11, RZ, RZ, R12 ;  /* 0x000000ffff0b7224 */ /* 0x000fe400078e000c */
[----:B------:R-:W-:Y:S02]  /*8a40*/  IMAD.MOV R12, RZ, RZ, -R15 ;  /* 0x000000ffff0c7224 */ /* 0x000fe400078e0a0f */
[C---:B------:R-:W-:Y:S01]  /*8a50*/  IMAD R8, R29.reuse, R14, R8 ;  /* 0x0000000e1d087224 */ /* 0x040fe200078e0208 */
[----:B------:R-:W-:Y:S01]  /*8a60*/  IABS R15, R16 ;  /* 0x00000010000f7213 */ /* 0x000fe20000000000 */
[----:B------:R-:W-:Y:S02]  /*8a70*/  IMAD.MOV R16, RZ, RZ, -R13 ;  /* 0x000000ffff107224 */ /* 0x000fe400078e0a0d */
[C---:B------:R-:W-:Y:S02]  /*8a80*/  IMAD R9, R29.reuse, R12, R9 ;  /* 0x0000000c1d097224 */ /* 0x040fe400078e0209 */
[----:B------:R-:W-:Y:S01]  /*8a90*/  IMAD R10, R29, R16, R10 ;  /* 0x000000101d0a7224 */ /* 0x000fe200078e020a */
[----:B------:R-:W-:Y:S01]  /*8aa0*/  STL [R1+0x159c], R8 ;  /* 0x00159c0801007387 */ /* 0x000fe20000100800 */
[----:B------:R-:W-:-:S03]  /*8ab0*/  IMAD.HI.U32 R14, R0, R11, RZ ;  /* 0x0000000b000e7227 */ /* 0x000fc600078e00ff */
[----:B------:R-:W-:Y:S01]  /*8ac0*/  STL [R1+0x15a0], R9 ;  /* 0x0015a00901007387 */ /* 0x000fe20000100800 */
[----:B------:R-:W-:-:S03]  /*8ad0*/  IMAD.MOV R14, RZ, RZ, -R14 ;  /* 0x000000ffff0e7224 */ /* 0x000fc600078e0a0e */
[----:B------:R-:W2:Y:S04]  /*8ae0*/  LDL R22, [R1+0xf40] ;  /* 0x000f400001167983 */ /* 0x000ea80000100800 */
[----:B------:R1:W-:Y:S01]  /*8af0*/  STL [R1+0x1570], R10 ;  /* 0x0015700a01007387 */ /* 0x0003e20000100800 */
[----:B------:R-:W-:-:S03]  /*8b00*/  IMAD R11, R29, R14, R11 ;  /* 0x0000000e1d0b7224 */ /* 0x000fc600078e020b */
[----:B0-----:R-:W3:Y:S01]  /*8b10*/  LDL R4, [R1+0xf38] ;  /* 0x000f380001047983 */ /* 0x001ee20000100800 */
[----:B------:R-:W-:-:S03]  /*8b20*/  IABS R13, R23 ;  /* 0x00000017000d7213 */ /* 0x000fc60000000000 */
[----:B------:R-:W-:Y:S04]  /*8b30*/  STL [R1+0x1574], R11 ;  /* 0x0015740b01007387 */ /* 0x000fe80000100800 */
[----:B------:R-:W3:Y:S04]  /*8b40*/  LDL R23, [R1+0xf30] ;  /* 0x000f300001177983 */ /* 0x000ee80000100800 */
[----:B------:R-:W3:Y:S01]  /*8b50*/  LDL R3, [R1+0xf34] ;  /* 0x000f340001037983 */ /* 0x000ee20000100800 */
[----:B------:R-:W-:-:S03]  /*8b60*/  IMAD.MOV.U32 R12, RZ, RZ, R15 ;  /* 0x000000ffff0c7224 */ /* 0x000fc600078e000f */
[----:B------:R-:W3:Y:S01]  /*8b70*/  LDL R24, [R1+0xf2c] ;  /* 0x000f2c0001187983 */ /* 0x000ee20000100800 */
[----:B------:R-:W-:-:S03]  /*8b80*/  IMAD.HI.U32 R16, R0, R12, RZ ;  /* 0x0000000c00107227 */ /* 0x000fc600078e00ff */
[----:B-1----:R-:W3:Y:S04]  /*8b90*/  LDL.LU R10, [R1+0x64] ;  /* 0x00006400010a7983 */ /* 0x002ee80000300800 */
[----:B------:R-:W3:Y:S04]  /*8ba0*/  LDL.LU R8, [R1+0x60] ;  /* 0x0000600001087983 */ /* 0x000ee80000300800 */
[----:B------:R-:W3:Y:S01]  /*8bb0*/  LDL.LU R2, [R1+0x5c] ;  /* 0x00005c0001027983 */ /* 0x000ee20000300800 */
[----:B----4-:R-:W-:-:S05]  /*8bc0*/  IABS R17, R17 ;  /* 0x0000001100117213 */ /* 0x010fca0000000000 */
[----:B------:R-:W-:Y:S02]  /*8bd0*/  IMAD.MOV.U32 R14, RZ, RZ, R17 ;  /* 0x000000ffff0e7224 */ /* 0x000fe400078e0011 */
[----:B------:R-:W-:-:S04]  /*8be0*/  IMAD.HI.U32 R17, R0, R13, RZ ;  /* 0x0000000d00117227 */ /* 0x000fc800078e00ff */
[----:B------:R-:W-:Y:S02]  /*8bf0*/  IMAD.MOV R17, RZ, RZ, -R17 ;  /* 0x000000ffff117224 */ /* 0x000fe400078e0a11 */
[----:B------:R-:W-:-:S04]  /*8c00*/  IMAD.HI.U32 R21, R0, R14, RZ ;  /* 0x0000000e00157227 */ /* 0x000fc800078e00ff */
[----:B------:R-:W-:Y:S01]  /*8c10*/  IMAD R13, R29, R17, R13 ;  /* 0x000000111d0d7224 */ /* 0x000fe200078e020d */
[----:B------:R-:W-:Y:S02]  /*8c20*/  IABS R15, R18 ;  /* 0x00000012000f7213 */ /* 0x000fe40000000000 */
[----:B------:R-:W-:Y:S01]  /*8c30*/  IABS R18, R19 ;  /* 0x0000001300127213 */ /* 0x000fe20000000000 */
[----:B------:R-:W-:Y:S02]  /*8c40*/  IMAD.MOV R19, RZ, RZ, -R16 ;  /* 0x000000ffff137224 */ /* 0x000fe400078e0a10 */
[----:B------:R-:W-:-:S04]  /*8c50*/  IMAD.HI.U32 R20, R0, R15, RZ ;  /* 0x0000000f00147227 */ /* 0x000fc800078e00ff */
[----:B------:R-:W-:Y:S02]  /*8c60*/  IMAD.MOV.U32 R16, RZ, RZ, R18 ;  /* 0x000000ffff107224 */ /* 0x000fe400078e0012 */
[----:B------:R-:W-:Y:S02]  /*8c70*/  IMAD R12, R29, R19, R12 ;  /* 0x000000131d0c7224 */ /* 0x000fe400078e020c */
[----:B------:R-:W-:-:S04]  /*8c80*/  IMAD.HI.U32 R18, R0, R16, RZ ;  /* 0x0000001000127227 */ /* 0x000fc800078e00ff */
[----:B------:R-:W-:Y:S02]  /*8c90*/  IMAD.MOV R19, RZ, RZ, -R21 ;  /* 0x000000ffff137224 */ /* 0x000fe400078e0a15 */
[----:B------:R-:W-:Y:S02]  /*8ca0*/  IMAD.MOV R21, RZ, RZ, -R18 ;  /* 0x000000ffff157224 */ /* 0x000fe400078e0a12 */
[C---:B------:R-:W-:Y:S01]  /*8cb0*/  IMAD R14, R29.reuse, R19, R14 ;  /* 0x000000131d0e7224 */ /* 0x040fe200078e020e */
[----:B------:R-:W-:Y:S01]  /*8cc0*/  STL [R1+0x1578], R12 ;  /* 0x0015780c01007387 */ /* 0x000fe20000100800 */
[----:B------:R-:W-:-:S03]  /*8cd0*/  IMAD R16, R29, R21, R16 ;  /* 0x000000151d107224 */ /* 0x000fc600078e0210 */
[----:B------:R0:W-:Y:S04]  /*8ce0*/  STL [R1+0x157c], R13 ;  /* 0x00157c0d01007387 */ /* 0x0001e80000100800 */
[----:B0-----:R-:W4:Y:S04]  /*8cf0*/  LDL.LU R13, [R1+0x68] ;  /* 0x00006800010d7983 */ /* 0x001f280000300800 */
[----:B------:R-:W-:Y:S01]  /*8d00*/  STL [R1+0x1580], R14 ;  /* 0x0015800e01007387 */ /* 0x000fe20000100800 */
[----:B--2---:R-:W-:Y:S01]  /*8d10*/  IABS R17, R22 ;  /* 0x0000001600117213 */ /* 0x004fe20000000000 */
[----:B------:R-:W-:Y:S01]  /*8d20*/  IMAD.MOV R22, RZ, RZ, -R20 ;  /* 0x000000ffff167224 */ /* 0x000fe200078e0a14 */
[----:B---3--:R-:W-:-:S03]  /*8d30*/  IABS R20, R4 ;  /* 0x0000000400147213 */ /* 0x008fc60000000000 */
[----:B------:R-:W-:Y:S02]  /*8d40*/  IMAD R15, R29, R22, R15 ;  /* 0x000000161d0f7224 */ /* 0x000fe400078e020f */
[----:B------:R-:W-:Y:S02]  /*8d50*/  IMAD.MOV.U32 R18, RZ, RZ, R20 ;  /* 0x000000ffff127224 */ /* 0x000fe400078e0014 */
[----:B------:R-:W-:Y:S01]  /*8d60*/  IMAD.HI.U32 R21, R0, R17, RZ ;  /* 0x0000001100157227 */ /* 0x000fe200078e00ff */
[----:B------:R-:W-:-:S03]  /*8d70*/  IABS R23, R23 ;  /* 0x0000001700177213 */ /* 0x000fc60000000000 */
[C---:B------:R-:W-:Y:S01]  /*8d80*/  IMAD.HI.U32 R20, R0.reuse, R18, RZ ;  /* 0x0000001200147227 */ /* 0x040fe200078e00ff */
[----:B------:R-:W-:Y:S01]  /*8d90*/  IABS R19, R3 ;  /* 0x0000000300137213 */ /* 0x000fe20000000000 */
[----:B------:R-:W-:Y:S02]  /*8da0*/  STL [R1+0x15a4], R15 ;  /* 0x0015a40f01007387 */ /* 0x000fe40000100800 */
[----:B------:R-:W-:Y:S02]  /*8db0*/  IMAD.MOV R22, RZ, RZ, -R21 ;  /* 0x000000ffff167224 */ /* 0x000fe400078e0a15 */
[----:B------:R0:W-:Y:S01]  /*8dc0*/  STL [R1+0x15a8], R16 ;  /* 0x0015a81001007387 */ /* 0x0001e20000100800 */
[----:B------:R-:W-:Y:S02]  /*8dd0*/  IMAD.MOV R21, RZ, RZ, -R20 ;  /* 0x000000ffff157224 */ /* 0x000fe400078e0a14 */
[----:B------:R-:W-:Y:S01]  /*8de0*/  IMAD.MOV.U32 R20, RZ, RZ, R23 ;  /* 0x000000ffff147224 */ /* 0x000fe200078e0017 */
[----:B------:R-:W2:Y:S01]  /*8df0*/  LDL.LU R4, [R1+0x58] ;  /* 0x0000580001047983 */ /* 0x000ea20000300800 */
[----:B------:R-:W-:-:S03]  /*8e00*/  IMAD.HI.U32 R23, R0, R19, RZ ;  /* 0x0000001300177227 */ /* 0x000fc600078e00ff */
[----:B------:R-:W3:Y:S01]  /*8e10*/  LDL.LU R9, [R1+0x50] ;  /* 0x0000500001097983 */ /* 0x000ee20000300800 */
[----:B------:R-:W-:-:S03]  /*8e20*/  IMAD R17, R29, R22, R17 ;  /* 0x000000161d117224 */ /* 0x000fc600078e0211 */
[----:B------:R-:W3:Y:S01]  /*8e30*/  LDL.LU R7, [R1+0x4c] ;  /* 0x00004c0001077983 */ /* 0x000ee20000300800 */
[----:B------:R-:W-:-:S03]  /*8e40*/  IMAD.MOV R23, RZ, RZ, -R23 ;  /* 0x000000ffff177224 */ /* 0x000fc600078e0a17 */
[----:B------:R-:W3:Y:S01]  /*8e50*/  LDL.LU R6, [R1+0x48] ;  /* 0x0000480001067983 */ /* 0x000ee20000300800 */
[----:B------:R-:W-:-:S03]  /*8e60*/  IMAD R18, R29, R21, R18 ;  /* 0x000000151d127224 */ /* 0x000fc600078e0212 */
[----:B------:R-:W3:Y:S04]  /*8e70*/  LDL.LU R5, [R1+0x44] ;  /* 0x0000440001057983 */ /* 0x000ee80000300800 */
[----:B0-----:R-:W3:Y:S01]  /*8e80*/  LDL.LU R16, [R1+0x34] ;  /* 0x0000340001107983 */ /* 0x001ee20000300800 */
[----:B------:R-:W-:-:S03]  /*8e90*/  IMAD R19, R29, R23, R19 ;  /* 0x000000171d137224 */ /* 0x000fc600078e0213 */
[----:B------:R-:W3:Y:S04]  /*8ea0*/  LDL.LU R12, [R1+0x30] ;  /* 0x00003000010c7983 */ /* 0x000ee80000300800 */
[----:B------:R-:W3:Y:S04]  /*8eb0*/  LDL.LU R11, [R1+0x2c] ;  /* 0x00002c00010b7983 */ /* 0x000ee80000300800 */
[----:B------:R-:W3:Y:S04]  /*8ec0*/  LDL.LU R3, [R1+0x28] ;  /* 0x0000280001037983 */ /* 0x000ee80000300800 */
[----:B------:R0:W-:Y:S04]  /*8ed0*/  STL [R1+0x15ac], R17 ;  /* 0x0015ac1101007387 */ /* 0x0001e80000100800 */
[----:B0-----:R-:W3:Y:S04]  /*8ee0*/  LDL.LU R17, [R1+0x38] ;  /* 0x0000380001117983 */ /* 0x001ee80000300800 */
[----:B------:R0:W-:Y:S04]  /*8ef0*/  STL [R1+0x15b0], R18 ;  /* 0x0015b01201007387 */ /* 0x0001e80000100800 */
[----:B0-----:R-:W3:Y:S04]  /*8f00*/  LDL.LU R18, [R1+0x3c] ;  /* 0x00003c0001127983 */ /* 0x001ee80000300800 */
[----:B------:R-:W3:Y:S04]  /*8f10*/  LDL.LU R23, [R1+0x40] ;  /* 0x0000400001177983 */ /* 0x000ee80000300800 */
[----:B------:R0:W-:Y:S04]  /*8f20*/  STL [R1+0x15b4], R19 ;  /* 0x0015b41301007387 */ /* 0x0001e80000100800 */
[----:B0-----:R-:W3:Y:S01]  /*8f30*/  LDL.LU R19, [R1+0x54] ;  /* 0x0000540001137983 */ /* 0x001ee20000300800 */
[----:B------:R-:W-:-:S02]  /*8f40*/  ISETP.GT.U32.AND P4, PT, R29, R2, PT ;  /* 0x000000021d00720c */ /* 0x000fc40003f84070 */
[C---:B----4-:R-:W-:Y:S02]  /*8f50*/  ISETP.GT.U32.AND P0, PT, R29.reuse, R13, PT ;  /* 0x0000000d1d00720c */ /* 0x050fe40003f04070 */
[C---:B------:R-:W-:Y:S02]  /*8f60*/  ISETP.GT.U32.AND P1, PT, R29.reuse, R10, PT ;  /* 0x0000000a1d00720c */ /* 0x040fe40003f24070 */
[----:B------:R-:W-:-:S07]  /*8f70*/  ISETP.GT.U32.AND P2, PT, R29, R8, PT ;  /* 0x000000081d00720c */ /* 0x000fce0003f44070 */
[--C-:B------:R-:W-:Y:S02]  /*8f80*/  @!P4 IMAD.IADD R2, R2, 0x1, -R29.reuse ;  /* 0x000000010202c824 */ /* 0x100fe400078e0a1d */
[----:B------:R-:W-:-:S03]  /*8f90*/  @!P0 IMAD.IADD R13, R13, 0x1, -R29 ;  /* 0x000000010d0d8824 */ /* 0x000fc600078e0a1d */
[C---:B------:R-:W-:Y:S01]  /*8fa0*/  ISETP.GT.U32.AND P6, PT, R29.reuse, R2, PT ;  /* 0x000000021d00720c */ /* 0x040fe20003fc4070 */
[--C-:B------:R-:W-:Y:S01]  /*8fb0*/  @!P1 IMAD.IADD R10, R10, 0x1, -R29.reuse ;  /* 0x000000010a0a9824 */ /* 0x100fe200078e0a1d */
[----:B------:R-:W-:Y:S01]  /*8fc0*/  ISETP.GT.U32.AND P3, PT, R29, R13, PT ;  /* 0x0000000d1d00720c */ /* 0x000fe20003f64070 */
[----:B------:R-:W-:-:S03]  /*8fd0*/  @!P2 IMAD.IADD R8, R8, 0x1, -R29 ;  /* 0x000000010808a824 */ /* 0x000fc600078e0a1d */
[----:B------:R-:W-:Y:S01]  /*8fe0*/  ISETP.GT.U32.AND P4, PT, R29, R10, PT ;  /* 0x0000000a1d00720c */ /* 0x000fe20003f84070 */
[----:B------:R-:W-:-:S06]  /*8ff0*/  IMAD.HI.U32 R22, R0, R20, RZ ;  /* 0x0000001400167227 */ /* 0x000fcc00078e00ff */
[--C-:B------:R-:W-:Y:S01]  /*9000*/  @!P6 IMAD.IADD R2, R2, 0x1, -R29.reuse ;  /* 0x000000010202e824 */ /* 0x100fe200078e0a1d */
[----:B------:R-:W-:Y:S01]  /*9010*/  ISETP.GT.U32.AND P5, PT, R29, R8, PT ;  /* 0x000000081d00720c */ /* 0x000fe20003fa4070 */
[--C-:B------:R-:W-:Y:S01]  /*9020*/  @!P3 IMAD.IADD R13, R13, 0x1, -R29.reuse ;  /* 0x000000010d0db824 */ /* 0x100fe200078e0a1d */
[----:B------:R-:W-:Y:S01]  /*9030*/  IABS R24, R24 ;  /* 0x0000001800187213 */ /* 0x000fe20000000000 */
[----:B------:R-:W-:Y:S02]  /*9040*/  IMAD.MOV R22, RZ, RZ, -R22 ;  /* 0x000000ffff167224 */ /* 0x000fe400078e0a16 */
[----:B------:R-:W-:Y:S02]  /*9050*/  @!P4 IMAD.IADD R10, R10, 0x1, -R29 ;  /* 0x000000010a0ac824 */ /* 0x000fe400078e0a1d */
[----:B------:R-:W-:Y:S02]  /*9060*/  IMAD R20, R29, R22, R20 ;  /* 0x000000161d147224 */ /* 0x000fe400078e0214 */
[----:B------:R-:W-:-:S04]  /*9070*/  IMAD.MOV.U32 R21, RZ, RZ, R24 ;  /* 0x000000ffff157224 */ /* 0x000fc800078e0018 */
[----:B------:R-:W-:Y:S01]  /*9080*/  @!P5 IMAD.IADD R8, R8, 0x1, -R29 ;  /* 0x000000010808d824 */ /* 0x000fe200078e0a1d */
[----:B------:R-:W-:Y:S01]  /*9090*/  STL [R1+0x15b8], R20 ;  /* 0x0015b81401007387 */ /* 0x000fe20000100800 */
[----:B------:R-:W-:-:S03]  /*90a0*/  IMAD.HI.U32 R24, R0, R21, RZ ;  /* 0x0000001500187227 */ /* 0x000fc600078e00ff */
[----:B------:R-:W-:Y:S01]  /*90b0*/  STL [R1+0x68], R13 ;  /* 0x0000680d01007387 */ /* 0x000fe20000100800 */
[----:B------:R-:W-:-:S03]  /*90c0*/  IMAD.MOV R22, RZ, RZ, -R24 ;  /* 0x000000ffff167224 */ /* 0x000fc600078e0a18 */
[----:B------:R-:W-:Y:S04]  /*90d0*/  STL [R1+0x64], R10 ;  /* 0x0000640a01007387 */ /* 0x000fe80000100800 */
[----:B------:R0:W-:Y:S04]  /*90e0*/  STL [R1+0x5c], R2 ;  /* 0x00005c0201007387 */ /* 0x0001e80000100800 */
[----:B------:R1:W-:Y:S01]  /*90f0*/  STL [R1+0x60], R8 ;  /* 0x0000600801007387 */ /* 0x0003e20000100800 */
[----:B------:R-:W-:-:S03]  /*9100*/  IMAD R21, R29, R22, R21 ;  /* 0x000000161d157224 */ /* 0x000fc600078e0215 */
[----:B0-----:R-:W4:Y:S04]  /*9110*/  LDL R2, [R1+0xf28] ;  /* 0x000f280001027983 */ /* 0x001f280000100800 */
[----:B-1----:R-:W4:Y:S04]  /*9120*/  LDL.LU R8, [R1+0x394] ;  /* 0x0003940001087983 */ /* 0x002f280000300800 */
[----:B------:R-:W4:Y:S04]  /*9130*/  LDL.LU R15, [R1+0x398] ;  /* 0x00039800010f7983 */ /* 0x000f280000300800 */
[----:B------:R-:W4:Y:S04]  /*9140*/  LDL.LU R14, [R1+0x39c] ;  /* 0x00039c00010e7983 */ /* 0x000f280000300800 */
[----:B------:R-:W4:Y:S04]  /*9150*/  LDL.LU R13, [R1+0x37c] ;  /* 0x00037c00010d7983 */ /* 0x000f280000300800 */
[----:B------:R-:W-:Y:S04]  /*9160*/  STL [R1+0x15bc], R21 ;  /* 0x0015bc1501007387 */ /* 0x000fe80000100800 */
[----:B------:R-:W4:Y:S01]  /*9170*/  LDL.LU R10, [R1+0x390] ;  /* 0x00039000010a7983 */ /* 0x000f220000300800 */
[----:B--2---:R-:W-:-:S02]  /*9180*/  ISETP.GT.U32.AND P0, PT, R29, R4, PT ;  /* 0x000000041d00720c */ /* 0x004fc40003f04070 */
[C---:B---3--:R-:W-:Y:S02]  /*9190*/  ISETP.GT.U32.AND P2, PT, R29.reuse, R9, PT ;  /* 0x000000091d00720c */ /* 0x048fe40003f44070 */
[----:B------:R-:W-:-:S09]  /*91a0*/  ISETP.GT.U32.AND P3, PT, R29, R7, PT ;  /* 0x000000071d00720c */ /* 0x000fd20003f64070 */
[--C-:B------:R-:W-:Y:S02]  /*91b0*/  @!P0 IMAD.IADD R4, R4, 0x1, -R29.reuse ;  /* 0x0000000104048824 */ /* 0x100fe400078e0a1d */
[--C-:B------:R-:W-:Y:S01]  /*91c0*/  @!P2 IMAD.IADD R9, R9, 0x1, -R29.reuse ;  /* 0x000000010909a824 */ /* 0x100fe200078e0a1d */
[----:B------:R-:W-:Y:S01]  /*91d0*/  ISETP.GT.U32.AND P2, PT, R29, R16, PT ;  /* 0x000000101d00720c */ /* 0x000fe20003f44070 */
[----:B------:R-:W-:Y:S01]  /*91e0*/  @!P3 IMAD.IADD R7, R7, 0x1, -R29 ;  /* 0x000000010707b824 */ /* 0x000fe200078e0a1d */
[C---:B------:R-:W-:Y:S02]  /*91f0*/  ISETP.GT.U32.AND P4, PT, R29.reuse, R6, PT ;  /* 0x000000061d00720c */ /* 0x040fe40003f84070 */
[----:B------:R-:W-:-:S09]  /*9200*/  ISETP.GT.U32.AND P3, PT, R29, R12, PT ;  /* 0x0000000c1d00720c */ /* 0x000fd20003f64070 */
[----:B------:R-:W-:Y:S01]  /*9210*/  @!P2 IMAD.IADD R16, R16, 0x1, -R29 ;  /* 0x000000011010a824 */ /* 0x000fe200078e0a1d */
[C---:B------:R-:W-:Y:S02]  /*9220*/  ISETP.GT.U32.AND P2, PT, R29.reuse, R7, PT ;  /* 0x000000071d00720c */ /* 0x040fe40003f44070 */
[C---:B------:R-:W-:Y:S02]  /*9230*/  ISETP.GT.U32.AND P0, PT, R29.reuse, R18, PT ;  /* 0x000000121d00720c */ /* 0x040fe40003f04070 */
[C---:B------:R-:W-:Y:S02]  /*9240*/  ISETP.GT.U32.AND P6, PT, R29.reuse, R23, PT ;  /* 0x000000171d00720c */ /* 0x040fe40003fc4070 */
[----:B------:R-:W-:-:S11]  /*9250*/  ISETP.GT.U32.AND P1, PT, R29, R19, PT ;  /* 0x000000131d00720c */ /* 0x000fd60003f24070 */
[--C-:B------:R-:W-:Y:S01]  /*9260*/  @!P6 IMAD.IADD R23, R23, 0x1, -R29.reuse ;  /* 0x000000011717e824 */ /* 0x100fe200078e0a1d */
[----:B------:R-:W-:Y:S01]  /*9270*/  ISETP.GT.U32.AND P6, PT, R29, R4, PT ;  /* 0x000000041d00720c */ /* 0x000fe20003fc4070 */
[--C-:B------:R-:W-:Y:S01]  /*9280*/  @!P1 IMAD.IADD R19, R19, 0x1, -R29.reuse ;  /* 0x0000000113139824 */ /* 0x100fe200078e0a1d */
[----:B------:R-:W-:Y:S01]  /*9290*/  ISETP.GT.U32.AND P1, PT, R29, R17, PT ;  /* 0x000000111d00720c */ /* 0x000fe20003f24070 */
[----:B------:R-:W-:-:S03]  /*92a0*/  @!P0 IMAD.IADD R18, R18, 0x1, -R29 ;  /* 0x0000000112128824 */ /* 0x000fc600078e0a1d */
[----:B------:R-:W-:-:S09]  /*92b0*/  ISETP.GT.U32.AND P0, PT, R29, R19, PT ;  /* 0x000000131d00720c */ /* 0x000fd20003f04070 */
[--C-:B------:R-:W-:Y:S01]  /*92c0*/  @!P1 IMAD.IADD R17, R17, 0x1, -R29.reuse ;  /* 0x0000000111119824 */ /* 0x100fe200078e0a1d */
[----:B------:R-:W-:Y:S01]  /*92d0*/  ISETP.GT.U32.AND P1, PT, R29, R9, PT ;  /* 0x000000091d00720c */ /* 0x000fe20003f24070 */
[--C-:B------:R-:W-:Y:S02]  /*92e0*/  @!P6 IMAD.IADD R4, R4, 0x1, -R29.reuse ;  /* 0x000000010404e824 */ /* 0x100fe400078e0a1d */
[--C-:B------:R-:W-:Y:S01]  /*92f0*/  @!P0 IMAD.IADD R19, R19, 0x1, -R29.reuse ;  /* 0x0000000113138824 */ /* 0x100fe200078e0a1d */
[----:B------:R-:W-:Y:S02]  /*9300*/  ISETP.GT.U32.AND P5, PT, R29, R5, PT ;  /* 0x000000051d00720c */ /* 0x000fe40003fa4070 */
[----:B------:R0:W-:Y:S01]  /*9310*/  STL [R1+0x58], R4 ;  /* 0x0000580401007387 */ /* 0x0001e20000100800 */
[--C-:B------:R-:W-:Y:S02]  /*9320*/  @!P2 IMAD.IADD R7, R7, 0x1, -R29.reuse ;  /* 0x000000010707a824 */ /* 0x100fe400078e0a1d */
[----:B------:R-:W-:-:S04]  /*9330*/  @!P4 IMAD.IADD R6, R6, 0x1, -R29 ;  /* 0x000000010606c824 */ /* 0x000fc800078e0a1d */
[----:B------:R-:W-:Y:S01]  /*9340*/  @!P1 IMAD.IADD R9, R9, 0x1, -R29 ;  /* 0x0000000109099824 */ /* 0x000fe200078e0a1d */
[----:B0-----:R-:W2:Y:S01]  /*9350*/  LDL.LU R4, [R1+0x384] ;  /* 0x0003840001047983 */ /* 0x001ea20000300800 */
[----:B------:R-:W-:-:S03]  /*9360*/  ISETP.GT.U32.AND P4, PT, R29, R11, PT ;  /* 0x0000000b1d00720c */ /* 0x000fc60003f84070 */
[----:B------:R0:W-:Y:S04]  /*9370*/  STL [R1+0x54], R19 ;  /* 0x0000541301007387 */ /* 0x0001e80000100800 */
[----:B------:R-:W3:Y:S01]  /*9380*/  LDL.LU R20, [R1+0x388] ;  /* 0x0003880001147983 */ /* 0x000ee20000300800 */
[----:B------:R-:W-:-:S03]  /*9390*/  @!P3 IMAD.IADD R12, R12, 0x1, -R29 ;  /* 0x000000010c0cb824 */ /* 0x000fc600078e0a1d */
[----:B------:R1:W-:Y:S01]  /*93a0*/  STL [R1+0x50], R9 ;  /* 0x0000500901007387 */ /* 0x0003e20000100800 */
[----:B------:R-:W-:-:S03]  /*93b0*/  ISETP.GT.U32.AND P3, PT, R29, R6, PT ;  /* 0x000000061d00720c */ /* 0x000fc60003f64070 */
[----:B0-----:R-:W2:Y:S04]  /*93c0*/  LDL.LU R19, [R1+0x38c] ;  /* 0x00038c0001137983 */ /* 0x001ea80000300800 */
[----:B------:R0:W-:Y:S04]  /*93d0*/  STL [R1+0x4c], R7 ;  /* 0x00004c0701007387 */ /* 0x0001e80000100800 */
[----:B-1----:R-:W2:Y:S01]  /*93e0*/  LDL.LU R9, [R1+0x380] ;  /* 0x0003800001097983 */ /* 0x002ea20000300800 */
[----:B------:R-:W-:-:S03]  /*93f0*/  @!P5 IMAD.IADD R5, R5, 0x1, -R29 ;  /* 0x000000010505d824 */ /* 0x000fc600078e0a1d */
[----:B0-----:R-:W2:Y:S01]  /*9400*/  LDL.LU R7, [R1+0x36c] ;  /* 0x00036c0001077983 */ /* 0x001ea20000300800 */
[--C-:B------:R-:W-:Y:S01]  /*9410*/  @!P4 IMAD.IADD R11, R11, 0x1, -R29.reuse ;  /* 0x000000010b0bc824 */ /* 0x100fe200078e0a1d */
[----:B------:R-:W-:Y:S01]  /*9420*/  ISETP.GT.U32.AND P4, PT, R29, R5, PT ;  /* 0x000000051d00720c */ /* 0x000fe20003f84070 */
[----:B------:R-:W-:-:S05]  /*9430*/  @!P3 IMAD.IADD R6, R6, 0x1, -R29 ;  /* 0x000000010606b824 */ /* 0x000fca00078e0a1d */
[----:B------:R0:W-:Y:S04]  /*9440*/  STL [R1+0x48], R6 ;  /* 0x0000480601007387 */ /* 0x0001e80000100800 */
[----:B0-----:R-:W2:Y:S03]  /*9450*/  LDL.LU R6, [R1+0x370] ;  /* 0x0003700001067983 */ /* 0x001ea60000300800 */
[----:B------:R-:W-:-:S05]  /*9460*/  @!P4 IMAD.IADD R5, R5, 0x1, -R29 ;  /* 0x000000010505c824 */ /* 0x000fca00078e0a1d */
[----:B------:R0:W-:Y:S04]  /*9470*/  STL [R1+0x44], R5 ;  /* 0x0000440501007387 */ /* 0x0001e80000100800 */
[----:B0-----:R-:W2:Y:S01]  /*9480*/  LDL.LU R5, [R1+0x374] ;  /* 0x0003740001057983 */ /* 0x001ea20000300800 */
[C---:B------:R-:W-:Y:S02]  /*9490*/  ISETP.GT.U32.AND P5, PT, R29.reuse, R3, PT ;  /* 0x000000031d00720c */ /* 0x040fe40003fa4070 */
[C---:B------:R-:W-:Y:S02]  /*94a0*/  ISETP.GT.U32.AND P0, PT, R29.reuse, R18, PT ;  /* 0x000000121d00720c */ /* 0x040fe40003f04070 */
[----:B------:R-:W-:-:S09]  /*94b0*/  ISETP.GT.U32.AND P1, PT, R29, R17, PT ;  /* 0x000000111d00720c */ /* 0x000fd20003f24070 */
[----:B------:R-:W-:Y:S01]  /*94c0*/  @!P5 IMAD.IADD R3, R3, 0x1, -R29 ;  /* 0x000000010303d824 */ /* 0x000fe200078e0a1d */
[----:B------:R-:W-:-:S04]  /*94d0*/  ISETP.GT.U32.AND P5, PT, R29, R23, PT ;  /* 0x000000171d00720c */ /* 0x000fc80003fa4070 */
[C---:B------:R-:W-:Y:S01]  /*94e0*/  ISETP.GT.U32.AND P6, PT, R29.reuse, R3, PT ;  /* 0x000000031d00720c */ /* 0x040fe20003fc4070 */
[--C-:B------:R-:W-:Y:S01]  /*94f0*/  @!P0 IMAD.IADD R18, R18, 0x1, -R29.reuse ;  /* 0x0000000112128824 */ /* 0x100fe200078e0a1d */
[----:B------:R-:W-:Y:S01]  /*9500*/  ISETP.GT.U32.AND P2, PT, R29, R16, PT ;  /* 0x000000101d00720c */ /* 0x000fe20003f44070 */
[----:B------:R-:W-:Y:S01]  /*9510*/  @!P1 IMAD.IADD R17, R17, 0x1, -R29 ;  /* 0x0000000111119824 */ /* 0x000fe200078e0a1d */
[----:B----4-:R-:W-:-:S05]  /*9520*/  ISETP.GT.U32.AND P0, PT, R29, R15, PT ;  /* 0x0000000f1d00720c */ /* 0x010fca0003f04070 */
[--C-:B------:R-:W-:Y:S01]  /*9530*/  @!P5 IMAD.IADD R23, R23, 0x1, -R29.reuse ;  /* 0x000000011717d824 */ /* 0x100fe200078e0a1d */
[C---:B------:R-:W-:Y:S02]  /*9540*/  ISETP.GT.U32.AND P5, PT, R29.reuse, R8, PT ;  /* 0x000000081d00720c */ /* 0x040fe40003fa4070 */
[----:B------:R-:W-:Y:S02]  /*9550*/  ISETP.GT.U32.AND P1, PT, R29, R14, PT ;  /* 0x0000000e1d00720c */ /* 0x000fe40003f24070 */
[----:B------:R-:W-:Y:S02]  /*9560*/  IABS R22, R2 ;  /* 0x0000000200167213 */ /* 0x000fe40000000000 */
[----:B------:R-:W4:Y:S01]  /*9570*/  LDL.LU R2, [R1+0x378] ;  /* 0x0003780001027983 */ /* 0x000f220000300800 */
[--C-:B------:R-:W-:Y:S01]  /*9580*/  @!P6 IMAD.IADD R3, R3, 0x1, -R29.reuse ;  /* 0x000000010303e824 */ /* 0x100fe200078e0a1d */
[C---:B------:R-:W-:Y:S01]  /*9590*/  ISETP.GT.U32.AND P3, PT, R29.reuse, R12, PT ;  /* 0x0000000c1d00720c */ /* 0x040fe20003f64070 */
[----:B------:R-:W-:Y:S01]  /*95a0*/  @!P2 IMAD.IADD R16, R16, 0x1, -R29 ;  /* 0x000000011010a824 */ /* 0x000fe200078e0a1d */
[----:B------:R-:W-:-:S03]  /*95b0*/  ISETP.GT.U32.AND P2, PT, R29, R13, PT ;  /* 0x0000000d1d00720c */ /* 0x000fc60003f44070 */
[--C-:B------:R-:W-:Y:S01]  /*95c0*/  @!P5 IMAD.IADD R8, R8, 0x1, -R29.reuse ;  /* 0x000000010808d824 */ /* 0x100fe200078e0a1d */
[----:B------:R-:W-:Y:S01]  /*95d0*/  ISETP.GT.U32.AND P4, PT, R29, R11, PT ;  /* 0x0000000b1d00720c */ /* 0x000fe20003f84070 */
[--C-:B------:R-:W-:Y:S02]  /*95e0*/  @!P0 IMAD.IADD R15, R15, 0x1, -R29.reuse ;  /* 0x000000010f0f8824 */ /* 0x100fe400078e0a1d */
[--C-:B------:R-:W-:Y:S01]  /*95f0*/  @!P1 IMAD.IADD R14, R14, 0x1, -R29.reuse ;  /* 0x000000010e0e9824 */ /* 0x100fe200078e0a1d */
[----:B------:R-:W-:Y:S03]  /*9600*/  STL [R1+0x40], R23 ;  /* 0x0000401701007387 */ /* 0x000fe60000100800 */
[--C-:B------:R-:W-:Y:S02]  /*9610*/  @!P3 IMAD.IADD R12, R12, 0x1, -R29.reuse ;  /* 0x000000010c0cb824 */ /* 0x100fe400078e0a1d */
[----:B------:R-:W-:Y:S01]  /*9620*/  @!P2 IMAD.IADD R13, R13, 0x1, -R29 ;  /* 0x000000010d0da824 */ /* 0x000fe200078e0a1d */
[----:B------:R-:W-:Y:S01]  /*9630*/  STL [R1+0x3c], R18 ;  /* 0x00003c1201007387 */ /* 0x000fe20000100800 */
[----:B------:R-:W-:-:S02]  /*9640*/  ISETP.GT.U32.AND P3, PT, R29, R10, PT ;  /* 0x0000000a1d00720c */ /* 0x000fc40003f64070 */
[--C-:B------:R-:W-:Y:S01]  /*9650*/  @!P4 IMAD.IADD R11, R11, 0x1, -R29.reuse ;  /* 0x000000010b0bc824 */ /* 0x100fe200078e0a1d */
[----:B------:R-:W-:Y:S04]  /*9660*/  STL [R1+0x38], R17 ;  /* 0x0000381101007387 */ /* 0x000fe80000100800 */
[----:B------:R-:W-:Y:S04]  /*9670*/  STL [R1+0x34], R16 ;  /* 0x0000341001007387 */ /* 0x000fe80000100800 */
[----:B------:R-:W-:Y:S04]  /*9680*/  STL [R1+0x30], R12 ;  /* 0x0000300c01007387 */ /* 0x000fe80000100800 */
[----:B------:R0:W-:Y:S04]  /*9690*/  STL [R1+0x28], R3 ;  /* 0x0000280301007387 */ /* 0x0001e80000100800 */
[----:B------:R1:W-:Y:S04]  /*96a0*/  STL [R1+0x2c], R11 ;  /* 0x00002c0b01007387 */ /* 0x0003e80000100800 */
[----:B0-----:R-:W4:Y:S04]  /*96b0*/  LDL.LU R3, [R1+0x354] ;  /* 0x0003540001037983 */ /* 0x001f280000300800 */
[----:B------:R-:W4:Y:S04]  /*96c0*/  LDL.LU R18, [R1+0x368] ;  /* 0x0003680001127983 */ /* 0x000f280000300800 */
[----:B------:R-:W4:Y:S01]  /*96d0*/  LDL.LU R17, [R1+0x35c] ;  /* 0x00035c0001117983 */ /* 0x000f220000300800 */
[----:B------:R-:W-:-:S03]  /*96e0*/  @!P3 IMAD.IADD R10, R10, 0x1, -R29 ;  /* 0x000000010a0ab824 */ /* 0x000fc600078e0a1d */
[----:B------:R-:W4:Y:S04]  /*96f0*/  LDL.LU R12, [R1+0x360] ;  /* 0x00036000010c7983 */ /* 0x000f280000300800 */
[----:B-1----:R-:W4:Y:S01]  /*9700*/  LDL.LU R11, [R1+0x364] ;  /* 0x00036400010b7983 */ /* 0x002f220000300800 */
[C---:B---3--:R-:W-:Y:S02]  /*9710*/  ISETP.GT.U32.AND P6, PT, R29.reuse, R20, PT ;  /* 0x000000141d00720c */ /* 0x048fe40003fc4070 */
[C---:B--2---:R-:W-:Y:S02]  /*9720*/  ISETP.GT.U32.AND P5, PT, R29.reuse, R19, PT ;  /* 0x000000131d00720c */ /* 0x044fe40003fa4070 */
[C---:B------:R-:W-:Y:S02]  /*9730*/  ISETP.GT.U32.AND P0, PT, R29.reuse, R9, PT ;  /* 0x000000091d00720c */ /* 0x040fe40003f04070 */
[----:B------:R-:W-:-:S07]  /*9740*/  ISETP.GT.U32.AND P1, PT, R29, R7, PT ;  /* 0x000000071d00720c */ /* 0x000fce0003f24070 */
[--C-:B------:R-:W-:Y:S01]  /*9750*/  @!P6 IMAD.IADD R20, R20, 0x1, -R29.reuse ;  /* 0x000000011414e824 */ /* 0x100fe200078e0a1d */
[----:B------:R-:W-:Y:S01]  /*9760*/  ISETP.GT.U32.AND P6, PT, R29, R8, PT ;  /* 0x000000081d00720c */ /* 0x000fe20003fc4070 */
[--C-:B------:R-:W-:Y:S01]  /*9770*/  @!P5 IMAD.IADD R19, R19, 0x1, -R29.reuse ;  /* 0x000000011313d824 */ /* 0x100fe200078e0a1d */
[----:B------:R-:W-:Y:S01]  /*9780*/  ISETP.GT.U32.AND P5, PT, R29, R15, PT ;  /* 0x0000000f1d00720c */ /* 0x000fe20003fa4070 */
[--C-:B------:R-:W-:Y:S01]  /*9790*/  @!P0 IMAD.IADD R9, R9, 0x1, -R29.reuse ;  /* 0x0000000109098824 */ /* 0x100fe200078e0a1d */
[----:B------:R-:W-:Y:S01]  /*97a0*/  ISETP.GT.U32.AND P0, PT, R29, R14, PT ;  /* 0x0000000e1d00720c */ /* 0x000fe20003f04070 */
[----:B------:R-:W-:Y:S01]  /*97b0*/  @!P1 IMAD.IADD R7, R7, 0x1, -R29 ;  /* 0x0000000107079824 */ /* 0x000fe200078e0a1d */
[----:B------:R-:W-:-:S07]  /*97c0*/  ISETP.GT.U32.AND P1, PT, R29, R13, PT ;  /* 0x0000000d1d00720c */ /* 0x000fce0003f24070 */
[--C-:B------:R-:W-:Y:S01]  /*97d0*/  @!P6 IMAD.IADD R8, R8, 0x1, -R29.reuse ;  /* 0x000000010808e824 */ /* 0x100fe200078e0a1d */
[----:B------:R-:W-:Y:S01]  /*97e0*/  ISETP.GT.U32.AND P2, PT, R29, R6, PT ;  /* 0x000000061d00720c */ /* 0x000fe20003f44070 */
[--C-:B------:R-:W-:Y:S01]  /*97f0*/  @!P5 IMAD.IADD R15, R15, 0x1, -R29.reuse ;  /* 0x000000010f0fd824 */ /* 0x100fe200078e0a1d */
[----:B------:R-:W-:Y:S02]  /*9800*/  ISETP.GT.U32.AND P4, PT, R29, R4, PT ;  /* 0x000000041d00720c */ /* 0x000fe40003f84070 */
[----:B------:R0:W-:Y:S01]  /*9810*/  STL [R1+0x394], R8 ;  /* 0x0003940801007387 */ /* 0x0001e20000100800 */
[--C-:B------:R-:W-:Y:S02]  /*9820*/  @!P0 IMAD.IADD R14, R14, 0x1, -R29.reuse ;  /* 0x000000010e0e8824 */ /* 0x100fe400078e0a1d */
[--C-:B------:R-:W-:Y:S01]  /*9830*/  @!P1 IMAD.IADD R13, R13, 0x1, -R29.reuse ;  /* 0x000000010d0d9824 */ /* 0x100fe200078e0a1d */
[----:B0-----:R-:W2:Y:S05]  /*9840*/  LDL.LU R8, [R1+0x358] ;  /* 0x0003580001087983 */ /* 0x001eaa0000300800 */
[----:B------:R-:W-:Y:S01]  /*9850*/  @!P2 IMAD.IADD R6, R6, 0x1, -R29 ;  /* 0x000000010606a824 */ /* 0x000fe200078e0a1d */
[C---:B------:R-:W-:Y:S01]  /*9860*/  ISETP.GT.U32.AND P3, PT, R29.reuse, R5, PT ;  /* 0x000000051d00720c */ /* 0x040fe20003f64070 */
[----:B------:R0:W-:Y:S01]  /*9870*/  STL [R1+0x398], R15 ;  /* 0x0003980f01007387 */ /* 0x0001e20000100800 */
[----:B------:R-:W-:-:S03]  /*9880*/  ISETP.GT.U32.AND P2, PT, R29, R10, PT ;  /* 0x0000000a1d00720c */ /* 0x000fc60003f44070 */
[----:B------:R-:W3:Y:S04]  /*9890*/  LDL.LU R24, [R1+0x344] ;  /* 0x0003440001187983 */ /* 0x000ee80000300800 */
[----:B------:R1:W-:Y:S04]  /*98a0*/  STL [R1+0x39c], R14 ;  /* 0x00039c0e01007387 */ /* 0x0003e80000100800 */
[----:B------:R-:W2:Y:S04]  /*98b0*/  LDL.LU R16, [R1+0x348] ;  /* 0x0003480001107983 */ /* 0x000ea80000300800 */
[----:B------:R-:W-:Y:S04]  /*98c0*/  STL [R1+0x37c], R13 ;  /* 0x00037c0d01007387 */ /* 0x000fe80000100800 */
[----:B0-----:R-:W2:Y:S01]  /*98d0*/  LDL.LU R15, [R1+0x34c] ;  /* 0x00034c00010f7983 */ /* 0x001ea20000300800 */
[----:B------:R-:W-:-:S02]  /*98e0*/  @!P4 IMAD.IADD R4, R4, 0x1, -R29 ;  /* 0x000000010404c824 */ /* 0x000fc400078e0a1d */
[--C-:B------:R-:W-:Y:S01]  /*98f0*/  @!P3 IMAD.IADD R5, R5, 0x1, -R29.reuse ;  /* 0x000000010505b824 */ /* 0x100fe200078e0a1d */
[----:B-1----:R-:W2:Y:S02]  /*9900*/  LDL.LU R14, [R1+0x350] ;  /* 0x00035000010e7983 */ /* 0x002ea40000300800 */
[----:B------:R-:W-:Y:S01]  /*9910*/  ISETP.GT.U32.AND P3, PT, R29, R4, PT ;  /* 0x000000041d00720c */ /* 0x000fe20003f64070 */
[----:B------:R-:W-:-:S05]  /*9920*/  @!P2 IMAD.IADD R10, R10, 0x1, -R29 ;  /* 0x000000010a0aa824 */ /* 0x000fca00078e0a1d */
[----:B------:R0:W-:Y:S04]  /*9930*/  STL [R1+0x390], R10 ;  /* 0x0003900a01007387 */ /* 0x0001e80000100800 */
[----:B0-----:R-:W2:Y:S03]  /*9940*/  LDL.LU R10, [R1+0x32c] ;  /* 0x00032c00010a7983 */ /* 0x001ea60000300800 */
[----:B------:R-:W-:Y:S01]  /*9950*/  @!P3 IMAD.IADD R4, R4, 0x1, -R29 ;  /* 0x000000010404b824 */ /* 0x000fe200078e0a1d */
[----:B------:R-:W2:Y:S04]  /*9960*/  LDL.LU R13, [R1+0x340] ;  /* 0x00034000010d7983 */ /* 0x000ea80000300800 */
[----:B------:R0:W-:Y:S04]  /*9970*/  STL [R1+0x384], R4 ;  /* 0x0003840401007387 */ /* 0x0001e80000100800 */
[----:B0-----:R-:W2:Y:S01]  /*9980*/  LDL.LU R4, [R1+0x334] ;  /* 0x0003340001047983 */ /* 0x001ea20000300800 */
[----:B----4-:R-:W-:-:S02]  /*9990*/  ISETP.GT.U32.AND P4, PT, R29, R2, PT ;  /* 0x000000021d00720c */ /* 0x010fc40003f84070 */
[----:B------:R-:W-:-:S11]  /*99a0*/  ISETP.GT.U32.AND P5, PT, R29, R19, PT ;  /* 0x000000131d00720c */ /* 0x000fd60003fa4070 */
[--C-:B------:R-:W-:Y:S01]  /*99b0*/  @!P4 IMAD.IADD R2, R2, 0x1, -R29.reuse ;  /* 0x000000010202c824 */ /* 0x100fe200078e0a1d */
[C---:B------:R-:W-:Y:S02]  /*99c0*/  ISETP.GT.U32.AND P4, PT, R29.reuse, R20, PT ;  /* 0x000000141d00720c */ /* 0x040fe40003f84070 */
[C---:B------:R-:W-:Y:S02]  /*99d0*/  ISETP.GT.U32.AND P0, PT, R29.reuse, R9, PT ;  /* 0x000000091d00720c */ /* 0x040fe40003f04070 */
[----:B------:R-:W-:Y:S01]  /*99e0*/  ISETP.GT.U32.AND P6, PT, R29, R2, PT ;  /* 0x000000021d00720c */ /* 0x000fe20003fc4070 */
[----:B------:R-:W-:Y:S01]  /*99f0*/  @!P5 IMAD.IADD R19, R19, 0x1, -R29 ;  /* 0x000000011313d824 */ /* 0x000fe200078e0a1d */
[----:B------:R-:W-:-:S07]  /*9a00*/  ISETP.GT.U32.AND P5, PT, R29, R18, PT ;  /* 0x000000121d00720c */ /* 0x000fce0003fa4070 */
[--C-:B------:R-:W-:Y:S01]  /*9a10*/  @!P4 IMAD.IADD R20, R20, 0x1, -R29.reuse ;  /* 0x000000011414c824 */ /* 0x100fe200078e0a1d */
[C---:B------:R-:W-:Y:S02]  /*9a20*/  ISETP.GT.U32.AND P4, PT, R29.reuse, R3, PT ;  /* 0x000000031d00720c */ /* 0x040fe40003f84070 */
[----:B------:R-:W-:Y:S01]  /*9a30*/  ISETP.GT.U32.AND P1, PT, R29, R7, PT ;  /* 0x000000071d00720c */ /* 0x000fe20003f24070 */
[--C-:B------:R-:W-:Y:S01]  /*9a40*/  @!P0 IMAD.IADD R9, R9, 0x1, -R29.reuse ;  /* 0x0000000109098824 */ /* 0x100fe200078e0a1d */
[C---:B------:R-:W-:Y:S01]  /*9a50*/  ISETP.GT.U32.AND P0, PT, R29.reuse, R17, PT ;  /* 0x000000111d00720c */ /* 0x040fe20003f04070 */
[--C-:B------:R-:W-:Y:S01]  /*9a60*/  @!P6 IMAD.IADD R2, R2, 0x1, -R29.reuse ;  /* 0x000000010202e824 */ /* 0x100fe200078e0a1d */
[C---:B------:R-:W-:Y:S01]  /*9a70*/  ISETP.GT.U32.AND P2, PT, R29.reuse, R6, PT ;  /* 0x000000061d00720c */ /* 0x040fe20003f44070 */
[----:B------:R-:W-:Y:S01]  /*9a80*/  @!P5 IMAD.IADD R18, R18, 0x1, -R29 ;  /* 0x000000011212d824 */ /* 0x000fe200078e0a1d */
[----:B------:R-:W-:-:S05]  /*9a90*/  ISETP.GT.U32.AND P3, PT, R29, R5, PT ;  /* 0x000000051d00720c */ /* 0x000fca0003f64070 */
[--C-:B------:R-:W-:Y:S02]  /*9aa0*/  @!P4 IMAD.IADD R3, R3, 0x1, -R29.reuse ;  /* 0x000000010303c824 */ /* 0x100fe400078e0a1d */
[--C-:B------:R-:W-:Y:S01]  /*9ab0*/  @!P1 IMAD.IADD R7, R7, 0x1, -R29.reuse ;  /* 0x0000000107079824 */ /* 0x100fe200078e0a1d */
[----:B------:R-:W-:Y:S01]  /*9ac0*/  ISETP.GT.U32.AND P1, PT, R29, R12, PT ;  /* 0x0000000c1d00720c */ /* 0x000fe20003f24070 */
[--C-:B------:R-:W-:Y:S01]  /*9ad0*/  @!P0 IMAD.IADD R17, R17, 0x1, -R29.reuse ;  /* 0x0000000111118824 */ /* 0x100fe200078e0a1d */
[----:B------:R-:W-:Y:S01]  /*9ae0*/  STL [R1+0x388], R20 ;  /* 0x0003881401007387 */ /* 0x000fe20000100800 */
[--C-:B------:R-:W-:Y:S01]  /*9af0*/  @!P2 IMAD.IADD R6, R6, 0x1, -R29.reuse ;  /* 0x000000010606a824 */ /* 0x100fe200078e0a1d */
[----:B------:R-:W-:Y:S01]  /*9b00*/  ISETP.GT.U32.AND P2, PT, R29, R11, PT ;  /* 0x0000000b1d00720c */ /* 0x000fe20003f44070 */
[--C-:B------:R-:W-:Y:S01]  /*9b10*/  @!P3 IMAD.IADD R5, R5, 0x1, -R29.reuse ;  /* 0x000000010505b824 */ /* 0x100fe200078e0a1d */
[----:B------:R-:W-:Y:S04]  /*9b20*/  STL [R1+0x38c], R19 ;  /* 0x00038c1301007387 */ /* 0x000fe80000100800 */
[----:B------:R-:W-:Y:S04]  /*9b30*/  STL [R1+0x380], R9 ;  /* 0x0003800901007387 */ /* 0x000fe80000100800 */
[----:B------:R-:W-:Y:S01]  /*9b40*/  STL [R1+0x36c], R7 ;  /* 0x00036c0701007387 */ /* 0x000fe20000100800 */
[----:B------:R-:W-:-:S03]  /*9b50*/  @!P1 IMAD.IADD R12, R12, 0x1, -R29 ;  /* 0x000000010c0c9824 */ /* 0x000fc600078e0a1d */
        /* <DEDUP_REMOVED lines=11> */
[----:B------:R-:W-:-:S09]  /*9c10*/  ISETP.GT.U32.AND P5, PT, R29, R15, PT ;  /* 0x0000000f1d00720c */ /* 0x000fd20003fa4070 */
[--C-:B------:R-:W-:Y:S01]  /*9c20*/  @!P6 IMAD.IADD R24, R24, 0x1, -R29.reuse ;  /* 0x000000011818e824 */ /* 0x100fe200078e0a1d */
[C---:B------:R-:W-:Y:S02]  /*9c30*/  ISETP.GT.U32.AND P6, PT, R29.reuse, R3, PT ;  /* 0x000000031d00720c */ /* 0x040fe40003fc4070 */
[C---:B------:R-:W-:Y:S01]  /*9c40*/  ISETP.GT.U32.AND P0, PT, R29.reuse, R14, PT ;  /* 0x0000000e1d00720c */ /* 0x040fe20003f04070 */
[--C-:B------:R-:W-:Y:S01]  /*9c50*/  @!P4 IMAD.IADD R16, R16, 0x1, -R29.reuse ;  /* 0x000000011010c824 */ /* 0x100fe200078e0a1d */
[C---:B------:R-:W-:Y:S02]  /*9c60*/  ISETP.GT.U32.AND P4, PT, R29.reuse, R18, PT ;  /* 0x000000121d00720c */ /* 0x040fe40003f84070 */
[----:B------:R-:W-:Y:S01]  /*9c70*/  ISETP.GT.U32.AND P3, PT, R29, R8, PT ;  /* 0x000000081d00720c */ /* 0x000fe20003f64070 */
[----:B------:R-:W-:Y:S01]  /*9c80*/  @!P5 IMAD.IADD R15, R15, 0x1, -R29 ;  /* 0x000000010f0fd824 */ /* 0x000fe200078e0a1d */
[----:B------:R-:W-:-:S05]  /*9c90*/  ISETP.GT.U32.AND P5, PT, R29, R17, PT ;  /* 0x000000111d00720c */ /* 0x000fca0003fa4070 */
[--C-:B------:R-:W-:Y:S02]  /*9ca0*/  @!P6 IMAD.IADD R3, R3, 0x1, -R29.reuse ;  /* 0x000000010303e824 */ /* 0x100fe400078e0a1d */
[--C-:B------:R-:W-:Y:S01]  /*9cb0*/  @!P0 IMAD.IADD R14, R14, 0x1, -R29.reuse ;  /* 0x000000010e0e8824 */ /* 0x100fe200078e0a1d */
[C---:B------:R-:W-:Y:S02]  /*9cc0*/  ISETP.GT.U32.AND P1, PT, R29.reuse, R10, PT ;  /* 0x0000000a1d00720c */ /* 0x040fe40003f24070 */
[C---:B------:R-:W-:Y:S01]  /*9cd0*/  ISETP.GT.U32.AND P0, PT, R29.reuse, R12, PT ;  /* 0x0000000c1d00720c */ /* 0x040fe20003f04070 */
[--C-:B------:R-:W-:Y:S01]  /*9ce0*/  @!P4 IMAD.IADD R18, R18, 0x1, -R29.reuse ;  /* 0x000000011212c824 */ /* 0x100fe200078e0a1d */
[----:B------:R-:W-:Y:S01]  /*9cf0*/  ISETP.GT.U32.AND P2, PT, R29, R13, PT ;  /* 0x0000000d1d00720c */ /* 0x000fe20003f44070 */
[--C-:B------:R-:W-:Y:S01]  /*9d00*/  @!P3 IMAD.IADD R8, R8, 0x1, -R29.reuse ;  /* 0x000000010808b824 */ /* 0x100fe200078e0a1d */
[----:B------:R0:W-:Y:S01]  /*9d10*/  STL [R1+0x354], R3 ;  /* 0x0003540301007387 */ /* 0x0001e20000100800 */
[----:B------:R-:W-:-:S06]  /*9d20*/  @!P5 IMAD.IADD R17, R17, 0x1, -R29 ;  /* 0x000000011111d824 */ /* 0x000fcc00078e0a1d */
[----:B------:R-:W-:Y:S01]  /*9d30*/  @!P1 IMAD.IADD R10, R10, 0x1, -R29 ;  /* 0x000000010a0a9824 */ /* 0x000fe200078e0a1d */
[----:B0-----:R-:W2:Y:S01]  /*9d40*/  LDL.LU R3, [R1+0x324] ;  /* 0x0003240001037983 */ /* 0x001ea20000300800 */
[----:B------:R-:W-:-:S03]  /*9d50*/  ISETP.GT.U32.AND P3, PT, R29, R4, PT ;  /* 0x000000041d00720c */ /* 0x000fc60003f64070 */
[----:B------:R-:W3:Y:S01]  /*9d60*/  LDL.LU R20, [R1+0x328] ;  /* 0x0003280001147983 */ /* 0x000ee20000300800 */
[----:B------:R-:W-:-:S03]  /*9d70*/  ISETP.GT.U32.AND P1, PT, R29, R11, PT ;  /* 0x0000000b1d00720c */ /* 0x000fc60003f24070 */
[----:B------:R0:W-:Y:S04]  /*9d80*/  STL [R1+0x368], R18 ;  /* 0x0003681201007387 */ /* 0x0001e80000100800 */
[----:B------:R-:W2:Y:S01]  /*9d90*/  LDL.LU R19, [R1+0x304] ;  /* 0x0003040001137983 */ /* 0x000ea20000300800 */
[----:B------:R-:W-:-:S03]  /*9da0*/  @!P0 IMAD.IADD R12, R12, 0x1, -R29 ;  /* 0x000000010c0c8824 */ /* 0x000fc600078e0a1d */
[----:B------:R1:W-:Y:S04]  /*9db0*/  STL [R1+0x35c], R17 ;  /* 0x00035c1101007387 */ /* 0x0003e80000100800 */
[----:B0-----:R-:W2:Y:S01]  /*9dc0*/  LDL.LU R18, [R1+0x318] ;  /* 0x0003180001127983 */ /* 0x001ea20000300800 */
[----:B------:R-:W-:-:S03]  /*9dd0*/  @!P2 IMAD.IADD R13, R13, 0x1, -R29 ;  /* 0x000000010d0da824 */ /* 0x000fc600078e0a1d */
[----:B-1----:R-:W2:Y:S01]  /*9de0*/  LDL.LU R17, [R1+0x30c] ;  /* 0x00030c0001117983 */ /* 0x002ea20000300800 */
[C---:B------:R-:W-:Y:S01]  /*9df0*/  ISETP.GT.U32.AND P2, PT, R29.reuse, R8, PT ;  /* 0x000000081d00720c */ /* 0x040fe20003f44070 */
[--C-:B------:R-:W-:Y:S02]  /*9e00*/  @!P3 IMAD.IADD R4, R4, 0x1, -R29.reuse ;  /* 0x000000010404b824 */ /* 0x100fe400078e0a1d */
[----:B------:R0:W-:Y:S01]  /*9e10*/  STL [R1+0x360], R12 ;  /* 0x0003600c01007387 */ /* 0x0001e20000100800 */
[----:B------:R-:W-:Y:S01]  /*9e20*/  ISETP.GT.U32.AND P3, PT, R29, R24, PT ;  /* 0x000000181d00720c */ /* 0x000fe20003f64070 */
[----:B------:R-:W-:Y:S01]  /*9e30*/  @!P1 IMAD.IADD R11, R11, 0x1, -R29 ;  /* 0x000000010b0b9824 */ /* 0x000fe200078e0a1d */
[C---:B------:R-:W-:Y:S02]  /*9e40*/  ISETP.GT.U32.AND P4, PT, R29.reuse, R16, PT ;  /* 0x000000101d00720c */ /* 0x040fe40003f84070 */
[C---:B------:R-:W-:Y:S01]  /*9e50*/  ISETP.GT.U32.AND P5, PT, R29.reuse, R15, PT ;  /* 0x0000000f1d00720c */ /* 0x040fe20003fa4070 */
[----:B0-----:R-:W2:Y:S01]  /*9e60*/  LDL.LU R12, [R1+0x310] ;  /* 0x00031000010c7983 */ /* 0x001ea20000300800 */
[----:B------:R-:W-:-:S02]  /*9e70*/  ISETP.GT.U32.AND P1, PT, R29, R10, PT ;  /* 0x0000000a1d00720c */ /* 0x000fc40003f24070 */
[----:B------:R-:W-:Y:S01]  /*9e80*/  ISETP.GT.U32.AND P0, PT, R29, R14, PT ;  /* 0x0000000e1d00720c */ /* 0x000fe20003f04070 */
[--C-:B------:R-:W-:Y:S01]  /*9e90*/  @!P2 IMAD.IADD R8, R8, 0x1, -R29.reuse ;  /* 0x000000010808a824 */ /* 0x100fe200078e0a1d */
[----:B------:R0:W-:Y:S03]  /*9ea0*/  STL [R1+0x364], R11 ;  /* 0x0003640b01007387 */ /* 0x0001e60000100800 */
[--C-:B------:R-:W-:Y:S02]  /*9eb0*/  @!P3 IMAD.IADD R24, R24, 0x1, -R29.reuse ;  /* 0x000000011818b824 */ /* 0x100fe400078e0a1d */
[--C-:B------:R-:W-:Y:S02]  /*9ec0*/  @!P4 IMAD.IADD R16, R16, 0x1, -R29.reuse ;  /* 0x000000011010c824 */ /* 0x100fe400078e0a1d */
[--C-:B------:R-:W-:Y:S02]  /*9ed0*/  @!P5 IMAD.IADD R15, R15, 0x1, -R29.reuse ;  /* 0x000000010f0fd824 */ /* 0x100fe400078e0a1d */
[--C-:B------:R-:W-:Y:S01]  /*9ee0*/  @!P1 IMAD.IADD R10, R10, 0x1, -R29.reuse ;  /* 0x000000010a0a9824 */ /* 0x100fe200078e0a1d */
[----:B0-----:R-:W2:Y:S01]  /*9ef0*/  LDL.LU R11, [R1+0x314] ;  /* 0x00031400010b7983 */ /* 0x001ea20000300800 */
[----:B------:R-:W-:-:S03]  /*9f00*/  @!P0 IMAD.IADD R14, R14, 0x1, -R29 ;  /* 0x000000010e0e8824 */ /* 0x000fc600078e0a1d */
[----:B------:R0:W-:Y:S04]  /*9f10*/  STL [R1+0x358], R8 ;  /* 0x0003580801007387 */ /* 0x0001e80000100800 */
[----:B0-----:R-:W2:Y:S04]  /*9f20*/  LDL.LU R8, [R1+0x308] ;  /* 0x0003080001087983 */ /* 0x001ea80000300800 */
[----:B------:R-:W-:Y:S04]  /*9f30*/  STL [R1+0x344], R24 ;  /* 0x0003441801007387 */ /* 0x000fe80000100800 */
[----:B------:R-:W-:Y:S04]  /*9f40*/  STL [R1+0x348], R16 ;  /* 0x0003481001007387 */ /* 0x000fe80000100800 */
[----:B------:R-:W-:Y:S04]  /*9f50*/  STL [R1+0x34c], R15 ;  /* 0x00034c0f01007387 */ /* 0x000fe80000100800 */
[----:B------:R0:W-:Y:S04]  /*9f60*/  STL [R1+0x32c], R10 ;  /* 0x00032c0a01007387 */ /* 0x0001e80000100800 */
[----:B------:R-:W-:Y:S04]  /*9f70*/  STL [R1+0x350], R14 ;  /* 0x0003500e01007387 */ /* 0x000fe80000100800 */
[----:B0-----:R-:W2:Y:S01]  /*9f80*/  LDL R10, [R1+0xf24] ;  /* 0x000f2400010a7983 */ /* 0x001ea20000100800 */
[----:B------:R-:W-:-:S02]  /*9f90*/  ISETP.GT.U32.AND P6, PT, R29, R4, PT ;  /* 0x000000041d00720c */ /* 0x000fc40003fc4070 */
[C---:B----4-:R-:W-:Y:S02]  /*9fa0*/  ISETP.GT.U32.AND P3, PT, R29.reuse, R2, PT ;  /* 0x000000021d00720c */ /* 0x050fe40003f64070 */
[C---:B------:R-:W-:Y:S02]  /*9fb0*/  ISETP.GT.U32.AND P4, PT, R29.reuse, R9, PT ;  /* 0x000000091d00720c */ /* 0x040fe40003f84070 */
[C---:B------:R-:W-:Y:S02]  /*9fc0*/  ISETP.GT.U32.AND P5, PT, R29.reuse, R7, PT ;  /* 0x000000071d00720c */ /* 0x040fe40003fa4070 */
[----:B------:R-:W-:-:S05]  /*9fd0*/  ISETP.GT.U32.AND P0, PT, R29, R6, PT ;  /* 0x000000061d00720c */ /* 0x000fca0003f04070 */
[--C-:B------:R-:W-:Y:S02]  /*9fe0*/  @!P6 IMAD.IADD R4, R4, 0x1, -R29.reuse ;  /* 0x000000010404e824 */ /* 0x100fe400078e0a1d */
[--C-:B------:R-:W-:Y:S01]  /*9ff0*/  @!P3 IMAD.IADD R2, R2, 0x1, -R29.reuse ;  /* 0x000000010202b824 */ /* 0x100fe200078e0a1d */
[----:B------:R-:W-:Y:S01]  /*a000*/  ISETP.GT.U32.AND P2, PT, R29, R13, PT ;  /* 0x0000000d1d00720c */ /* 0x000fe20003f44070 */
[--C-:B------:R-:W-:Y:S02]  /*a010*/  @!P4 IMAD.IADD R9, R9, 0x1, -R29.reuse ;  /* 0x000000010909c824 */ /* 0x100fe400078e0a1d */
[--C-:B------:R-:W-:Y:S01]  /*a020*/  @!P5 IMAD.IADD R7, R7, 0x1, -R29.reuse ;  /* 0x000000010707d824 */ /* 0x100fe200078e0a1d */
[----:B------:R-:W-:Y:S01]  /*a030*/  ISETP.GT.U32.AND P1, PT, R29, R5, PT ;  /* 0x000000051d00720c */ /* 0x000fe20003f24070 */
[--C-:B------:R-:W-:Y:S01]  /*a040*/  @!P0 IMAD.IADD R6, R6, 0x1, -R29.reuse ;  /* 0x0000000106068824 */ /* 0x100fe200078e0a1d */
[----:B------:R0:W-:Y:S07]  /*a050*/  STL [R1+0x334], R4 ;  /* 0x0003340401007387 */ /* 0x0001ee0000100800 */
[----:B------:R-:W-:-:S04]  /*a060*/  @!P2 IMAD.IADD R13, R13, 0x1, -R29 ;  /* 0x000000010d0da824 */ /* 0x000fc800078e0a1d */
[----:B------:R-:W-:Y:S01]  /*a070*/  @!P1 IMAD.IADD R5, R5, 0x1, -R29 ;  /* 0x0000000105059824 */ /* 0x000fe200078e0a1d */
[----:B------:R1:W-:Y:S04]  /*a080*/  STL [R1+0x340], R13 ;  /* 0x0003400d01007387 */ /* 0x0003e80000100800 */
[----:B0-----:R-:W4:Y:S01]  /*a090*/  LDL.LU R4, [R1+0x2f4] ;  /* 0x0002f40001047983 */ /* 0x001f220000300800 */
[----:B------:R-:W-:-:S03]  /*a0a0*/  IMAD.HI.U32 R23, R0, R22, RZ ;  /* 0x0000001600177227 */ /* 0x000fc600078e00ff */
[----:B------:R-:W4:Y:S04]  /*a0b0*/  LDL.LU R16, [R1+0x2f8] ;  /* 0x0002f80001107983 */ /* 0x000f280000300800 */
[----:B------:R-:W4:Y:S01]  /*a0c0*/  LDL.LU R15, [R1+0x2fc] ;  /* 0x0002fc00010f7983 */ /* 0x000f220000300800 */
[----:B------:R-:W-:-:S03]  /*a0d0*/  IMAD.MOV R23, RZ, RZ, -R23 ;  /* 0x000000ffff177224 */ /* 0x000fc600078e0a17 */
[----:B------:R-:W4:Y:S04]  /*a0e0*/  LDL.LU R14, [R1+0x300] ;  /* 0x00030000010e7983 */ /* 0x000f280000300800 */
[----:B-1----:R-:W4:Y:S01]  /*a0f0*/  LDL.LU R13, [R1+0x2dc] ;  /* 0x0002dc00010d7983 */ /* 0x002f220000300800 */
[C---:B------:R-:W-:Y:S01]  /*a100*/  IMAD R22, R29.reuse, R23, R22 ;  /* 0x000000171d167224 */ /* 0x040fe200078e0216 */
[C---:B---3--:R-:W-:Y:S02]  /*a110*/  ISETP.GT.U32.AND P6, PT, R29.reuse, R20, PT ;  /* 0x000000141d00720c */ /* 0x048fe40003fc4070 */
[C---:B--2---:R-:W-:Y:S02]  /*a120*/  ISETP.GT.U32.AND P3, PT, R29.reuse, R19, PT ;  /* 0x000000131d00720c */ /* 0x044fe40003f64070 */
[----:B------:R-:W-:-:S02]  /*a130*/  ISETP.GT.U32.AND P4, PT, R29, R18, PT ;  /* 0x000000121d00720c */ /* 0x000fc40003f84070 */
[----:B------:R-:W-:-:S07]  /*a140*/  ISETP.GT.U32.AND P5, PT, R29, R17, PT ;  /* 0x000000111d00720c */ /* 0x000fce0003fa4070 */
[--C-:B------:R-:W-:Y:S01]  /*a150*/  @!P6 IMAD.IADD R20, R20, 0x1, -R29.reuse ;  /* 0x000000011414e824 */ /* 0x100fe200078e0a1d */
[----:B------:R-:W-:Y:S01]  /*a160*/  ISETP.GT.U32.AND P6, PT, R29, R2, PT ;  /* 0x000000021d00720c */ /* 0x000fe20003fc4070 */
[--C-:B------:R-:W-:Y:S01]  /*a170*/  @!P3 IMAD.IADD R19, R19, 0x1, -R29.reuse ;  /* 0x000000011313b824 */ /* 0x100fe200078e0a1d */
[C---:B------:R-:W-:Y:S01]  /*a180*/  ISETP.GT.U32.AND P3, PT, R29.reuse, R9, PT ;  /* 0x000000091d00720c */ /* 0x040fe20003f64070 */
[--C-:B------:R-:W-:Y:S01]  /*a190*/  @!P4 IMAD.IADD R18, R18, 0x1, -R29.reuse ;  /* 0x000000011212c824 */ /* 0x100fe200078e0a1d */
[C---:B------:R-:W-:Y:S02]  /*a1a0*/  ISETP.GT.U32.AND P4, PT, R29.reuse, R7, PT ;  /* 0x000000071d00720c */ /* 0x040fe40003f84070 */
[----:B------:R-:W-:Y:S01]  /*a1b0*/  ISETP.GT.U32.AND P0, PT, R29, R12, PT ;  /* 0x0000000c1d00720c */ /* 0x000fe20003f04070 */
[----:B------:R-:W-:Y:S01]  /*a1c0*/  @!P5 IMAD.IADD R17, R17, 0x1, -R29 ;  /* 0x000000011111d824 */ /* 0x000fe200078e0a1d */
[----:B------:R-:W-:-:S05]  /*a1d0*/  ISETP.GT.U32.AND P5, PT, R29, R6, PT ;  /* 0x000000061d00720c */ /* 0x000fca0003fa4070 */
[--C-:B------:R-:W-:Y:S02]  /*a1e0*/  @!P6 IMAD.IADD R2, R2, 0x1, -R29.reuse ;  /* 0x000000010202e824 */ /* 0x100fe400078e0a1d */
[--C-:B------:R-:W-:Y:S02]  /*a1f0*/  @!P3 IMAD.IADD R9, R9, 0x1, -R29.reuse ;  /* 0x000000010909b824 */ /* 0x100fe400078e0a1d */
[--C-:B------:R-:W-:Y:S02]  /*a200*/  @!P4 IMAD.IADD R7, R7, 0x1, -R29.reuse ;  /* 0x000000010707c824 */ /* 0x100fe400078e0a1d */
[--C-:B------:R-:W-:Y:S01]  /*a210*/  @!P0 IMAD.IADD R12, R12, 0x1, -R29.reuse ;  /* 0x000000010c0c8824 */ /* 0x100fe200078e0a1d */
[----:B------:R-:W-:Y:S01]  /*a220*/  ISETP.GT.U32.AND P0, PT, R29, R5, PT ;  /* 0x000000051d00720c */ /* 0x000fe20003f04070 */
[----:B------:R0:W-:Y:S01]  /*a230*/  STL [R1+0x338], R2 ;  /* 0x0003380201007387 */ /* 0x0001e20000100800 */
[----:B------:R-:W-:-:S03]  /*a240*/  @!P5 IMAD.IADD R6, R6, 0x1, -R29 ;  /* 0x000000010606d824 */ /* 0x000fc600078e0a1d */
[----:B0-----:R-:W2:Y:S04]  /*a250*/  LDL.LU R2, [R1+0x2f0] ;  /* 0x0002f00001027983 */ /* 0x001ea80000300800 */
[----:B------:R0:W-:Y:S04]  /*a260*/  STL [R1+0x33c], R9 ;  /* 0x00033c0901007387 */ /* 0x0001e80000100800 */
[----:B------:R-:W3:Y:S01]  /*a270*/  LDL.LU R21, [R1+0x2e4] ;  /* 0x0002e40001157983 */ /* 0x000ee20000300800 */
[----:B------:R-:W-:-:S03]  /*a280*/  @!P0 IMAD.IADD R5, R5, 0x1, -R29 ;  /* 0x0000000105058824 */ /* 0x000fc600078e0a1d */
[----:B------:R1:W-:Y:S01]  /*a290*/  STL [R1+0x330], R7 ;  /* 0x0003300701007387 */ /* 0x0003e20000100800 */
[----:B------:R-:W-:-:S03]  /*a2a0*/  IABS R23, R10 ;  /* 0x0000000a00177213 */ /* 0x000fc60000000000 */
[----:B------:R-:W2:Y:S04]  /*a2b0*/  LDL.LU R10, [R1+0x2e8] ;  /* 0x0002e800010a7983 */ /* 0x000ea80000300800 */
[----:B------:R1:W-:Y:S04]  /*a2c0*/  STL [R1+0x31c], R6 ;  /* 0x00031c0601007387 */ /* 0x0003e80000100800 */
[----:B0-----:R-:W2:Y:S04]  /*a2d0*/  LDL.LU R9, [R1+0x2ec] ;  /* 0x0002ec0001097983 */ /* 0x001ea80000300800 */
[----:B-1----:R-:W2:Y:S04]  /*a2e0*/  LDL.LU R7, [R1+0x2e0] ;  /* 0x0002e00001077983 */ /* 0x002ea80000300800 */
[----:B------:R0:W-:Y:S04]  /*a2f0*/  STL [R1+0x320], R5 ;  /* 0x0003200501007387 */ /* 0x0001e80000100800 */
[----:B------:R-:W2:Y:S01]  /*a300*/  LDL.LU R6, [R1+0x2cc] ;  /* 0x0002cc0001067983 */ /* 0x000ea20000300800 */
[----:B------:R-:W-:-:S02]  /*a310*/  ISETP.GT.U32.AND P2, PT, R29, R3, PT ;  /* 0x000000031d00720c */ /* 0x000fc40003f44070 */
[C---:B------:R-:W-:Y:S02]  /*a320*/  ISETP.GT.U32.AND P1, PT, R29.reuse, R11, PT ;  /* 0x0000000b1d00720c */ /* 0x040fe40003f24070 */
[----:B------:R-:W-:Y:S01]  /*a330*/  ISETP.GT.U32.AND P3, PT, R29, R19, PT ;  /* 0x000000131d00720c */ /* 0x000fe20003f64070 */
[----:B0-----:R-:W2:Y:S08]  /*a340*/  LDL.LU R5, [R1+0x2d0] ;  /* 0x0002d00001057983 */ /* 0x001eb00000300800 */
[--C-:B------:R-:W-:Y:S01]  /*a350*/  @!P2 IMAD.IADD R3, R3, 0x1, -R29.reuse ;  /* 0x000000010303a824 */ /* 0x100fe200078e0a1d */
[----:B------:R-:W-:Y:S01]  /*a360*/  ISETP.GT.U32.AND P2, PT, R29, R8, PT ;  /* 0x000000081d00720c */ /* 0x000fe20003f44070 */
[----:B------:R-:W-:Y:S01]  /*a370*/  @!P1 IMAD.IADD R11, R11, 0x1, -R29 ;  /* 0x000000010b0b9824 */ /* 0x000fe200078e0a1d */
[----:B------:R-:W-:-:S02]  /*a380*/  ISETP.GT.U32.AND P4, PT, R29, R18, PT ;  /* 0x000000121d00720c */ /* 0x000fc40003f84070 */
[----:B------:R-:W-:-:S09]  /*a390*/  ISETP.GT.U32.AND P1, PT, R29, R3, PT ;  /* 0x000000031d00720c */ /* 0x000fd20003f24070 */
[--C-:B------:R-:W-:Y:S01]  /*a3a0*/  @!P2 IMAD.IADD R8, R8, 0x1, -R29.reuse ;  /* 0x000000010808a824 */ /* 0x100fe200078e0a1d */
[C---:B------:R-:W-:Y:S02]  /*a3b0*/  ISETP.GT.U32.AND P2, PT, R29.reuse, R20, PT ;  /* 0x000000141d00720c */ /* 0x040fe40003f44070 */
[C---:B------:R-:W-:Y:S02]  /*a3c0*/  ISETP.GT.U32.AND P5, PT, R29.reuse, R17, PT ;  /* 0x000000111d00720c */ /* 0x040fe40003fa4070 */
[----:B------:R-:W-:Y:S01]  /*a3d0*/  ISETP.GT.U32.AND P6, PT, R29, R8, PT ;  /* 0x000000081d00720c */ /* 0x000fe20003fc4070 */
[--C-:B------:R-:W-:Y:S01]  /*a3e0*/  @!P3 IMAD.IADD R19, R19, 0x1, -R29.reuse ;  /* 0x000000011313b824 */ /* 0x100fe200078e0a1d */
[----:B----4-:R-:W-:Y:S01]  /*a3f0*/  ISETP.GT.U32.AND P3, PT, R29, R16, PT ;  /* 0x000000101d00720c */ /* 0x010fe20003f64070 */
[--C-:B------:R-:W-:Y:S02]  /*a400*/  @!P1 IMAD.IADD R3, R3, 0x1, -R29.reuse ;  /* 0x0000000103039824 */ /* 0x100fe400078e0a1d */
[----:B------:R-:W-:-:S04]  /*a410*/  @!P4 IMAD.IADD R18, R18, 0x1, -R29 ;  /* 0x000000011212c824 */ /* 0x000fc800078e0a1d */
[--C-:B------:R-:W-:Y:S01]  /*a420*/  @!P2 IMAD.IADD R20, R20, 0x1, -R29.reuse ;  /* 0x000000011414a824 */ /* 0x100fe200078e0a1d */
[C---:B------:R-:W-:Y:S02]  /*a430*/  ISETP.GT.U32.AND P2, PT, R29.reuse, R4, PT ;  /* 0x000000041d00720c */ /* 0x040fe40003f44070 */
[C---:B------:R-:W-:Y:S02]  /*a440*/  ISETP.GT.U32.AND P4, PT, R29.reuse, R15, PT ;  /* 0x0000000f1d00720c */ /* 0x040fe40003f84070 */
[----:B------:R-:W-:Y:S01]  /*a450*/  ISETP.GT.U32.AND P0, PT, R29, R12, PT ;  /* 0x0000000c1d00720c */ /* 0x000fe20003f04070 */
[----:B------:R0:W-:Y:S01]  /*a460*/  STL [R1+0x324], R3 ;  /* 0x0003240301007387 */ /* 0x0001e20000100800 */
[--C-:B------:R-:W-:Y:S01]  /*a470*/  @!P5 IMAD.IADD R17, R17, 0x1, -R29.reuse ;  /* 0x000000011111d824 */ /* 0x100fe200078e0a1d */
[----:B------:R-:W-:Y:S01]  /*a480*/  ISETP.GT.U32.AND P5, PT, R29, R14, PT ;  /* 0x0000000e1d00720c */ /* 0x000fe20003fa4070 */
[--C-:B------:R-:W-:Y:S01]  /*a490*/  @!P6 IMAD.IADD R8, R8, 0x1, -R29.reuse ;  /* 0x000000010808e824 */ /* 0x100fe200078e0a1d */
[----:B0-----:R-:W4:Y:S04]  /*a4a0*/  LDL.LU R3, [R1+0x2d4] ;  /* 0x0002d40001037983 */ /* 0x001f280000300800 */
[----:B------:R-:W-:-:S02]  /*a4b0*/  @!P2 IMAD.IADD R4, R4, 0x1, -R29 ;  /* 0x000000010404a824 */ /* 0x000fc400078e0a1d */
[--C-:B------:R-:W-:Y:S02]  /*a4c0*/  @!P3 IMAD.IADD R16, R16, 0x1, -R29.reuse ;  /* 0x000000011010b824 */ /* 0x100fe400078e0a1d */
[--C-:B------:R-:W-:Y:S02]  /*a4d0*/  @!P4 IMAD.IADD R15, R15, 0x1, -R29.reuse ;  /* 0x000000010f0fc824 */ /* 0x100fe400078e0a1d */
[--C-:B------:R-:W-:Y:S01]  /*a4e0*/  @!P0 IMAD.IADD R12, R12, 0x1, -R29.reuse ;  /* 0x000000010c0c8824 */ /* 0x100fe200078e0a1d */
[C---:B------:R-:W-:Y:S01]  /*a4f0*/  ISETP.GT.U32.AND P0, PT, R29.reuse, R13, PT ;  /* 0x0000000d1d00720c */ /* 0x040fe20003f04070 */
[--C-:B------:R-:W-:Y:S01]  /*a500*/  @!P5 IMAD.IADD R14, R14, 0x1, -R29.reuse ;  /* 0x000000010e0ed824 */ /* 0x100fe200078e0a1d */
[----:B------:R-:W-:Y:S01]  /*a510*/  ISETP.GT.U32.AND P1, PT, R29, R11, PT ;  /* 0x0000000b1d00720c */ /* 0x000fe20003f24070 */
[----:B------:R-:W-:Y:S04]  /*a520*/  STL [R1+0x328], R20 ;  /* 0x0003281401007387 */ /* 0x000fe80000100800 */
[----:B------:R0:W-:Y:S04]  /*a530*/  STL [R1+0x304], R19 ;  /* 0x0003041301007387 */ /* 0x0001e80000100800 */
[----:B------:R1:W-:Y:S02]  /*a540*/  STL [R1+0x318], R18 ;  /* 0x0003181201007387 */ /* 0x0003e40000100800 */
[----:B------:R-:W-:-:S02]  /*a550*/  @!P0 IMAD.IADD R13, R13, 0x1, -R29 ;  /* 0x000000010d0d8824 */ /* 0x000fc400078e0a1d */
[----:B------:R-:W-:Y:S01]  /*a560*/  @!P1 IMAD.IADD R11, R11, 0x1, -R29 ;  /* 0x000000010b0b9824 */ /* 0x000fe200078e0a1d */
[----:B------:R-:W-:Y:S04]  /*a570*/  STL [R1+0x30c], R17 ;  /* 0x00030c1101007387 */ /* 0x000fe80000100800 */
[----:B------:R1:W-:Y:S04]  /*a580*/  STL [R1+0x310], R12 ;  /* 0x0003100c01007387 */ /* 0x0003e80000100800 */
[----:B0-----:R-:W4:Y:S04]  /*a590*/  LDL.LU R19, [R1+0x2d8] ;  /* 0x0002d80001137983 */ /* 0x001f280000300800 */
[----:B------:R0:W-:Y:S04]  /*a5a0*/  STL [R1+0x314], R11 ;  /* 0x0003140b01007387 */ /* 0x0001e80000100800 */
[----:B-1----:R-:W4:Y:S04]  /*a5b0*/  LDL.LU R18, [R1+0x2b4] ;  /* 0x0002b40001127983 */ /* 0x002f280000300800 */
[----:B------:R-:W4:Y:S04]  /*a5c0*/  LDL.LU R12, [R1+0x2c8] ;  /* 0x0002c800010c7983 */ /* 0x000f280000300800 */
[----:B------:R1:W-:Y:S04]  /*a5d0*/  STL [R1+0x308], R8 ;  /* 0x0003080801007387 */ /* 0x0003e80000100800 */
[----:B0-----:R-:W4:Y:S04]  /*a5e0*/  LDL.LU R11, [R1+0x2bc] ;  /* 0x0002bc00010b7983 */ /* 0x001f280000300800 */
[----:B-1----:R-:W4:Y:S01]  /*a5f0*/  LDL.LU R8, [R1+0x2c0] ;  /* 0x0002c00001087983 */ /* 0x002f220000300800 */
[----:B---3--:R-:W-:-:S13]  /*a600*/  ISETP.GT.U32.AND P6, PT, R29, R21, PT ;  /* 0x000000151d00720c */ /* 0x008fda0003fc4070 */
[----:B------:R-:W-:Y:S01]  /*a610*/  @!P6 IMAD.IADD R21, R21, 0x1, -R29 ;  /* 0x000000011515e824 */ /* 0x000fe200078e0a1d */
[C---:B--2---:R-:W-:Y:S02]  /*a620*/  ISETP.GT.U32.AND P2, PT, R29.reuse, R10, PT ;  /* 0x0000000a1d00720c */ /* 0x044fe40003f44070 */
[C---:B------:R-:W-:Y:S02]  /*a630*/  ISETP.GT.U32.AND P3, PT, R29.reuse, R9, PT ;  /* 0x000000091d00720c */ /* 0x040fe40003f64070 */
[----:B------:R-:W-:-:S09]  /*a640*/  ISETP.GT.U32.AND P4, PT, R29, R7, PT ;  /* 0x000000071d00720c */ /* 0x000fd20003f84070 */
[--C-:B------:R-:W-:Y:S01]  /*a650*/  @!P2 IMAD.IADD R10, R10, 0x1, -R29.reuse ;  /* 0x000000010a0aa824 */ /* 0x100fe200078e0a1d */
[C---:B------:R-:W-:Y:S02]  /*a660*/  ISETP.GT.U32.AND P6, PT, R29.reuse, R4, PT ;  /* 0x000000041d00720c */ /* 0x040fe40003fc4070 */
[----:B------:R-:W-:Y:S01]  /*a670*/  ISETP.GT.U32.AND P5, PT, R29, R6, PT ;  /* 0x000000061d00720c */ /* 0x000fe20003fa4070 */
[--C-:B------:R-:W-:Y:S01]  /*a680*/  @!P3 IMAD.IADD R9, R9, 0x1, -R29.reuse ;  /* 0x000000010909b824 */ /* 0x100fe200078e0a1d */
[C---:B------:R-:W-:Y:S02]  /*a690*/  ISETP.GT.U32.AND P2, PT, R29.reuse, R16, PT ;  /* 0x000000101d00720c */ /* 0x040fe40003f44070 */
[----:B------:R-:W-:Y:S01]  /*a6a0*/  ISETP.GT.U32.AND P3, PT, R29, R15, PT ;  /* 0x0000000f1d00720c */ /* 0x000fe20003f64070 */
[----:B------:R-:W-:Y:S01]  /*a6b0*/  @!P4 IMAD.IADD R7, R7, 0x1, -R29 ;  /* 0x000000010707c824 */ /* 0x000fe200078e0a1d */
[----:B------:R-:W-:-:S05]  /*a6c0*/  ISETP.GT.U32.AND P4, PT, R29, R14, PT ;  /* 0x0000000e1d00720c */ /* 0x000fca0003f84070 */
[--C-:B------:R-:W-:Y:S02]  /*a6d0*/  @!P6 IMAD.IADD R4, R4, 0x1, -R29.reuse ;  /* 0x000000010404e824 */ /* 0x100fe400078e0a1d */
[--C-:B------:R-:W-:Y:S01]  /*a6e0*/  @!P5 IMAD.IADD R6, R6, 0x1, -R29.reuse ;  /* 0x000000010606d824 */ /* 0x100fe200078e0a1d */
[----:B------:R-:W-:Y:S01]  /*a6f0*/  ISETP.GT.U32.AND P5, PT, R29, R13, PT ;  /* 0x0000000d1d00720c */ /* 0x000fe20003fa4070 */
[--C-:B------:R-:W-:Y:S01]  /*a700*/  @!P2 IMAD.IADD R16, R16, 0x1, -R29.reuse ;  /* 0x000000011010a824 */ /* 0x100fe200078e0a1d */
[----:B------:R0:W-:Y:S01]  /*a710*/  STL [R1+0x2f4], R4 ;  /* 0x0002f40401007387 */ /* 0x0001e20000100800 */
[--C-:B------:R-:W-:Y:S02]  /*a720*/  @!P3 IMAD.IADD R15, R15, 0x1, -R29.reuse ;  /* 0x000000010f0fb824 */ /* 0x100fe400078e0a1d */
[--C-:B------:R-:W-:Y:S01]  /*a730*/  @!P4 IMAD.IADD R14, R14, 0x1, -R29.reuse ;  /* 0x000000010e0ec824 */ /* 0x100fe200078e0a1d */
[----:B0-----:R-:W2:Y:S07]  /*a740*/  LDL.LU R4, [R1+0x2c4] ;  /* 0x0002c40001047983 */ /* 0x001eae0000300800 */
[----:B------:R-:W-:Y:S01]  /*a750*/  @!P5 IMAD.IADD R13, R13, 0x1, -R29 ;  /* 0x000000010d0dd824 */ /* 0x000fe200078e0a1d */
[----:B------:R0:W-:Y:S04]  /*a760*/  STL [R1+0x2f8], R16 ;  /* 0x0002f81001007387 */ /* 0x0001e80000100800 */
[----:B------:R-:W3:Y:S04]  /*a770*/  LDL.LU R20, [R1+0x2b8] ;  /* 0x0002b80001147983 */ /* 0x000ee80000300800 */
[----:B------:R1:W-:Y:S04]  /*a780*/  STL [R1+0x2fc], R15 ;  /* 0x0002fc0f01007387 */ /* 0x0003e80000100800 */
[----:B------:R1:W-:Y:S04]  /*a790*/  STL [R1+0x300], R14 ;  /* 0x0003000e01007387 */ /* 0x0003e80000100800 */
[----:B------:R-:W2:Y:S04]  /*a7a0*/  LDL.LU R17, [R1+0x2a4] ;  /* 0x0002a40001117983 */ /* 0x000ea80000300800 */
[----:B0-----:R-:W2:Y:S04]  /*a7b0*/  LDL.LU R16, [R1+0x2a8] ;  /* 0x0002a80001107983 */ /* 0x001ea80000300800 */
[----:B------:R0:W-:Y:S04]  /*a7c0*/  STL [R1+0x2dc], R13 ;  /* 0x0002dc0d01007387 */ /* 0x0001e80000100800 */
[----:B-1----:R-:W2:Y:S04]  /*a7d0*/  LDL.LU R15, [R1+0x2ac] ;  /* 0x0002ac00010f7983 */ /* 0x002ea80000300800 */
[----:B------:R-:W2:Y:S04]  /*a7e0*/  LDL.LU R14, [R1+0x2b0] ;  /* 0x0002b000010e7983 */ /* 0x000ea80000300800 */
[----:B0-----:R-:W2:Y:S01]  /*a7f0*/  LDL.LU R13, [R1+0x28c] ;  /* 0x00028c00010d7983 */ /* 0x001ea20000300800 */
[----:B------:R-:W-:-:S02]  /*a800*/  ISETP.GT.U32.AND P1, PT, R29, R2, PT ;  /* 0x000000021d00720c */ /* 0x000fc40003f24070 */
[----:B------:R-:W-:-:S11]  /*a810*/  ISETP.GT.U32.AND P0, PT, R29, R5, PT ;  /* 0x000000051d00720c */ /* 0x000fd60003f04070 */
[--C-:B------:R-:W-:Y:S01]  /*a820*/  @!P1 IMAD.IADD R2, R2, 0x1, -R29.reuse ;  /* 0x0000000102029824 */ /* 0x100fe200078e0a1d */
[----:B----4-:R-:W-:Y:S01]  /*a830*/  ISETP.GT.U32.AND P1, PT, R29, R3, PT ;  /* 0x000000031d00720c */ /* 0x010fe20003f24070 */
[----:B------:R-:W-:Y:S01]  /*a840*/  @!P0 IMAD.IADD R5, R5, 0x1, -R29 ;  /* 0x0000000105058824 */ /* 0x000fe200078e0a1d */
[C---:B------:R-:W-:Y:S02]  /*a850*/  ISETP.GT.U32.AND P2, PT, R29.reuse, R10, PT ;  /* 0x0000000a1d00720c */ /* 0x040fe40003f44070 */
[C---:B------:R-:W-:Y:S02]  /*a860*/  ISETP.GT.U32.AND P0, PT, R29.reuse, R2, PT ;  /* 0x000000021d00720c */ /* 0x040fe40003f04070 */
[----:B------:R-:W-:-:S07]  /*a870*/  ISETP.GT.U32.AND P3, PT, R29, R9, PT ;  /* 0x000000091d00720c */ /* 0x000fce0003f64070 */
[--C-:B------:R-:W-:Y:S01]  /*a880*/  @!P1 IMAD.IADD R3, R3, 0x1, -R29.reuse ;  /* 0x0000000103039824 */ /* 0x100fe200078e0a1d */
[C---:B------:R-:W-:Y:S01]  /*a890*/  ISETP.GT.U32.AND P1, PT, R29.reuse, R21, PT ;  /* 0x000000151d00720c */ /* 0x040fe20003f24070 */
[--C-:B------:R-:W-:Y:S01]  /*a8a0*/  @!P2 IMAD.IADD R10, R10, 0x1, -R29.reuse ;  /* 0x000000010a0aa824 */ /* 0x100fe200078e0a1d */
[C---:B------:R-:W-:Y:S02]  /*a8b0*/  ISETP.GT.U32.AND P4, PT, R29.reuse, R7, PT ;  /* 0x000000071d00720c */ /* 0x040fe40003f84070 */
[C---:B------:R-:W-:Y:S01]  /*a8c0*/  ISETP.GT.U32.AND P6, PT, R29.reuse, R3, PT ;  /* 0x000000031d00720c */ /* 0x040fe20003fc4070 */
[--C-:B------:R-:W-:Y:S01]  /*a8d0*/  @!P0 IMAD.IADD R2, R2, 0x1, -R29.reuse ;  /* 0x0000000102028824 */ /* 0x100fe200078e0a1d */
[----:B------:R-:W-:Y:S01]  /*a8e0*/  ISETP.GT.U32.AND P2, PT, R29, R18, PT ;  /* 0x000000121d00720c */ /* 0x000fe20003f44070 */
[----:B------:R-:W-:-:S06]  /*a8f0*/  @!P3 IMAD.IADD R9, R9, 0x1, -R29 ;  /* 0x000000010909b824 */ /* 0x000fcc00078e0a1d */
[--C-:B------:R-:W-:Y:S01]  /*a900*/  @!P1 IMAD.IADD R21, R21, 0x1, -R29.reuse ;  /* 0x0000000115159824 */ /* 0x100fe200078e0a1d */
[C---:B------:R-:W-:Y:S02]  /*a910*/  ISETP.GT.U32.AND P1, PT, R29.reuse, R19, PT ;  /* 0x000000131d00720c */ /* 0x040fe40003f24070 */
[C---:B------:R-:W-:Y:S01]  /*a920*/  ISETP.GT.U32.AND P3, PT, R29.reuse, R12, PT ;  /* 0x0000000c1d00720c */ /* 0x040fe20003f64070 */
[----:B------:R0:W-:Y:S01]  /*a930*/  STL [R1+0x2f0], R2 ;  /* 0x0002f00201007387 */ /* 0x0001e20000100800 */
[----:B------:R-:W-:Y:S01]  /*a940*/  ISETP.GT.U32.AND P5, PT, R29, R6, PT ;  /* 0x000000061d00720c */ /* 0x000fe20003fa4070 */
[--C-:B------:R-:W-:Y:S02]  /*a950*/  @!P6 IMAD.IADD R3, R3, 0x1, -R29.reuse ;  /* 0x000000010303e824 */ /* 0x100fe400078e0a1d */
[--C-:B------:R-:W-:Y:S01]  /*a960*/  @!P4 IMAD.IADD R7, R7, 0x1, -R29.reuse ;  /* 0x000000010707c824 */ /* 0x100fe200078e0a1d */
[----:B0-----:R-:W4:Y:S05]  /*a970*/  LDL.LU R2, [R1+0x2a0] ;  /* 0x0002a00001027983 */ /* 0x001f2a0000300800 */
[--C-:B------:R-:W-:Y:S01]  /*a980*/  @!P1 IMAD.IADD R19, R19, 0x1, -R29.reuse ;  /* 0x0000000113139824 */ /* 0x100fe200078e0a1d */
[C---:B------:R-:W-:Y:S01]  /*a990*/  ISETP.GT.U32.AND P4, PT, R29.reuse, R11, PT ;  /* 0x0000000b1d00720c */ /* 0x040fe20003f84070 */
[--C-:B------:R-:W-:Y:S01]  /*a9a0*/  @!P2 IMAD.IADD R18, R18, 0x1, -R29.reuse ;  /* 0x000000011212a824 */ /* 0x100fe200078e0a1d */
[----:B------:R-:W-:Y:S01]  /*a9b0*/  ISETP.GT.U32.AND P0, PT, R29, R5, PT ;  /* 0x000000051d00720c */ /* 0x000fe20003f04070 */
[----:B------:R-:W-:-:S02]  /*a9c0*/  @!P3 IMAD.IADD R12, R12, 0x1, -R29 ;  /* 0x000000010c0cb824 */ /* 0x000fc400078e0a1d */
[--C-:B------:R-:W-:Y:S01]  /*a9d0*/  @!P5 IMAD.IADD R6, R6, 0x1, -R29.reuse ;  /* 0x000000010606d824 */ /* 0x100fe200078e0a1d */
[----:B------:R-:W-:Y:S01]  /*a9e0*/  ISETP.GT.U32.AND P5, PT, R29, R8, PT ;  /* 0x000000081d00720c */ /* 0x000fe20003fa4070 */
[----:B------:R-:W-:Y:S04]  /*a9f0*/  STL [R1+0x2e4], R21 ;  /* 0x0002e41501007387 */ /* 0x000fe80000100800 */
[----:B------:R-:W-:Y:S02]  /*aa00*/  STL [R1+0x2e8], R10 ;  /* 0x0002e80a01007387 */ /* 0x000fe40000100800 */
[--C-:B------:R-:W-:Y:S02]  /*aa10*/  @!P4 IMAD.IADD R11, R11, 0x1, -R29.reuse ;  /* 0x000000010b0bc824 */ /* 0x100fe400078e0a1d */
[--C-:B------:R-:W-:Y:S01]  /*aa20*/  @!P0 IMAD.IADD R5, R5, 0x1, -R29.reuse ;  /* 0x0000000105058824 */ /* 0x100fe200078e0a1d */
[----:B------:R-:W-:Y:S04]  /*aa30*/  STL [R1+0x2ec], R9 ;  /* 0x0002ec0901007387 */ /* 0x000fe80000100800 */
[----:B------:R-:W-:Y:S04]  /*aa40*/  STL [R1+0x2e0], R7 ;  /* 0x0002e00701007387 */ /* 0x000fe80000100800 */
[----:B------:R-:W-:Y:S04]  /*aa50*/  STL [R1+0x2cc], R6 ;  /* 0x0002cc0601007387 */ /* 0x000fe80000100800 */
[----:B------:R0:W-:Y:S04]  /*aa60*/  STL [R1+0x2d4], R3 ;  /* 0x0002d40301007387 */ /* 0x0001e80000100800 */
[----:B------:R1:W-:Y:S01]  /*aa70*/  STL [R1+0x2d0], R5 ;  /* 0x0002d00501007387 */ /* 0x0003e20000100800 */
[----:B------:R-:W-:-:S03]  /*aa80*/  @!P5 IMAD.IADD R8, R8, 0x1, -R29 ;  /* 0x000000010808d824 */ /* 0x000fc600078e0a1d */
[----:B0-----:R-:W4:Y:S04]  /*aa90*/  LDL R3, [R1+0xf20] ;  /* 0x000f200001037983 */ /* 0x001f280000100800 */
[----:B------:R-:W4:Y:S04]  /*aaa0*/  LDL.LU R10, [R1+0x294] ;  /* 0x00029400010a7983 */ /* 0x000f280000300800 */
[----:B------:R-:W4:Y:S04]  /*aab0*/  LDL.LU R9, [R1+0x298] ;  /* 0x0002980001097983 */ /* 0x000f280000300800 */
[----:B------:R-:W4:Y:S04]  /*aac0*/  LDL.LU R7, [R1+0x29c] ;  /* 0x00029c0001077983 */ /* 0x000f280000300800 */
[----:B------:R-:W4:Y:S04]  /*aad0*/  LDL.LU R6, [R1+0x290] ;  /* 0x0002900001067983 */ /* 0x000f280000300800 */
[----:B-1----:R-:W4:Y:S01]  /*aae0*/  LDL.LU R5, [R1+0x27c] ;  /* 0x00027c0001057983 */ /* 0x002f220000300800 */
[----:B---3--:R-:W-:-:S02]  /*aaf0*/  ISETP.GT.U32.AND P6, PT, R29, R20, PT ;  /* 0x000000141d00720c */ /* 0x008fc40003fc4070 */
[C---:B--2---:R-:W-:Y:S02]  /*ab00*/  ISETP.GT.U32.AND P1, PT, R29.reuse, R17, PT ;  /* 0x000000111d00720c */ /* 0x044fe40003f24070 */
[----:B------:R-:W-:-:S09]  /*ab10*/  ISETP.GT.U32.AND P2, PT, R29, R16, PT ;  /* 0x000000101d00720c */ /* 0x000fd20003f44070 */
[--C-:B------:R-:W-:Y:S01]  /*ab20*/  @!P6 IMAD.IADD R20, R20, 0x1, -R29.reuse ;  /* 0x000000011414e824 */ /* 0x100fe200078e0a1d */
[----:B------:R-:W-:Y:S01]  /*ab30*/  ISETP.GT.U32.AND P3, PT, R29, R15, PT ;  /* 0x0000000f1d00720c */ /* 0x000fe20003f64070 */
[--C-:B------:R-:W-:Y:S01]  /*ab40*/  @!P1 IMAD.IADD R17, R17, 0x1, -R29.reuse ;  /* 0x0000000111119824 */ /* 0x100fe200078e0a1d */
[C---:B------:R-:W-:Y:S02]  /*ab50*/  ISETP.GT.U32.AND P6, PT, R29.reuse, R19, PT ;  /* 0x000000131d00720c */ /* 0x040fe40003fc4070 */
[C---:B------:R-:W-:Y:S01]  /*ab60*/  ISETP.GT.U32.AND P1, PT, R29.reuse, R18, PT ;  /* 0x000000121d00720c */ /* 0x040fe20003f24070 */
[----:B------:R-:W-:Y:S01]  /*ab70*/  @!P2 IMAD.IADD R16, R16, 0x1, -R29 ;  /* 0x000000011010a824 */ /* 0x000fe200078e0a1d */
[C---:B------:R-:W-:Y:S02]  /*ab80*/  ISETP.GT.U32.AND P4, PT, R29.reuse, R14, PT ;  /* 0x0000000e1d00720c */ /* 0x040fe40003f84070 */
[----:B------:R-:W-:-:S05]  /*ab90*/  ISETP.GT.U32.AND P2, PT, R29, R12, PT ;  /* 0x0000000c1d00720c */ /* 0x000fca0003f44070 */
[--C-:B------:R-:W-:Y:S01]  /*aba0*/  @!P3 IMAD.IADD R15, R15, 0x1, -R29.reuse ;  /* 0x000000010f0fb824 */ /* 0x100fe200078e0a1d */
[----:B------:R-:W-:Y:S01]  /*abb0*/  ISETP.GT.U32.AND P3, PT, R29, R11, PT ;  /* 0x0000000b1d00720c */ /* 0x000fe20003f64070 */
[--C-:B------:R-:W-:Y:S01]  /*abc0*/  @!P6 IMAD.IADD R19, R19, 0x1, -R29.reuse ;  /* 0x000000011313e824 */ /* 0x100fe200078e0a1d */
[C---:B------:R-:W-:Y:S01]  /*abd0*/  ISETP.GT.U32.AND P0, PT, R29.reuse, R4, PT ;  /* 0x000000041d00720c */ /* 0x040fe20003f04070 */
[--C-:B------:R-:W-:Y:S01]  /*abe0*/  @!P1 IMAD.IADD R18, R18, 0x1, -R29.reuse ;  /* 0x0000000112129824 */ /* 0x100fe200078e0a1d */
[C---:B------:R-:W-:Y:S01]  /*abf0*/  ISETP.GT.U32.AND P5, PT, R29.reuse, R13, PT ;  /* 0x0000000d1d00720c */ /* 0x040fe20003fa4070 */
[--C-:B------:R-:W-:Y:S01]  /*ac00*/  @!P4 IMAD.IADD R14, R14, 0x1, -R29.reuse ;  /* 0x000000010e0ec824 */ /* 0x100fe200078e0a1d */
[----:B------:R-:W-:Y:S01]  /*ac10*/  ISETP.GT.U32.AND P4, PT, R29, R8, PT ;  /* 0x000000081d00720c */ /* 0x000fe20003f84070 */
[--C-:B------:R-:W-:Y:S01]  /*ac20*/  @!P2 IMAD.IADD R12, R12, 0x1, -R29.reuse ;  /* 0x000000010c0ca824 */ /* 0x100fe200078e0a1d */
[----:B------:R0:W-:Y:S04]  /*ac30*/  STL [R1+0x2d8], R19 ;  /* 0x0002d81301007387 */ /* 0x0001e80000100800 */
[----:B------:R1:W-:Y:S01]  /*ac40*/  STL [R1+0x2b4], R18 ;  /* 0x0002b41201007387 */ /* 0x0003e20000100800 */
[----:B------:R-:W-:-:S03]  /*ac50*/  @!P3 IMAD.IADD R11, R11, 0x1, -R29 ;  /* 0x000000010b0bb824 */ /* 0x000fc600078e0a1d */
[----:B0-----:R-:W2:Y:S04]  /*ac60*/  LDL.LU R19, [R1+0x284] ;  /* 0x0002840001137983 */ /* 0x001ea80000300800 */
[----:B------:R0:W-:Y:S01]  /*ac70*/  STL [R1+0x2c8], R12 ;  /* 0x0002c80c01007387 */ /* 0x0001e20000100800 */
[----:B------:R-:W-:-:S03]  /*ac80*/  @!P0 IMAD.IADD R4, R4, 0x1, -R29 ;  /* 0x0000000104048824 */ /* 0x000fc600078e0a1d */
[----:B-1----:R-:W3:Y:S04]  /*ac90*/  LDL.LU R18, [R1+0x288] ;  /* 0x0002880001127983 */ /* 0x002ee80000300800 */
[----:B------:R1:W-:Y:S04]  /*aca0*/  STL [R1+0x2bc], R11 ;  /* 0x0002bc0b01007387 */ /* 0x0003e80000100800 */
[----:B0-----:R-:W3:Y:S01]  /*acb0*/  LDL.LU R12, [R1+0x264] ;  /* 0x00026400010c7983 */ /* 0x001ee20000300800 */
[----:B------:R-:W-:-:S03]  /*acc0*/  @!P5 IMAD.IADD R13, R13, 0x1, -R29 ;  /* 0x000000010d0dd824 */ /* 0x000fc600078e0a1d */
[----:B-1----:R-:W3:Y:S01]  /*acd0*/  LDL.LU R11, [R1+0x278] ;  /* 0x00027800010b7983 */ /* 0x002ee20000300800 */
[----:B------:R-:W-:Y:S01]  /*ace0*/  @!P4 IMAD.IADD R8, R8, 0x1, -R29 ;  /* 0x000000010808c824 */ /* 0x000fe200078e0a1d */
[----:B------:R-:W-:-:S04]  /*acf0*/  ISETP.GT.U32.AND P5, PT, R29, R4, PT ;  /* 0x000000041d00720c */ /* 0x000fc80003fa4070 */
[----:B------:R0:W-:Y:S04]  /*ad00*/  STL [R1+0x2c0], R8 ;  /* 0x0002c00801007387 */ /* 0x0001e80000100800 */
[----:B0-----:R-:W3:Y:S05]  /*ad10*/  LDL.LU R8, [R1+0x26c] ;  /* 0x00026c0001087983 */ /* 0x001eea0000300800 */
[----:B------:R-:W-:-:S05]  /*ad20*/  @!P5 IMAD.IADD R4, R4, 0x1, -R29 ;  /* 0x000000010404d824 */ /* 0x000fca00078e0a1d */
[----:B------:R0:W-:Y:S04]  /*ad30*/  STL [R1+0x2c4], R4 ;  /* 0x0002c40401007387 */ /* 0x0001e80000100800 */
[----:B0-----:R-:W3:Y:S01]  /*ad40*/  LDL.LU R4, [R1+0x270] ;  /* 0x0002700001047983 */ /* 0x001ee20000300800 */
[C---:B----4-:R-:W-:Y:S02]  /*ad50*/  ISETP.GT.U32.AND P0, PT, R29.reuse, R2, PT ;  /* 0x000000021d00720c */ /* 0x050fe40003f04070 */
[C---:B------:R-:W-:Y:S02]  /*ad60*/  ISETP.GT.U32.AND P1, PT, R29.reuse, R17, PT ;  /* 0x000000111d00720c */ /* 0x040fe40003f24070 */
[----:B------:R-:W-:-:S09]  /*ad70*/  ISETP.GT.U32.AND P2, PT, R29, R16, PT ;  /* 0x000000101d00720c */ /* 0x000fd20003f44070 */
[--C-:B------:R-:W-:Y:S01]  /*ad80*/  @!P0 IMAD.IADD R2, R2, 0x1, -R29.reuse ;  /* 0x0000000102028824 */ /* 0x100fe200078e0a1d */
[C---:B------:R-:W-:Y:S01]  /*ad90*/  ISETP.GT.U32.AND P0, PT, R29.reuse, R20, PT ;  /* 0x000000141d00720c */ /* 0x040fe20003f04070 */
[----:B------:R-:W-:Y:S01]  /*ada0*/  IMAD.HI.U32 R24, R0, R23, RZ ;  /* 0x0000001700187227 */ /* 0x000fe200078e00ff */
[C---:B------:R-:W-:Y:S02]  /*adb0*/  ISETP.GT.U32.AND P3, PT, R29.reuse, R15, PT ;  /* 0x0000000f1d00720c */ /* 0x040fe40003f64070 */
[----:B------:R-:W-:Y:S01]  /*adc0*/  ISETP.GT.U32.AND P6, PT, R29, R2, PT ;  /* 0x000000021d00720c */ /* 0x000fe20003fc4070 */
[--C-:B------:R-:W-:Y:S02]  /*add0*/  @!P1 IMAD.IADD R17, R17, 0x1, -R29.reuse ;  /* 0x0000000111119824 */ /* 0x100fe400078e0a1d */
[----:B------:R-:W-:Y:S02]  /*ade0*/  IMAD.MOV R24, RZ, RZ, -R24 ;  /* 0x000000ffff187224 */ /* 0x000fe400078e0a18 */
[----:B------:R-:W-:-:S04]  /*adf0*/  @!P2 IMAD.IADD R16, R16, 0x1, -R29 ;  /* 0x000000011010a824 */ /* 0x000fc800078e0a1d */
[----:B------:R-:W-:Y:S01]  /*ae00*/  @!P0 IMAD.IADD R20, R20, 0x1, -R29 ;  /* 0x0000000114148824 */ /* 0x000fe200078e0a1d */
[C---:B------:R-:W-:Y:S02]  /*ae10*/  ISETP.GT.U32.AND P0, PT, R29.reuse, R10, PT ;  /* 0x0000000a1d00720c */ /* 0x040fe40003f04070 */
[C---:B------:R-:W-:Y:S02]  /*ae20*/  ISETP.GT.U32.AND P1, PT, R29.reuse, R9, PT ;  /* 0x000000091d00720c */ /* 0x040fe40003f24070 */
[C---:B------:R-:W-:Y:S01]  /*ae30*/  ISETP.GT.U32.AND P2, PT, R29.reuse, R7, PT ;  /* 0x000000071d00720c */ /* 0x040fe20003f44070 */
[C---:B------:R-:W-:Y:S01]  /*ae40*/  IMAD R23, R29.reuse, R24, R23 ;  /* 0x000000181d177224 */ /* 0x040fe200078e0217 */
[----:B------:R-:W-:Y:S02]  /*ae50*/  IABS R24, R3 ;  /* 0x0000000300187213 */ /* 0x000fe40000000000 */
[----:B------:R-:W4:Y:S01]  /*ae60*/  LDL.LU R3, [R1+0x274] ;  /* 0x0002740001037983 */ /* 0x000f220000300800 */
[----:B------:R-:W-:Y:S01]  /*ae70*/  ISETP.GT.U32.AND P4, PT, R29, R14, PT ;  /* 0x0000000e1d00720c */ /* 0x000fe20003f84070 */
[----:B------:R-:W-:-:S02]  /*ae80*/  @!P6 IMAD.IADD R2, R2, 0x1, -R29 ;  /* 0x000000010202e824 */ /* 0x000fc400078e0a1d */
[--C-:B------:R-:W-:Y:S01]  /*ae90*/  @!P3 IMAD.IADD R15, R15, 0x1, -R29.reuse ;  /* 0x000000010f0fb824 */ /* 0x100fe200078e0a1d */
[----:B------:R-:W-:Y:S01]  /*aea0*/  ISETP.GT.U32.AND P3, PT, R29, R6, PT ;  /* 0x000000061d00720c */ /* 0x000fe20003f64070 */
[--C-:B------:R-:W-:Y:S02]  /*aeb0*/  @!P0 IMAD.IADD R10, R10, 0x1, -R29.reuse ;  /* 0x000000010a0a8824 */ /* 0x100fe400078e0a1d */
[--C-:B------:R-:W-:Y:S01]  /*aec0*/  @!P1 IMAD.IADD R9, R9, 0x1, -R29.reuse ;  /* 0x0000000109099824 */ /* 0x100fe200078e0a1d */
[----:B------:R-:W-:Y:S01]  /*aed0*/  ISETP.GT.U32.AND P5, PT, R29, R13, PT ;  /* 0x0000000d1d00720c */ /* 0x000fe20003fa4070 */
[----:B------:R-:W-:-:S04]  /*aee0*/  @!P2 IMAD.IADD R7, R7, 0x1, -R29 ;  /* 0x000000010707a824 */ /* 0x000fc800078e0a1d */
[----:B------:R-:W-:Y:S01]  /*aef0*/  @!P4 IMAD.IADD R14, R14, 0x1, -R29 ;  /* 0x000000010e0ec824 */ /* 0x000fe200078e0a1d */
[----:B------:R-:W-:-:S03]  /*af00*/  ISETP.GT.U32.AND P4, PT, R29, R5, PT ;  /* 0x000000051d00720c */ /* 0x000fc60003f84070 */
[--C-:B------:R-:W-:Y:S01]  /*af10*/  @!P3 IMAD.IADD R6, R6, 0x1, -R29.reuse ;  /* 0x000000010606b824 */ /* 0x100fe200078e0a1d */
[----:B------:R-:W-:Y:S03]  /*af20*/  STL [R1+0x2b8], R20 ;  /* 0x0002b81401007387 */ /* 0x000fe60000100800 */
[--C-:B------:R-:W-:Y:S01]  /*af30*/  @!P5 IMAD.IADD R13, R13, 0x1, -R29.reuse ;  /* 0x000000010d0dd824 */ /* 0x100fe200078e0a1d */
[----:B------:R-:W-:Y:S04]  /*af40*/  STL [R1+0x2a4], R17 ;  /* 0x0002a41101007387 */ /* 0x000fe80000100800 */
[----:B------:R-:W-:Y:S04]  /*af50*/  STL [R1+0x2a8], R16 ;  /* 0x0002a81001007387 */ /* 0x000fe80000100800 */
[----:B------:R-:W-:Y:S01]  /*af60*/  STL [R1+0x2ac], R15 ;  /* 0x0002ac0f01007387 */ /* 0x000fe20000100800 */
[----:B------:R-:W-:-:S03]  /*af70*/  @!P4 IMAD.IADD R5, R5, 0x1, -R29 ;  /* 0x000000010505c824 */ /* 0x000fc600078e0a1d */
[----:B------:R-:W-:Y:S01]  /*af80*/  STL [R1+0x2b0], R14 ;  /* 0x0002b00e01007387 */ /* 0x000fe20000100800 */
[----:B------:R-:W-:-:S03]  /*af90*/  ISETP.GT.U32.AND P5, PT, R29, R25, PT ;  /* 0x000000191d00720c */ /* 0x000fc60003fa4070 */
[----:B------:R0:W-:Y:S04]  /*afa0*/  STL [R1+0x2a0], R2 ;  /* 0x0002a00201007387 */ /* 0x0001e80000100800 */
[----:B------:R-:W-:Y:S04]  /*afb0*/  STL [R1+0x28c], R13 ;  /* 0x00028c0d01007387 */ /* 0x000fe80000100800 */
[----:B0-----:R-:W4:Y:S04]  /*afc0*/  LDL.LU R2, [R1+0x268] ;  /* 0x0002680001027983 */ /* 0x001f280000300800 */
[----:B------:R-:W4:Y:S04]  /*afd0*/  LDL.LU R17, [R1+0x254] ;  /* 0x0002540001117983 */ /* 0x000f280000300800 */
[----:B------:R-:W4:Y:S04]  /*afe0*/  LDL.LU R16, [R1+0x258] ;  /* 0x0002580001107983 */ /* 0x000f280000300800 */
[----:B------:R-:W4:Y:S01]  /*aff0*/  LDL.LU R15, [R1+0x25c] ;  /* 0x00025c00010f7983 */ /* 0x000f220000300800 */
[----:B------:R-:W-:Y:S01]  /*b000*/  @!P5 IMAD.IADD R25, R25, 0x1, -R29 ;  /* 0x000000011919d824 */ /* 0x000fe200078e0a1d */
[----:B--2---:R-:W-:-:S02]  /*b010*/  ISETP.GT.U32.AND P6, PT, R29, R19, PT ;  /* 0x000000131d00720c */ /* 0x004fc40003fc4070 */
[C---:B---3--:R-:W-:Y:S02]  /*b020*/  ISETP.GT.U32.AND P0, PT, R29.reuse, R18, PT ;  /* 0x000000121d00720c */ /* 0x048fe40003f04070 */
[C---:B------:R-:W-:Y:S02]  /*b030*/  ISETP.GT.U32.AND P1, PT, R29.reuse, R12, PT ;  /* 0x0000000c1d00720c */ /* 0x040fe40003f24070 */
[----:B------:R-:W-:-:S07]  /*b040*/  ISETP.GT.U32.AND P2, PT, R29, R11, PT ;  /* 0x0000000b1d00720c */ /* 0x000fce0003f44070 */
[--C-:B------:R-:W-:Y:S01]  /*b050*/  @!P6 IMAD.IADD R19, R19, 0x1, -R29.reuse ;  /* 0x000000011313e824 */ /* 0x100fe200078e0a1d */
[C---:B------:R-:W-:Y:S01]  /*b060*/  ISETP.GT.U32.AND P6, PT, R29.reuse, R10, PT ;  /* 0x0000000a1d00720c */ /* 0x040fe20003fc4070 */
[--C-:B------:R-:W-:Y:S01]  /*b070*/  @!P0 IMAD.IADD R18, R18, 0x1, -R29.reuse ;  /* 0x0000000112128824 */ /* 0x100fe200078e0a1d */
[C---:B------:R-:W-:Y:S01]  /*b080*/  ISETP.GT.U32.AND P0, PT, R29.reuse, R9, PT ;  /* 0x000000091d00720c */ /* 0x040fe20003f04070 */
[--C-:B------:R-:W-:Y:S01]  /*b090*/  @!P1 IMAD.IADD R12, R12, 0x1, -R29.reuse ;  /* 0x000000010c0c9824 */ /* 0x100fe200078e0a1d */
[----:B------:R-:W-:Y:S01]  /*b0a0*/  ISETP.GT.U32.AND P1, PT, R29, R7, PT ;  /* 0x000000071d00720c */ /* 0x000fe20003f24070 */
[----:B------:R-:W-:Y:S01]  /*b0b0*/  @!P2 IMAD.IADD R11, R11, 0x1, -R29 ;  /* 0x000000010b0ba824 */ /* 0x000fe200078e0a1d */
[C---:B------:R-:W-:Y:S02]  /*b0c0*/  ISETP.GT.U32.AND P3, PT, R29.reuse, R8, PT ;  /* 0x000000081d00720c */ /* 0x040fe40003f64070 */
[----:B------:R-:W-:-:S05]  /*b0d0*/  ISETP.GT.U32.AND P2, PT, R29, R6, PT ;  /* 0x000000061d00720c */ /* 0x000fca0003f44070 */
[--C-:B------:R-:W-:Y:S02]  /*b0e0*/  @!P6 IMAD.IADD R10, R10, 0x1, -R29.reuse ;  /* 0x000000010a0ae824 */ /* 0x100fe400078e0a1d */
[--C-:B------:R-:W-:Y:S02]  /*b0f0*/  @!P0 IMAD.IADD R9, R9, 0x1, -R29.reuse ;  /* 0x0000000109098824 */ /* 0x100fe400078e0a1d */
[--C-:B------:R-:W-:Y:S01]  /*b100*/  @!P1 IMAD.IADD R7, R7, 0x1, -R29.reuse ;  /* 0x0000000107079824 */ /* 0x100fe200078e0a1d */
[----:B------:R0:W-:Y:S01]  /*b110*/  STL [R1+0x294], R10 ;  /* 0x0002940a01007387 */ /* 0x0001e20000100800 */
[--C-:B------:R-:W-:Y:S01]  /*b120*/  @!P3 IMAD.IADD R8, R8, 0x1, -R29.reuse ;  /* 0x000000010808b824 */ /* 0x100fe200078e0a1d */
[C---:B------:R-:W-:Y:S02]  /*b130*/  ISETP.GT.U32.AND P3, PT, R29.reuse, R5, PT ;  /* 0x000000051d00720c */ /* 0x040fe40003f64070 */
[C---:B------:R-:W-:Y:S01]  /*b140*/  ISETP.GT.U32.AND P4, PT, R29.reuse, R4, PT ;  /* 0x000000041d00720c */ /* 0x040fe20003f84070 */
[--C-:B------:R-:W-:Y:S01]  /*b150*/  @!P2 IMAD.IADD R6, R6, 0x1, -R29.reuse ;  /* 0x000000010606a824 */ /* 0x100fe200078e0a1d */
[----:B0-----:R-:W2:Y:S04]  /*b160*/  LDL.LU R10, [R1+0x260] ;  /* 0x00026000010a7983 */ /* 0x001ea80000300800 */
[----:B------:R-:W3:Y:S04]  /*b170*/  LDL.LU R21, [R1+0x23c] ;  /* 0x00023c0001157983 */ /* 0x000ee80000300800 */
[----:B------:R0:W-:Y:S04]  /*b180*/  STL [R1+0x298], R9 ;  /* 0x0002980901007387 */ /* 0x0001e80000100800 */
[----:B------:R-:W3:Y:S04]  /*b190*/  LDL.LU R20, [R1+0x250] ;  /* 0x0002500001147983 */ /* 0x000ee80000300800 */
[----:B------:R-:W-:Y:S04]  /*b1a0*/  STL [R1+0x29c], R7 ;  /* 0x00029c0701007387 */ /* 0x000fe80000100800 */
[----:B------:R-:W-:Y:S04]  /*b1b0*/  STL [R1+0x290], R6 ;  /* 0x0002900601007387 */ /* 0x000fe80000100800 */
[----:B------:R-:W3:Y:S01]  /*b1c0*/  LDL.LU R14, [R1+0x244] ;  /* 0x00024400010e7983 */ /* 0x000ee20000300800 */
[--C-:B------:R-:W-:Y:S01]  /*b1d0*/  @!P4 IMAD.IADD R4, R4, 0x1, -R29.reuse ;  /* 0x000000010404c824 */ /* 0x100fe200078e0a1d */
[----:B------:R-:W-:Y:S01]  /*b1e0*/  ISETP.GT.U32.AND P4, PT, R29, R25, PT ;  /* 0x000000191d00720c */ /* 0x000fe20003f84070 */
[--C-:B------:R-:W-:Y:S01]  /*b1f0*/  @!P3 IMAD.IADD R5, R5, 0x1, -R29.reuse ;  /* 0x000000010505b824 */ /* 0x100fe200078e0a1d */
[----:B------:R-:W3:Y:S04]  /*b200*/  LDL.LU R13, [R1+0x248] ;  /* 0x00024800010d7983 */ /* 0x000ee80000300800 */
[----:B------:R1:W-:Y:S04]  /*b210*/  STL [R1+0x27c], R5 ;  /* 0x00027c0501007387 */ /* 0x0003e80000100800 */
[----:B0-----:R-:W3:Y:S04]  /*b220*/  LDL.LU R9, [R1+0x24c] ;  /* 0x00024c0001097983 */ /* 0x001ee80000300800 */
[----:B-1----:R-:W3:Y:S01]  /*b230*/  LDL.LU R5, [R1+0x240] ;  /* 0x0002400001057983 */ /* 0x002ee20000300800 */
[----:B------:R-:W-:-:S03]  /*b240*/  @!P4 IMAD.IADD R25, R25, 0x1, -R29 ;  /* 0x000000011919c824 */ /* 0x000fc600078e0a1d */
[----:B------:R-:W3:Y:S04]  /*b250*/  LDL.LU R7, [R1+0x22c] ;  /* 0x00022c0001077983 */ /* 0x000ee80000300800 */
[----:B------:R-:W-:Y:S04]  /*b260*/  STL [R1+0x280], R25 ;  /* 0x0002801901007387 */ /* 0x000fe80000100800 */
[----:B------:R-:W3:Y:S01]  /*b270*/  LDL.LU R6, [R1+0x230] ;  /* 0x0002300001067983 */ /* 0x000ee20000300800 */
[C---:B----4-:R-:W-:Y:S02]  /*b280*/  ISETP.GT.U32.AND P5, PT, R29.reuse, R3, PT ;  /* 0x000000031d00720c */ /* 0x050fe40003fa4070 */
[----:B------:R-:W-:-:S11]  /*b290*/  ISETP.GT.U32.AND P0, PT, R29, R18, PT ;  /* 0x000000121d00720c */ /* 0x000fd60003f04070 */
[--C-:B------:R-:W-:Y:S01]  /*b2a0*/  @!P5 IMAD.IADD R3, R3, 0x1, -R29.reuse ;  /* 0x000000010303d824 */ /* 0x100fe200078e0a1d */
[C---:B------:R-:W-:Y:S02]  /*b2b0*/  ISETP.GT.U32.AND P5, PT, R29.reuse, R19, PT ;  /* 0x000000131d00720c */ /* 0x040fe40003fa4070 */
[C---:B------:R-:W-:Y:S02]  /*b2c0*/  ISETP.GT.U32.AND P1, PT, R29.reuse, R12, PT ;  /* 0x0000000c1d00720c */ /* 0x040fe40003f24070 */
[C---:B------:R-:W-:Y:S02]  /*b2d0*/  ISETP.GT.U32.AND P6, PT, R29.reuse, R3, PT ;  /* 0x000000031d00720c */ /* 0x040fe40003fc4070 */
[----:B------:R-:W-:Y:S01]  /*b2e0*/  ISETP.GT.U32.AND P2, PT, R29, R11, PT ;  /* 0x0000000b1d00720c */ /* 0x000fe20003f44070 */
[----:B------:R-:W-:-:S06]  /*b2f0*/  @!P0 IMAD.IADD R18, R18, 0x1, -R29 ;  /* 0x0000000112128824 */ /* 0x000fcc00078e0a1d */
[--C-:B------:R-:W-:Y:S01]  /*b300*/  @!P5 IMAD.IADD R19, R19, 0x1, -R29.reuse ;  /* 0x000000011313d824 */ /* 0x100fe200078e0a1d */
[C---:B------:R-:W-:Y:S02]  /*b310*/  ISETP.GT.U32.AND P5, PT, R29.reuse, R2, PT ;  /* 0x000000021d00720c */ /* 0x040fe40003fa4070 */
[C---:B------:R-:W-:Y:S01]  /*b320*/  ISETP.GT.U32.AND P0, PT, R29.reuse, R17, PT ;  /* 0x000000111d00720c */ /* 0x040fe20003f04070 */
[--C-:B------:R-:W-:Y:S01]  /*b330*/  @!P1 IMAD.IADD R12, R12, 0x1, -R29.reuse ;  /* 0x000000010c0c9824 */ /* 0x100fe200078e0a1d */
[----:B------:R-:W-:Y:S01]  /*b340*/  ISETP.GT.U32.AND P3, PT, R29, R8, PT ;  /* 0x000000081d00720c */ /* 0x000fe20003f64070 */
[--C-:B------:R-:W-:Y:S01]  /*b350*/  @!P6 IMAD.IADD R3, R3, 0x1, -R29.reuse ;  /* 0x000000010303e824 */ /* 0x100fe200078e0a1d */
[C---:B------:R-:W-:Y:S02]  /*b360*/  ISETP.GT.U32.AND P4, PT, R29.reuse, R4, PT ;  /* 0x000000041d00720c */ /* 0x040fe40003f84070 */
[----:B------:R-:W-:Y:S01]  /*b370*/  ISETP.GT.U32.AND P1, PT, R29, R16, PT ;  /* 0x000000101d00720c */ /* 0x000fe20003f24070 */
[----:B------:R-:W-:Y:S01]  /*b380*/  @!P2 IMAD.IADD R11, R11, 0x1, -R29 ;  /* 0x000000010b0ba824 */ /* 0x000fe200078e0a1d */
[----:B------:R-:W-:-:S03]  /*b390*/  ISETP.GT.U32.AND P2, PT, R29, R15, PT ;  /* 0x0000000f1d00720c */ /* 0x000fc60003f44070 */
[--C-:B------:R-:W-:Y:S02]  /*b3a0*/  @!P5 IMAD.IADD R2, R2, 0x1, -R29.reuse ;  /* 0x000000010202d824 */ /* 0x100fe400078e0a1d */
[--C-:B------:R-:W-:Y:S02]  /*b3b0*/  @!P0 IMAD.IADD R17, R17, 0x1, -R29.reuse ;  /* 0x0000000111118824 */ /* 0x100fe400078e0a1d */
[--C-:B------:R-:W-:Y:S02]  /*b3c0*/  @!P3 IMAD.IADD R8, R8, 0x1, -R29.reuse ;  /* 0x000000010808b824 */ /* 0x100fe400078e0a1d */
[--C-:B------:R-:W-:Y:S02]  /*b3d0*/  @!P4 IMAD.IADD R4, R4, 0x1, -R29.reuse ;  /* 0x000000010404c824 */ /* 0x100fe400078e0a1d */
[--C-:B------:R-:W-:Y:S01]  /*b3e0*/  @!P1 IMAD.IADD R16, R16, 0x1, -R29.reuse ;  /* 0x0000000110109824 */ /* 0x100fe200078e0a1d */
[----:B------:R-:W-:Y:S01]  /*b3f0*/  STL [R1+0x284], R19 ;  /* 0x0002841301007387 */ /* 0x000fe20000100800 */
[----:B------:R-:W-:-:S03]  /*b400*/  @!P2 IMAD.IADD R15, R15, 0x1, -R29 ;  /* 0x000000010f0fa824 */ /* 0x000fc600078e0a1d */
[----:B------:R-:W-:Y:S04]  /*b410*/  STL [R1+0x288], R18 ;  /* 0x0002881201007387 */ /* 0x000fe80000100800 */
[----:B------:R-:W-:Y:S04]  /*b420*/  STL [R1+0x264], R12 ;  /* 0x0002640c01007387 */ /* 0x000fe80000100800 */
[----:B------:R-:W-:Y:S04]  /*b430*/  STL [R1+0x278], R11 ;  /* 0x0002780b01007387 */ /* 0x000fe80000100800 */
[----:B------:R-:W-:Y:S04]  /*b440*/  STL [R1+0x26c], R8 ;  /* 0x00026c0801007387 */ /* 0x000fe80000100800 */
[----:B------:R0:W-:Y:S04]  /*b450*/  STL [R1+0x270], R4 ;  /* 0x0002700401007387 */ /* 0x0001e80000100800 */
[----:B0-----:R-:W4:Y:S04]  /*b460*/  LDL.LU R4, [R1+0x234] ;  /* 0x0002340001047983 */ /* 0x001f280000300800 */
[----:B------:R-:W4:Y:S04]  /*b470*/  LDL.LU R12, [R1+0x238] ;  /* 0x00023800010c7983 */ /* 0x000f280000300800 */
[----:B------:R-:W4:Y:S04]  /*b480*/  LDL.LU R11, [R1+0x214] ;  /* 0x00021400010b7983 */ /* 0x000f280000300800 */
[----:B------:R0:W-:Y:S04]  /*b490*/  STL [R1+0x274], R3 ;  /* 0x0002740301007387 */ /* 0x0001e80000100800 */
[----:B------:R-:W4:Y:S04]  /*b4a0*/  LDL.LU R8, [R1+0x228] ;  /* 0x0002280001087983 */ /* 0x000f280000300800 */
[----:B0-----:R-:W4:Y:S01]  /*b4b0*/  LDL.LU R3, [R1+0x21c] ;  /* 0x00021c0001037983 */ /* 0x001f220000300800 */
[----:B--2---:R-:W-:-:S02]  /*b4c0*/  ISETP.GT.U32.AND P3, PT, R29, R10, PT ;  /* 0x0000000a1d00720c */ /* 0x004fc40003f64070 */
[C---:B---3--:R-:W-:Y:S02]  /*b4d0*/  ISETP.GT.U32.AND P6, PT, R29.reuse, R20, PT ;  /* 0x000000141d00720c */ /* 0x048fe40003fc4070 */
[C---:B------:R-:W-:Y:S02]  /*b4e0*/  ISETP.GT.U32.AND P4, PT, R29.reuse, R21, PT ;  /* 0x000000151d00720c */ /* 0x040fe40003f84070 */
[C---:B------:R-:W-:Y:S02]  /*b4f0*/  ISETP.GT.U32.AND P5, PT, R29.reuse, R14, PT ;  /* 0x0000000e1d00720c */ /* 0x040fe40003fa4070 */
[----:B------:R-:W-:-:S07]  /*b500*/  ISETP.GT.U32.AND P0, PT, R29, R13, PT ;  /* 0x0000000d1d00720c */ /* 0x000fce0003f04070 */
[--C-:B------:R-:W-:Y:S01]  /*b510*/  @!P6 IMAD.IADD R20, R20, 0x1, -R29.reuse ;  /* 0x000000011414e824 */ /* 0x100fe200078e0a1d */
[C---:B------:R-:W-:Y:S02]  /*b520*/  ISETP.GT.U32.AND P6, PT, R29.reuse, R2, PT ;  /* 0x000000021d00720c */ /* 0x040fe40003fc4070 */
[C---:B------:R-:W-:Y:S01]  /*b530*/  ISETP.GT.U32.AND P1, PT, R29.reuse, R9, PT ;  /* 0x000000091d00720c */ /* 0x040fe20003f24070 */
[--C-:B------:R-:W-:Y:S01]  /*b540*/  @!P5 IMAD.IADD R14, R14, 0x1, -R29.reuse ;  /* 0x000000010e0ed824 */ /* 0x100fe200078e0a1d */
[C---:B------:R-:W-:Y:S02]  /*b550*/  ISETP.GT.U32.AND P5, PT, R29.reuse, R17, PT ;  /* 0x000000111d00720c */ /* 0x040fe40003fa4070 */
[----:B------:R-:W-:Y:S01]  /*b560*/  ISETP.GT.U32.AND P2, PT, R29, R5, PT ;  /* 0x000000051d00720c */ /* 0x000fe20003f44070 */
[--C-:B------:R-:W-:Y:S01]  /*b570*/  @!P0 IMAD.IADD R13, R13, 0x1, -R29.reuse ;  /* 0x000000010d0d8824 */ /* 0x100fe200078e0a1d */
[C---:B------:R-:W-:Y:S01]  /*b580*/  ISETP.GT.U32.AND P0, PT, R29.reuse, R16, PT ;  /* 0x000000101d00720c */ /* 0x040fe20003f04070 */
[--C-:B------:R-:W-:Y:S01]  /*b590*/  @!P3 IMAD.IADD R10, R10, 0x1, -R29.reuse ;  /* 0x000000010a0ab824 */ /* 0x100fe200078e0a1d */
[----:B------:R-:W-:Y:S01]  /*b5a0*/  ISETP.GT.U32.AND P3, PT, R29, R7, PT ;  /* 0x000000071d00720c */ /* 0x000fe20003f64070 */
[----:B------:R-:W-:-:S04]  /*b5b0*/  @!P4 IMAD.IADD R21, R21, 0x1, -R29 ;  /* 0x000000011515c824 */ /* 0x000fc800078e0a1d */
[--C-:B------:R-:W-:Y:S01]  /*b5c0*/  @!P1 IMAD.IADD R9, R9, 0x1, -R29.reuse ;  /* 0x0000000109099824 */ /* 0x100fe200078e0a1d */
[C---:B------:R-:W-:Y:S01]  /*b5d0*/  ISETP.GT.U32.AND P1, PT, R29.reuse, R15, PT ;  /* 0x0000000f1d00720c */ /* 0x040fe20003f24070 */
[--C-:B------:R-:W-:Y:S01]  /*b5e0*/  @!P6 IMAD.IADD R2, R2, 0x1, -R29.reuse ;  /* 0x000000010202e824 */ /* 0x100fe200078e0a1d */
[----:B------:R-:W-:Y:S01]  /*b5f0*/  ISETP.GT.U32.AND P4, PT, R29, R6, PT ;  /* 0x000000061d00720c */ /* 0x000fe20003f84070 */
[--C-:B------:R-:W-:Y:S01]  /*b600*/  @!P2 IMAD.IADD R5, R5, 0x1, -R29.reuse ;  /* 0x000000010505a824 */ /* 0x100fe200078e0a1d */
[----:B------:R-:W-:Y:S01]  /*b610*/  ISETP.GT.U32.AND P2, PT, R29, R10, PT ;  /* 0x0000000a1d00720c */ /* 0x000fe20003f44070 */
[--C-:B------:R-:W-:Y:S01]  /*b620*/  @!P5 IMAD.IADD R17, R17, 0x1, -R29.reuse ;  /* 0x000000011111d824 */ /* 0x100fe200078e0a1d */
[----:B------:R0:W-:Y:S01]  /*b630*/  STL [R1+0x268], R2 ;  /* 0x0002680201007387 */ /* 0x0001e20000100800 */
[--C-:B------:R-:W-:Y:S02]  /*b640*/  @!P0 IMAD.IADD R16, R16, 0x1, -R29.reuse ;  /* 0x0000000110108824 */ /* 0x100fe400078e0a1d */
[--C-:B------:R-:W-:Y:S01]  /*b650*/  @!P3 IMAD.IADD R7, R7, 0x1, -R29.reuse ;  /* 0x000000010707b824 */ /* 0x100fe200078e0a1d */
[----:B0-----:R-:W2:Y:S04]  /*b660*/  LDL.LU R2, [R1+0x220] ;  /* 0x0002200001027983 */ /* 0x001ea80000300800 */
[----:B------:R-:W3:Y:S04]  /*b670*/  LDL.LU R19, [R1+0x224] ;  /* 0x0002240001137983 */ /* 0x000ee80000300800 */
[----:B------:R0:W-:Y:S04]  /*b680*/  STL [R1+0x254], R17 ;  /* 0x0002541101007387 */ /* 0x0001e80000100800 */
[----:B------:R-:W2:Y:S01]  /*b690*/  LDL.LU R18, [R1+0x218] ;  /* 0x0002180001127983 */ /* 0x000ea20000300800 */
[C---:B------:R-:W-:Y:S01]  /*b6a0*/  ISETP.GT.U32.AND P3, PT, R29.reuse, R21, PT ;  /* 0x000000151d00720c */ /* 0x040fe20003f64070 */
[--C-:B------:R-:W-:Y:S01]  /*b6b0*/  @!P4 IMAD.IADD R6, R6, 0x1, -R29.reuse ;  /* 0x000000010606c824 */ /* 0x100fe200078e0a1d */
[----:B------:R-:W-:Y:S01]  /*b6c0*/  ISETP.GT.U32.AND P4, PT, R29, R20, PT ;  /* 0x000000141d00720c */ /* 0x000fe20003f84070 */
[----:B------:R-:W-:Y:S01]  /*b6d0*/  @!P1 IMAD.IADD R15, R15, 0x1, -R29 ;  /* 0x000000010f0f9824 */ /* 0x000fe200078e0a1d */
[----:B0-----:R-:W2:Y:S01]  /*b6e0*/  LDL.LU R17, [R1+0x204] ;  /* 0x0002040001117983 */ /* 0x001ea20000300800 */
[----:B------:R-:W-:-:S03]  /*b6f0*/  ISETP.GT.U32.AND P5, PT, R29, R14, PT ;  /* 0x0000000e1d00720c */ /* 0x000fc60003fa4070 */
[----:B------:R0:W-:Y:S01]  /*b700*/  STL [R1+0x258], R16 ;  /* 0x0002581001007387 */ /* 0x0001e20000100800 */
[C---:B------:R-:W-:Y:S01]  /*b710*/  ISETP.GT.U32.AND P0, PT, R29.reuse, R13, PT ;  /* 0x0000000d1d00720c */ /* 0x040fe20003f04070 */
[--C-:B------:R-:W-:Y:S01]  /*b720*/  @!P2 IMAD.IADD R10, R10, 0x1, -R29.reuse ;  /* 0x000000010a0aa824 */ /* 0x100fe200078e0a1d */
[C---:B------:R-:W-:Y:S02]  /*b730*/  ISETP.GT.U32.AND P2, PT, R29.reuse, R5, PT ;  /* 0x000000051d00720c */ /* 0x040fe40003f44070 */
[----:B------:R-:W-:Y:S01]  /*b740*/  ISETP.GT.U32.AND P1, PT, R29, R9, PT ;  /* 0x000000091d00720c */ /* 0x000fe20003f24070 */
[----:B0-----:R-:W2:Y:S04]  /*b750*/  LDL.LU R16, [R1+0x208] ;  /* 0x0002080001107983 */ /* 0x001ea80000300800 */
[----:B------:R0:W-:Y:S01]  /*b760*/  STL [R1+0x25c], R15 ;  /* 0x00025c0f01007387 */ /* 0x0001e20000100800 */
[----:B------:R-:W-:-:S03]  /*b770*/  @!P3 IMAD.IADD R21, R21, 0x1, -R29 ;  /* 0x000000011515b824 */ /* 0x000fc600078e0a1d */
[----:B0-----:R-:W2:Y:S01]  /*b780*/  LDL.LU R15, [R1+0x20c] ;  /* 0x00020c00010f7983 */ /* 0x001ea20000300800 */
[--C-:B------:R-:W-:Y:S02]  /*b790*/  @!P4 IMAD.IADD R20, R20, 0x1, -R29.reuse ;  /* 0x000000011414c824 */ /* 0x100fe400078e0a1d */
[--C-:B------:R-:W-:Y:S01]  /*b7a0*/  @!P5 IMAD.IADD R14, R14, 0x1, -R29.reuse ;  /* 0x000000010e0ed824 */ /* 0x100fe200078e0a1d */
[----:B------:R0:W-:Y:S01]  /*b7b0*/  STL [R1+0x260], R10 ;  /* 0x0002600a01007387 */ /* 0x0001e20000100800 */
[--C-:B------:R-:W-:Y:S02]  /*b7c0*/  @!P0 IMAD.IADD R13, R13, 0x1, -R29.reuse ;  /* 0x000000010d0d8824 */ /* 0x100fe400078e0a1d */
[--C-:B------:R-:W-:Y:S02]  /*b7d0*/  @!P2 IMAD.IADD R5, R5, 0x1, -R29.reuse ;  /* 0x000000010505a824 */ /* 0x100fe400078e0a1d */
[----:B------:R-:W-:Y:S01]  /*b7e0*/  @!P1 IMAD.IADD R9, R9, 0x1, -R29 ;  /* 0x0000000109099824 */ /* 0x000fe200078e0a1d */
[----:B0-----:R-:W2:Y:S04]  /*b7f0*/  LDL.LU R10, [R1+0x210] ;  /* 0x00021000010a7983 */ /* 0x001ea80000300800 */
[----:B------:R-:W-:Y:S04]  /*b800*/  STL [R1+0x23c], R21 ;  /* 0x00023c1501007387 */ /* 0x000fe80000100800 */
[----:B------:R-:W-:Y:S04]  /*b810*/  STL [R1+0x250], R20 ;  /* 0x0002501401007387 */ /* 0x000fe80000100800 */
[----:B------:R-:W-:Y:S04]  /*b820*/  STL [R1+0x244], R14 ;  /* 0x0002440e01007387 */ /* 0x000fe80000100800 */
[----:B------:R-:W-:Y:S04]  /*b830*/  STL [R1+0x248], R13 ;  /* 0x0002480d01007387 */ /* 0x000fe80000100800 */
[----:B------:R0:W-:Y:S04]  /*b840*/  STL [R1+0x240], R5 ;  /* 0x0002400501007387 */ /* 0x0001e80000100800 */
[----:B------:R1:W-:Y:S04]  /*b850*/  STL [R1+0x24c], R9 ;  /* 0x00024c0901007387 */ /* 0x0003e80000100800 */
[----:B0-----:R-:W2:Y:S01]  /*b860*/  LDL R5, [R1+0xf1c] ;  /* 0x000f1c0001057983 */ /* 0x001ea20000100800 */
[----:B------:R-:W-:-:S02]  /*b870*/  ISETP.GT.U32.AND P6, PT, R29, R6, PT ;  /* 0x000000061d00720c */ /* 0x000fc40003fc4070 */
[C---:B----4-:R-:W-:Y:S01]  /*b880*/  ISETP.GT.U32.AND P4, PT, R29.reuse, R4, PT ;  /* 0x000000041d00720c */ /* 0x050fe20003f84070 */
[----:B------:R-:W-:Y:S01]  /*b890*/  IMAD.HI.U32 R25, R0, R24, RZ ;  /* 0x0000001800197227 */ /* 0x000fe200078e00ff */
[C---:B------:R-:W-:Y:S01]  /*b8a0*/  ISETP.GT.U32.AND P5, PT, R29.reuse, R12, PT ;  /* 0x0000000c1d00720c */ /* 0x040fe20003fa4070 */
[----:B-1----:R-:W4:Y:S01]  /*b8b0*/  LDL.LU R9, [R1+0x200] ;  /* 0x0002000001097983 */ /* 0x002f220000300800 */
[C---:B------:R-:W-:Y:S02]  /*b8c0*/  ISETP.GT.U32.AND P0, PT, R29.reuse, R11, PT ;  /* 0x0000000b1d00720c */ /* 0x040fe40003f04070 */
[----:B------:R-:W-:-:S05]  /*b8d0*/  ISETP.GT.U32.AND P1, PT, R29, R8, PT ;  /* 0x000000081d00720c */ /* 0x000fca0003f24070 */
[--C-:B------:R-:W-:Y:S02]  /*b8e0*/  @!P6 IMAD.IADD R6, R6, 0x1, -R29.reuse ;  /* 0x000000010606e824 */ /* 0x100fe400078e0a1d */
[--C-:B------:R-:W-:Y:S02]  /*b8f0*/  @!P4 IMAD.IADD R4, R4, 0x1, -R29.reuse ;  /* 0x000000010404c824 */ /* 0x100fe400078e0a1d */
[--C-:B------:R-:W-:Y:S01]  /*b900*/  @!P5 IMAD.IADD R12, R12, 0x1, -R29.reuse ;  /* 0x000000010c0cd824 */ /* 0x100fe200078e0a1d */
[----:B------:R-:W-:Y:S01]  /*b910*/  ISETP.GT.U32.AND P3, PT, R29, R7, PT ;  /* 0x000000071d00720c */ /* 0x000fe20003f64070 */
[--C-:B------:R-:W-:Y:S01]  /*b920*/  @!P0 IMAD.IADD R11, R11, 0x1, -R29.reuse ;  /* 0x000000010b0b8824 */ /* 0x100fe200078e0a1d */
[----:B------:R-:W-:Y:S01]  /*b930*/  ISETP.GT.U32.AND P2, PT, R29, R3, PT ;  /* 0x000000031d00720c */ /* 0x000fe20003f44070 */
[----:B------:R-:W-:Y:S02]  /*b940*/  @!P1 IMAD.IADD R8, R8, 0x1, -R29 ;  /* 0x0000000108089824 */ /* 0x000fe400078e0a1d */
[----:B------:R-:W-:-:S08]  /*b950*/  IMAD.MOV R25, RZ, RZ, -R25 ;  /* 0x000000ffff197224 */ /* 0x000fd000078e0a19 */
[--C-:B------:R-:W-:Y:S02]  /*b960*/  @!P3 IMAD.IADD R7, R7, 0x1, -R29.reuse ;  /* 0x000000010707b824 */ /* 0x100fe400078e0a1d */
[----:B------:R-:W-:-:S03]  /*b970*/  @!P2 IMAD.IADD R3, R3, 0x1, -R29 ;  /* 0x000000010303a824 */ /* 0x000fc600078e0a1d */
[----:B------:R0:W-:Y:S04]  /*b980*/  STL [R1+0x22c], R7 ;  /* 0x00022c0701007387 */ /* 0x0001e80000100800 */
[----:B------:R-:W4:Y:S04]  /*b990*/  LDL.LU R14, [R1+0x1f0] ;  /* 0x0001f000010e7983 */ /* 0x000f280000300800 */
[----:B------:R1:W-:Y:S01]  /*b9a0*/  STL [R1+0x230], R6 ;  /* 0x0002300601007387 */ /* 0x0003e20000100800 */
[----:B------:R-:W-:-:S03]  /*b9b0*/  IMAD R24, R29, R25, R24 ;  /* 0x000000191d187224 */ /* 0x000fc600078e0218 */
[----:B0-----:R-:W4:Y:S04]  /*b9c0*/  LDL.LU R7, [R1+0x1f8] ;  /* 0x0001f80001077983 */ /* 0x001f280000300800 */
        /* <DEDUP_REMOVED lines=8> */
[----:B------:R-:W-:Y:S01]  /*ba50*/  ISETP.GT.U32.AND P4, PT, R29, R12, PT ;  /* 0x0000000c1d00720c */ /* 0x000fe20003f84070 */
[----:B------:R-:W-:Y:S01]  /*ba60*/  @!P5 IMAD.IADD R17, R17, 0x1, -R29 ;  /* 0x000000011111d824 */ /* 0x000fe200078e0a1d */
[C---:B------:R-:W-:Y:S02]  /*ba70*/  ISETP.GT.U32.AND P5, PT, R29.reuse, R11, PT ;  /* 0x0000000b1d00720c */ /* 0x040fe40003fa4070 */
[----:B------:R-:W-:-:S07]  /*ba80*/  ISETP.GT.U32.AND P1, PT, R29, R15, PT ;  /* 0x0000000f1d00720c */ /* 0x000fce0003f24070 */
[--C-:B------:R-:W-:Y:S01]  /*ba90*/  @!P0 IMAD.IADD R16, R16, 0x1, -R29.reuse ;  /* 0x0000000110108824 */ /* 0x100fe200078e0a1d */
[----:B------:R-:W-:Y:S01]  /*baa0*/  ISETP.GT.U32.AND P0, PT, R29, R8, PT ;  /* 0x000000081d00720c */ /* 0x000fe20003f04070 */
[--C-:B------:R-:W-:Y:S02]  /*bab0*/  @!P6 IMAD.IADD R4, R4, 0x1, -R29.reuse ;  /* 0x000000010404e824 */ /* 0x100fe400078e0a1d */
[--C-:B------:R-:W-:Y:S02]  /*bac0*/  @!P4 IMAD.IADD R12, R12, 0x1, -R29.reuse ;  /* 0x000000010c0cc824 */ /* 0x100fe400078e0a1d */
[--C-:B------:R-:W-:Y:S02]  /*bad0*/  @!P5 IMAD.IADD R11, R11, 0x1, -R29.reuse ;  /* 0x000000010b0bd824 */ /* 0x100fe400078e0a1d */
[----:B------:R-:W-:Y:S01]  /*bae0*/  @!P1 IMAD.IADD R15, R15, 0x1, -R29 ;  /* 0x000000010f0f9824 */ /* 0x000fe200078e0a1d */
[----:B------:R-:W-:-:S05]  /*baf0*/  ISETP.GT.U32.AND P1, PT, R29, R3, PT ;  /* 0x000000031d00720c */ /* 0x000fca0003f24070 */
[----:B------:R-:W-:-:S08]  /*bb00*/  @!P0 IMAD.IADD R8, R8, 0x1, -R29 ;  /* 0x0000000108088824 */ /* 0x000fd000078e0a1d */
[----:B------:R-:W-:Y:S01]  /*bb10*/  @!P1 IMAD.IADD R3, R3, 0x1, -R29 ;  /* 0x0000000103039824 */ /* 0x000fe200078e0a1d */
[----:B------:R-:W-:Y:S02]  /*bb20*/  IABS R25, R5 ;  /* 0x0000000500197213 */ /* 0x000fe40000000000 */
[----:B------:R-:W2:Y:S04]  /*bb30*/  LDL.LU R5, [R1+0x1ec] ;  /* 0x0001ec0001057983 */ /* 0x000ea80000300800 */
[----:B------:R0:W-:Y:S04]  /*bb40*/  STL [R1+0x234], R4 ;  /* 0x0002340401007387 */ /* 0x0001e80000100800 */
[----:B0-----:R-:W3:Y:S04]  /*bb50*/  LDL.LU R4, [R1+0x1d8] ;  /* 0x0001d80001047983 */ /* 0x001ee80000300800 */
[----:B------:R0:W-:Y:S04]  /*bb60*/  STL [R1+0x238], R12 ;  /* 0x0002380c01007387 */ /* 0x0001e80000100800 */
[----:B------:R-:W3:Y:S04]  /*bb70*/  LDL.LU R21, [R1+0x1dc] ;  /* 0x0001dc0001157983 */ /* 0x000ee80000300800 */
[----:B------:R1:W-:Y:S04]  /*bb80*/  STL [R1+0x214], R11 ;  /* 0x0002140b01007387 */ /* 0x0003e80000100800 */
[----:B------:R-:W3:Y:S04]  /*bb90*/  LDL.LU R13, [R1+0x1e0] ;  /* 0x0001e000010d7983 */ /* 0x000ee80000300800 */
[----:B------:R1:W-:Y:S04]  /*bba0*/  STL [R1+0x228], R8 ;  /* 0x0002280801007387 */ /* 0x0003e80000100800 */
[----:B0-----:R-:W3:Y:S04]  /*bbb0*/  LDL.LU R12, [R1+0x1e4] ;  /* 0x0001e400010c7983 */ /* 0x001ee80000300800 */
[----:B-1----:R-:W3:Y:S04]  /*bbc0*/  LDL.LU R11, [R1+0x1bc] ;  /* 0x0001bc00010b7983 */ /* 0x002ee80000300800 */
[----:B------:R0:W-:Y:S04]  /*bbd0*/  STL [R1+0x21c], R3 ;  /* 0x00021c0301007387 */ /* 0x0001e80000100800 */
[----:B------:R-:W3:Y:S01]  /*bbe0*/  LDL.LU R8, [R1+0x1d4] ;  /* 0x0001d40001087983 */ /* 0x000ee20000300800 */
[----:B------:R-:W-:-:S02]  /*bbf0*/  ISETP.GT.U32.AND P3, PT, R29, R2, PT ;  /* 0x000000021d00720c */ /* 0x000fc40003f64070 */
[C---:B------:R-:W-:Y:S02]  /*bc00*/  ISETP.GT.U32.AND P2, PT, R29.reuse, R10, PT ;  /* 0x0000000a1d00720c */ /* 0x040fe40003f44070 */
[C---:B------:R-:W-:Y:S01]  /*bc10*/  ISETP.GT.U32.AND P4, PT, R29.reuse, R18, PT ;  /* 0x000000121d00720c */ /* 0x040fe20003f84070 */
[----:B0-----:R-:W3:Y:S08]  /*bc20*/  LDL.LU R3, [R1+0x1c8] ;  /* 0x0001c80001037983 */ /* 0x001ef00000300800 */
[--C-:B------:R-:W-:Y:S01]  /*bc30*/  @!P3 IMAD.IADD R2, R2, 0x1, -R29.reuse ;  /* 0x000000010202b824 */ /* 0x100fe200078e0a1d */
[C---:B------:R-:W-:Y:S01]  /*bc40*/  ISETP.GT.U32.AND P3, PT, R29.reuse, R26, PT ;  /* 0x0000001a1d00720c */ /* 0x040fe20003f64070 */
[----:B------:R-:W-:Y:S01]  /*bc50*/  @!P2 IMAD.IADD R10, R10, 0x1, -R29 ;  /* 0x000000010a0aa824 */ /* 0x000fe200078e0a1d */
[----:B------:R-:W-:-:S02]  /*bc60*/  ISETP.GT.U32.AND P5, PT, R29, R17, PT ;  /* 0x000000111d00720c */ /* 0x000fc40003fa4070 */
[----:B------:R-:W-:-:S09]  /*bc70*/  ISETP.GT.U32.AND P2, PT, R29, R2, PT ;  /* 0x000000021d00720c */ /* 0x000fd20003f44070 */
[--C-:B------:R-:W-:Y:S01]  /*bc80*/  @!P3 IMAD.IADD R26, R26, 0x1, -R29.reuse ;  /* 0x000000011a1ab824 */ /* 0x100fe200078e0a1d */
[C---:B------:R-:W-:Y:S02]  /*bc90*/  ISETP.GT.U32.AND P3, PT, R29.reuse, R19, PT ;  /* 0x000000131d00720c */ /* 0x040fe40003f64070 */
[C---:B------:R-:W-:Y:S02]  /*bca0*/  ISETP.GT.U32.AND P0, PT, R29.reuse, R16, PT ;  /* 0x000000101d00720c */ /* 0x040fe40003f04070 */
[C---:B------:R-:W-:Y:S01]  /*bcb0*/  ISETP.GT.U32.AND P6, PT, R29.reuse, R26, PT ;  /* 0x0000001a1d00720c */ /* 0x040fe20003fc4070 */
[--C-:B------:R-:W-:Y:S01]  /*bcc0*/  @!P4 IMAD.IADD R18, R18, 0x1, -R29.reuse ;  /* 0x000000011212c824 */ /* 0x100fe200078e0a1d */
[----:B----4-:R-:W-:Y:S01]  /*bcd0*/  ISETP.GT.U32.AND P4, PT, R29, R14, PT ;  /* 0x0000000e1d00720c */ /* 0x010fe20003f84070 */
[--C-:B------:R-:W-:Y:S02]  /*bce0*/  @!P2 IMAD.IADD R2, R2, 0x1, -R29.reuse ;  /* 0x000000010202a824 */ /* 0x100fe400078e0a1d */
[----:B------:R-:W-:-:S04]  /*bcf0*/  @!P5 IMAD.IADD R17, R17, 0x1, -R29 ;  /* 0x000000011111d824 */ /* 0x000fc800078e0a1d */
[--C-:B------:R-:W-:Y:S01]  /*bd00*/  @!P3 IMAD.IADD R19, R19, 0x1, -R29.reuse ;  /* 0x000000011313b824 */ /* 0x100fe200078e0a1d */
[C---:B------:R-:W-:Y:S02]  /*bd10*/  ISETP.GT.U32.AND P3, PT, R29.reuse, R9, PT ;  /* 0x000000091d00720c */ /* 0x040fe40003f64070 */
[C---:B------:R-:W-:Y:S02]  /*bd20*/  ISETP.GT.U32.AND P5, PT, R29.reuse, R7, PT ;  /* 0x000000071d00720c */ /* 0x040fe40003fa4070 */
[C---:B------:R-:W-:Y:S01]  /*bd30*/  ISETP.GT.U32.AND P1, PT, R29.reuse, R15, PT ;  /* 0x0000000f1d00720c */ /* 0x040fe20003f24070 */
        /* <DEDUP_REMOVED lines=11> */
[----:B------:R0:W-:Y:S04]  /*bdf0*/  STL [R1+0x224], R19 ;  /* 0x0002241301007387 */ /* 0x0001e80000100800 */
[----:B------:R-:W-:Y:S04]  /*be00*/  STL [R1+0x218], R18 ;  /* 0x0002181201007387 */ /* 0x000fe80000100800 */
[----:B------:R-:W-:Y:S03]  /*be10*/  STL [R1+0x204], R17 ;  /* 0x0002041101007387 */ /* 0x000fe60000100800 */
[----:B------:R-:W-:Y:S01]  /*be20*/  @!P2 IMAD.IADD R10, R10, 0x1, -R29 ;  /* 0x000000010a0aa824 */ /* 0x000fe200078e0a1d */
[----:B------:R1:W-:Y:S04]  /*be30*/  STL [R1+0x208], R16 ;  /* 0x0002081001007387 */ /* 0x0003e80000100800 */
[----:B------:R0:W-:Y:S04]  /*be40*/  STL [R1+0x20c], R15 ;  /* 0x00020c0f01007387 */ /* 0x0001e80000100800 */
[----:B------:R-:W4:Y:S04]  /*be50*/  LDL.LU R20, [R1+0x1d0] ;  /* 0x0001d00001147983 */ /* 0x000f280000300800 */
[----:B------:R1:W-:Y:S04]  /*be60*/  STL [R1+0x210], R10 ;  /* 0x0002100a01007387 */ /* 0x0003e80000100800 */
[----:B0-----:R-:W4:Y:S04]  /*be70*/  LDL.LU R19, [R1+0x1c0] ;  /* 0x0001c00001137983 */ /* 0x001f280000300800 */
[----:B-1----:R-:W4:Y:S04]  /*be80*/  LDL.LU R16, [R1+0x1a8] ;  /* 0x0001a80001107983 */ /* 0x002f280000300800 */
[----:B------:R-:W-:Y:S04]  /*be90*/  STL [R1+0x1e8], R26 ;  /* 0x0001e81a01007387 */ /* 0x000fe80000100800 */
[----:B------:R-:W4:Y:S04]  /*bea0*/  LDL.LU R15, [R1+0x1ac] ;  /* 0x0001ac00010f7983 */ /* 0x000f280000300800 */
[----:B------:R-:W4:Y:S01]  /*beb0*/  LDL.LU R10, [R1+0x1b4] ;  /* 0x0001b400010a7983 */ /* 0x000f220000300800 */
[----:B--2---:R-:W-:-:S02]  /*bec0*/  ISETP.GT.U32.AND P1, PT, R29, R5, PT ;  /* 0x000000051d00720c */ /* 0x004fc40003f24070 */
[C---:B---3--:R-:W-:Y:S02]  /*bed0*/  ISETP.GT.U32.AND P6, PT, R29.reuse, R21, PT ;  /* 0x000000151d00720c */ /* 0x048fe40003fc4070 */
[C---:B------:R-:W-:Y:S02]  /*bee0*/  ISETP.GT.U32.AND P3, PT, R29.reuse, R13, PT ;  /* 0x0000000d1d00720c */ /* 0x040fe40003f64070 */
[C---:B------:R-:W-:Y:S02]  /*bef0*/  ISETP.GT.U32.AND P4, PT, R29.reuse, R12, PT ;  /* 0x0000000c1d00720c */ /* 0x040fe40003f84070 */
[----:B------:R-:W-:-:S07]  /*bf00*/  ISETP.GT.U32.AND P5, PT, R29, R11, PT ;  /* 0x0000000b1d00720c */ /* 0x000fce0003fa4070 */
[--C-:B------:R-:W-:Y:S01]  /*bf10*/  @!P6 IMAD.IADD R21, R21, 0x1, -R29.reuse ;  /* 0x000000011515e824 */ /* 0x100fe200078e0a1d */
[----:B------:R-:W-:Y:S01]  /*bf20*/  ISETP.GT.U32.AND P6, PT, R29, R9, PT ;  /* 0x000000091d00720c */ /* 0x000fe20003fc4070 */
[--C-:B------:R-:W-:Y:S01]  /*bf30*/  @!P3 IMAD.IADD R13, R13, 0x1, -R29.reuse ;  /* 0x000000010d0db824 */ /* 0x100fe200078e0a1d */
[C---:B------:R-:W-:Y:S01]  /*bf40*/  ISETP.GT.U32.AND P0, PT, R29.reuse, R8, PT ;  /* 0x000000081d00720c */ /* 0x040fe20003f04070 */
[--C-:B------:R-:W-:Y:S01]  /*bf50*/  @!P4 IMAD.IADD R12, R12, 0x1, -R29.reuse ;  /* 0x000000010c0cc824 */ /* 0x100fe200078e0a1d */
[----:B------:R-:W-:Y:S01]  /*bf60*/  ISETP.GT.U32.AND P3, PT, R29, R14, PT ;  /* 0x0000000e1d00720c */ /* 0x000fe20003f64070 */
[--C-:B------:R-:W-:Y:S01]  /*bf70*/  @!P1 IMAD.IADD R5, R5, 0x1, -R29.reuse ;  /* 0x0000000105059824 */ /* 0x100fe200078e0a1d */
        /* <DEDUP_REMOVED lines=20> */
[----:B------:R-:W2:Y:S01]  /*c0c0*/  LDL.LU R6, [R1+0x1a0] ;  /* 0x0001a00001067983 */ /* 0x000ea20000300800 */
[----:B------:R-:W-:-:S02]  /*c0d0*/  ISETP.GT.U32.AND P2, PT, R29, R4, PT ;  /* 0x000000041d00720c */ /* 0x000fc40003f44070 */
[C---:B------:R-:W-:Y:S01]  /*c0e0*/  ISETP.GT.U32.AND P1, PT, R29.reuse, R3, PT ;  /* 0x000000031d00720c */ /* 0x040fe20003f24070 */
[----:B0-----:R-:W2:Y:S10]  /*c0f0*/  LDL.LU R5, [R1+0x18c] ;  /* 0x00018c0001057983 */ /* 0x001eb40000300800 */
[--C-:B------:R-:W-:Y:S01]  /*c100*/  @!P2 IMAD.IADD R4, R4, 0x1, -R29.reuse ;  /* 0x000000010404a824 */ /* 0x100fe200078e0a1d */
[----:B----4-:R-:W-:Y:S01]  /*c110*/  ISETP.GT.U32.AND P2, PT, R29, R2, PT ;  /* 0x000000021d00720c */ /* 0x010fe20003f44070 */
[----:B------:R-:W-:Y:S01]  /*c120*/  @!P1 IMAD.IADD R3, R3, 0x1, -R29 ;  /* 0x0000000103039824 */ /* 0x000fe200078e0a1d */
[----:B------:R-:W-:-:S02]  /*c130*/  ISETP.GT.U32.AND P3, PT, R29, R13, PT ;  /* 0x0000000d1d00720c */ /* 0x000fc40003f64070 */
[C---:B------:R-:W-:Y:S02]  /*c140*/  ISETP.GT.U32.AND P1, PT, R29.reuse, R4, PT ;  /* 0x000000041d00720c */ /* 0x040fe40003f24070 */
[----:B------:R-:W-:-:S07]  /*c150*/  ISETP.GT.U32.AND P4, PT, R29, R12, PT ;  /* 0x0000000c1d00720c */ /* 0x000fce0003f84070 */
[--C-:B------:R-:W-:Y:S01]  /*c160*/  @!P2 IMAD.IADD R2, R2, 0x1, -R29.reuse ;  /* 0x000000010202a824 */ /* 0x100fe200078e0a1d */
[----:B------:R-:W-:Y:S01]  /*c170*/  ISETP.GT.U32.AND P2, PT, R29, R21, PT ;  /* 0x000000151d00720c */ /* 0x000fe20003f44070 */
[--C-:B------:R-:W-:Y:S01]  /*c180*/  @!P3 IMAD.IADD R13, R13, 0x1, -R29.reuse ;  /* 0x000000010d0db824 */ /* 0x100fe200078e0a1d */
[C---:B------:R-:W-:Y:S02]  /*c190*/  ISETP.GT.U32.AND P5, PT, R29.reuse, R11, PT ;  /* 0x0000000b1d00720c */ /* 0x040fe40003fa4070 */
[C---:B------:R-:W-:Y:S01]  /*c1a0*/  ISETP.GT.U32.AND P6, PT, R29.reuse, R2, PT ;  /* 0x000000021d00720c */ /* 0x040fe20003fc4070 */
[--C-:B------:R-:W-:Y:S01]  /*c1b0*/  @!P1 IMAD.IADD R4, R4, 0x1, -R29.reuse ;  /* 0x0000000104049824 */ /* 0x100fe200078e0a1d */
[----:B------:R-:W-:Y:S01]  /*c1c0*/  ISETP.GT.U32.AND P3, PT, R29, R19, PT ;  /* 0x000000131d00720c */ /* 0x000fe20003f64070 */
[----:B------:R-:W-:-:S06]  /*c1d0*/  @!P4 IMAD.IADD R12, R12, 0x1, -R29 ;  /* 0x000000010c0cc824 */ /* 0x000fcc00078e0a1d */
[--C-:B------:R-:W-:Y:S01]  /*c1e0*/  @!P2 IMAD.IADD R21, R21, 0x1, -R29.reuse ;  /* 0x000000011515a824 */ /* 0x100fe200078e0a1d */
[C---:B------:R-:W-:Y:S01]  /*c1f0*/  ISETP.GT.U32.AND P2, PT, R29.reuse, R20, PT ;  /* 0x000000141d00720c */ /* 0x040fe20003f44070 */
[----:B------:R0:W-:Y:S01]  /*c200*/  STL [R1+0x1d8], R4 ;  /* 0x0001d80401007387 */ /* 0x0001e20000100800 */
[C---:B------:R-:W-:Y:S01]  /*c210*/  ISETP.GT.U32.AND P4, PT, R29.reuse, R16, PT ;  /* 0x000000101d00720c */ /* 0x040fe20003f84070 */
[--C-:B------:R-:W-:Y:S01]  /*c220*/  @!P6 IMAD.IADD R2, R2, 0x1, -R29.reuse ;  /* 0x000000010202e824 */ /* 0x100fe200078e0a1d */
[----:B------:R-:W-:Y:S01]  /*c230*/  ISETP.GT.U32.AND P0, PT, R29, R8, PT ;  /* 0x000000081d00720c */ /* 0x000fe20003f04070 */
[----:B0-----:R-:W4:Y:S01]  /*c240*/  LDL.LU R4, [R1+0x170] ;  /* 0x0001700001047983 */ /* 0x001f220000300800 */
[----:B------:R-:W-:-:S07]  /*c250*/  @!P5 IMAD.IADD R11, R11, 0x1, -R29 ;  /* 0x000000010b0bd824 */ /* 0x000fce00078e0a1d */
[--C-:B------:R-:W-:Y:S01]  /*c260*/  @!P2 IMAD.IADD R20, R20, 0x1, -R29.reuse ;  /* 0x000000011414a824 */ /* 0x100fe200078e0a1d */
[----:B------:R-:W-:Y:S01]  /*c270*/  ISETP.GT.U32.AND P5, PT, R29, R15, PT ;  /* 0x0000000f1d00720c */ /* 0x000fe20003fa4070 */
[--C-:B------:R-:W-:Y:S01]  /*c280*/  @!P3 IMAD.IADD R19, R19, 0x1, -R29.reuse ;  /* 0x000000011313b824 */ /* 0x100fe200078e0a1d */
[C---:B------:R-:W-:Y:S01]  /*c290*/  ISETP.GT.U32.AND P1, PT, R29.reuse, R3, PT ;  /* 0x000000031d00720c */ /* 0x040fe20003f24070 */
[--C-:B------:R-:W-:Y:S01]  /*c2a0*/  @!P4 IMAD.IADD R16, R16, 0x1, -R29.reuse ;  /* 0x000000011010c824 */ /* 0x100fe200078e0a1d */
[----:B------:R-:W-:Y:S01]  /*c2b0*/  STL [R1+0x1dc], R21 ;  /* 0x0001dc1501007387 */ /* 0x000fe20000100800 */
[--C-:B------:R-:W-:Y:S01]  /*c2c0*/  @!P0 IMAD.IADD R8, R8, 0x1, -R29.reuse ;  /* 0x0000000108088824 */ /* 0x100fe200078e0a1d */
[----:B------:R-:W-:Y:S02]  /*c2d0*/  ISETP.GT.U32.AND P0, PT, R29, R10, PT ;  /* 0x0000000a1d00720c */ /* 0x000fe40003f04070 */
[----:B------:R-:W-:Y:S05]  /*c2e0*/  STL [R1+0x1e0], R13 ;  /* 0x0001e00d01007387 */ /* 0x000fea0000100800 */
[--C-:B------:R-:W-:Y:S01]  /*c2f0*/  @!P5 IMAD.IADD R15, R15, 0x1, -R29.reuse ;  /* 0x000000010f0fd824 */ /* 0x100fe200078e0a1d */
[----:B------:R-:W-:Y:S01]  /*c300*/  STL [R1+0x1e4], R12 ;  /* 0x0001e40c01007387 */ /* 0x000fe20000100800 */
[----:B------:R-:W-:-:S03]  /*c310*/  @!P1 IMAD.IADD R3, R3, 0x1, -R29 ;  /* 0x0000000103039824 */ /* 0x000fc600078e0a1d */
[----:B------:R-:W-:Y:S04]  /*c320*/  STL [R1+0x1bc], R11 ;  /* 0x0001bc0b01007387 */ /* 0x000fe80000100800 */
[----:B------:R0:W-:Y:S01]  /*c330*/  STL [R1+0x1d4], R8 ;  /* 0x0001d40801007387 */ /* 0x0001e20000100800 */
[----:B------:R-:W-:-:S03]  /*c340*/  @!P0 IMAD.IADD R10, R10, 0x1, -R29 ;  /* 0x000000010a0a8824 */ /* 0x000fc600078e0a1d */
[----:B0-----:R-:W4:Y:S04]  /*c350*/  LDL R8, [R1+0xf18] ;  /* 0x000f180001087983 */ /* 0x001f280000100800 */
[----:B------:R0:W-:Y:S04]  /*c360*/  STL [R1+0x1c8], R3 ;  /* 0x0001c80301007387 */ /* 0x0001e80000100800 */
[----:B0-----:R-:W4:Y:S04]  /*c370*/  LDL.LU R3, [R1+0x174] ;  /* 0x0001740001037983 */ /* 0x001f280000300800 */
[----:B------:R-:W4:Y:S04]  /*c380*/  LDL.LU R13, [R1+0x178] ;  /* 0x00017800010d7983 */ /* 0x000f280000300800 */
[----:B------:R0:W-:Y:S04]  /*c390*/  STL [R1+0x1cc], R2 ;  /* 0x0001cc0201007387 */ /* 0x0001e80000100800 */
[----:B------:R-:W4:Y:S04]  /*c3a0*/  LDL.LU R12, [R1+0x17c] ;  /* 0x00017c00010c7983 */ /* 0x000f280000300800 */
[----:B------:R-:W4:Y:S04]  /*c3b0*/  LDL.LU R11, [R1+0x14c] ;  /* 0x00014c00010b7983 */ /* 0x000f280000300800 */
[----:B0-----:R-:W4:Y:S01]  /*c3c0*/  LDL.LU R2, [R1+0x16c] ;  /* 0x00016c0001027983 */ /* 0x001f220000300800 */
        /* <DEDUP_REMOVED lines=13> */
[--C-:B------:R-:W-:Y:S02]  /*c4a0*/  @!P6 IMAD.IADD R20, R20, 0x1, -R29.reuse ;  /* 0x000000011414e824 */ /* 0x100fe400078e0a1d */
[--C-:B------:R-:W-:Y:S02]  /*c4b0*/  @!P2 IMAD.IADD R19, R19, 0x1, -R29.reuse ;  /* 0x000000011313a824 */ /* 0x100fe400078e0a1d */
[--C-:B------:R-:W-:Y:S01]  /*c4c0*/  @!P3 IMAD.IADD R16, R16, 0x1, -R29.reuse ;  /* 0x000000011010b824 */ /* 0x100fe200078e0a1d */
[----:B------:R0:W-:Y:S01]  /*c4d0*/  STL [R1+0x1d0], R20 ;  /* 0x0001d01401007387 */ /* 0x0001e20000100800 */
[--C-:B------:R-:W-:Y:S01]  /*c4e0*/  @!P5 IMAD.IADD R6, R6, 0x1, -R29.reuse ;  /* 0x000000010606d824 */ /* 0x100fe200078e0a1d */
[----:B------:R-:W-:Y:S02]  /*c4f0*/  ISETP.GT.U32.AND P5, PT, R29, R10, PT ;  /* 0x0000000a1d00720c */ /* 0x000fe40003fa4070 */
[----:B------:R-:W-:Y:S03]  /*c500*/  STL [R1+0x1c0], R19 ;  /* 0x0001c01301007387 */ /* 0x000fe60000100800 */
[--C-:B------:R-:W-:Y:S01]  /*c510*/  @!P4 IMAD.IADD R15, R15, 0x1, -R29.reuse ;  /* 0x000000010f0fc824 */ /* 0x100fe200078e0a1d */
[----:B------:R-:W2:Y:S04]  /*c520*/  LDL.LU R21, [R1+0x164] ;  /* 0x0001640001157983 */ /* 0x000ea80000300800 */
[----:B------:R1:W-:Y:S04]  /*c530*/  STL [R1+0x1a8], R16 ;  /* 0x0001a81001007387 */ /* 0x0003e80000100800 */
[----:B0-----:R-:W3:Y:S04]  /*c540*/  LDL.LU R20, [R1+0x168] ;  /* 0x0001680001147983 */ /* 0x001ee80000300800 */
[----:B------:R0:W-:Y:S04]  /*c550*/  STL [R1+0x1ac], R15 ;  /* 0x0001ac0f01007387 */ /* 0x0001e80000100800 */
[----:B-1----:R-:W3:Y:S01]  /*c560*/  LDL.LU R16, [R1+0x158] ;  /* 0x0001580001107983 */ /* 0x002ee20000300800 */
[----:B------:R-:W-:-:S03]  /*c570*/  @!P5 IMAD.IADD R10, R10, 0x1, -R29 ;  /* 0x000000010a0ad824 */ /* 0x000fc600078e0a1d */
[----:B0-----:R-:W3:Y:S04]  /*c580*/  LDL.LU R15, [R1+0x134] ;  /* 0x00013400010f7983 */ /* 0x001ee80000300800 */
[----:B------:R0:W-:Y:S04]  /*c590*/  STL [R1+0x1b4], R10 ;  /* 0x0001b40a01007387 */ /* 0x0001e80000100800 */
[----:B0-----:R-:W3:Y:S01]  /*c5a0*/  LDL.LU R10, [R1+0x138] ;  /* 0x00013800010a7983 */ /* 0x001ee20000300800 */
[C---:B------:R-:W-:Y:S02]  /*c5b0*/  ISETP.GT.U32.AND P1, PT, R29.reuse, R9, PT ;  /* 0x000000091d00720c */ /* 0x040fe40003f24070 */
[----:B------:R-:W-:-:S11]  /*c5c0*/  ISETP.GT.U32.AND P0, PT, R29, R5, PT ;  /* 0x000000051d00720c */ /* 0x000fd60003f04070 */
[--C-:B------:R-:W-:Y:S01]  /*c5d0*/  @!P1 IMAD.IADD R9, R9, 0x1, -R29.reuse ;  /* 0x0000000109099824 */ /* 0x100fe200078e0a1d */
[----:B----4-:R-:W-:Y:S01]  /*c5e0*/  ISETP.GT.U32.AND P1, PT, R29, R4, PT ;  /* 0x000000041d00720c */ /* 0x010fe20003f24070 */
[----:B------:R-:W-:Y:S01]  /*c5f0*/  @!P0 IMAD.IADD R5, R5, 0x1, -R29 ;  /* 0x0000000105058824 */ /* 0x000fe200078e0a1d */
[C---:B------:R-:W-:Y:S02]  /*c600*/  ISETP.GT.U32.AND P2, PT, R29.reuse, R17, PT ;  /* 0x000000111d00720c */ /* 0x040fe40003f44070 */
[C---:B------:R-:W-:Y:S02]  /*c610*/  ISETP.GT.U32.AND P0, PT, R29.reuse, R9, PT ;  /* 0x000000091d00720c */ /* 0x040fe40003f04070 */
[----:B------:R-:W-:-:S07]  /*c620*/  ISETP.GT.U32.AND P3, PT, R29, R14, PT ;  /* 0x0000000e1d00720c */ /* 0x000fce0003f64070 */
[----:B------:R-:W-:Y:S01]  /*c630*/  @!P1 IMAD.IADD R4, R4, 0x1, -R29 ;  /* 0x0000000104049824 */ /* 0x000fe200078e0a1d */
[----:B------:R-:W-:Y:S01]  /*c640*/  ISETP.GT.U32.AND P1, PT, R29, R18, PT ;  /* 0x000000121d00720c */ /* 0x000fe20003f24070 */
[----:B------:R-:W-:-:S03]  /*c650*/  IMAD.HI.U32 R26, R0, R25, RZ ;  /* 0x00000019001a7227 */ /* 0x000fc600078e00ff */
[----:B------:R-:W-:Y:S01]  /*c660*/  ISETP.GT.U32.AND P6, PT, R29, R4, PT ;  /* 0x000000041d00720c */ /* 0x000fe20003fc4070 */
[--C-:B------:R-:W-:Y:S01]  /*c670*/  @!P0 IMAD.IADD R9, R9, 0x1, -R29.reuse ;  /* 0x0000000109098824 */ /* 0x100fe200078e0a1d */
[----:B------:R-:W-:Y:S01]  /*c680*/  ISETP.GT.U32.AND P4, PT, R29, R7, PT ;  /* 0x000000071d00720c */ /* 0x000fe20003f84070 */
[----:B------:R-:W-:Y:S02]  /*c690*/  IMAD.MOV R26, RZ, RZ, -R26 ;  /* 0x000000ffff1a7224 */ /* 0x000fe400078e0a1a */
[----:B------:R-:W-:-:S04]  /*c6a0*/  @!P2 IMAD.IADD R17, R17, 0x1, -R29 ;  /* 0x000000011111a824 */ /* 0x000fc800078e0a1d */
[--C-:B------:R-:W-:Y:S01]  /*c6b0*/  @!P1 IMAD.IADD R18, R18, 0x1, -R29.reuse ;  /* 0x0000000112129824 */ /* 0x100fe200078e0a1d */
[C---:B------:R-:W-:Y:S01]  /*c6c0*/  ISETP.GT.U32.AND P1, PT, R29.reuse, R3, PT ;  /* 0x000000031d00720c */ /* 0x040fe20003f24070 */
[----:B------:R-:W-:Y:S01]  /*c6d0*/  @!P3 IMAD.IADD R14, R14, 0x1, -R29 ;  /* 0x000000010e0eb824 */ /* 0x000fe200078e0a1d */
[C---:B------:R-:W-:Y:S01]  /*c6e0*/  ISETP.GT.U32.AND P2, PT, R29.reuse, R13, PT ;  /* 0x0000000d1d00720c */ /* 0x040fe20003f44070 */
[C---:B------:R-:W-:Y:S01]  /*c6f0*/  IMAD R25, R29.reuse, R26, R25 ;  /* 0x0000001a1d197224 */ /* 0x040fe200078e0219 */
[----:B------:R0:W-:Y:S01]  /*c700*/  STL [R1+0x1b8], R9 ;  /* 0x0001b80901007387 */ /* 0x0001e20000100800 */
[----:B------:R-:W-:Y:S02]  /*c710*/  IABS R26, R8 ;  /* 0x00000008001a7213 */ /* 0x000fe40000000000 */
[----:B------:R-:W-:Y:S01]  /*c720*/  ISETP.GT.U32.AND P3, PT, R29, R12, PT ;  /* 0x0000000c1d00720c */ /* 0x000fe20003f64070 */
[----:B0-----:R-:W4:Y:S01]  /*c730*/  LDL.LU R9, [R1+0x140] ;  /* 0x0001400001097983 */ /* 0x001f220000300800 */
[----:B------:R-:W-:-:S03]  /*c740*/  @!P6 IMAD.IADD R4, R4, 0x1, -R29 ;  /* 0x000000010404e824 */ /* 0x000fc600078e0a1d */
[----:B------:R-:W4:Y:S01]  /*c750*/  LDL.LU R8, [R1+0x148] ;  /* 0x0001480001087983 */ /* 0x000f220000300800 */
[----:B------:R-:W-:Y:S01]  /*c760*/  ISETP.GT.U32.AND P5, PT, R29, R6, PT ;  /* 0x000000061d00720c */ /* 0x000fe20003fa4070 */
[--C-:B------:R-:W-:Y:S02]  /*c770*/  @!P1 IMAD.IADD R3, R3, 0x1, -R29.reuse ;  /* 0x0000000103039824 */ /* 0x100fe400078e0a1d */
[--C-:B------:R-:W-:Y:S01]  /*c780*/  @!P4 IMAD.IADD R7, R7, 0x1, -R29.reuse ;  /* 0x000000010707c824 */ /* 0x100fe200078e0a1d */
[----:B------:R-:W-:Y:S01]  /*c790*/  ISETP.GT.U32.AND P4, PT, R29, R11, PT ;  /* 0x0000000b1d00720c */ /* 0x000fe20003f84070 */
[--C-:B------:R-:W-:Y:S01]  /*c7a0*/  @!P2 IMAD.IADD R13, R13, 0x1, -R29.reuse ;  /* 0x000000010d0da824 */ /* 0x100fe200078e0a1d */
[----:B------:R-:W-:Y:S01]  /*c7b0*/  ISETP.GT.U32.AND P0, PT, R29, R5, PT ;  /* 0x000000051d00720c */ /* 0x000fe20003f04070 */
[----:B------:R-:W-:-:S06]  /*c7c0*/  @!P3 IMAD.IADD R12, R12, 0x1, -R29 ;  /* 0x000000010c0cb824 */ /* 0x000fcc00078e0a1d */
[----:B------:R-:W-:Y:S01]  /*c7d0*/  @!P5 IMAD.IADD R6, R6, 0x1, -R29 ;  /* 0x000000010606d824 */ /* 0x000fe200078e0a1d */
[----:B------:R-:W-:-:S03]  /*c7e0*/  ISETP.GT.U32.AND P5, PT, R29, R2, PT ;  /* 0x000000021d00720c */ /* 0x000fc60003fa4070 */
[--C-:B------:R-:W-:Y:S01]  /*c7f0*/  @!P4 IMAD.IADD R11, R11, 0x1, -R29.reuse ;  /* 0x000000010b0bc824 */ /* 0x100fe200078e0a1d */
[----:B------:R-:W-:Y:S01]  /*c800*/  STL [R1+0x184], R18 ;  /* 0x0001841201007387 */ /* 0x000fe20000100800 */
[----:B------:R-:W-:-:S03]  /*c810*/  @!P0 IMAD.IADD R5, R5, 0x1, -R29 ;  /* 0x0000000105058824 */ /* 0x000fc600078e0a1d */
[----:B------:R-:W-:Y:S04]  /*c820*/  STL [R1+0x1a4], R17 ;  /* 0x0001a41101007387 */ /* 0x000fe80000100800 */
[----:B------:R-:W-:Y:S04]  /*c830*/  STL [R1+0x194], R14 ;  /* 0x0001940e01007387 */ /* 0x000fe80000100800 */
[----:B------:R0:W-:Y:S04]  /*c840*/  STL [R1+0x19c], R7 ;  /* 0x00019c0701007387 */ /* 0x0001e80000100800 */
[----:B------:R1:W-:Y:S01]  /*c850*/  STL [R1+0x1a0], R6 ;  /* 0x0001a00601007387 */ /* 0x0003e20000100800 */
[----:B------:R-:W-:-:S03]  /*c860*/  @!P5 IMAD.IADD R2, R2, 0x1, -R29 ;  /* 0x000000010202d824 */ /* 0x000fc600078e0a1d */
[----:B0-----:R-:W4:Y:S04]  /*c870*/  LDL.LU R7, [R1+0x110] ;  /* 0x0001100001077983 */ /* 0x001f280000300800 */
[----:B------:R0:W-:Y:S04]  /*c880*/  STL [R1+0x18c], R5 ;  /* 0x00018c0501007387 */ /* 0x0001e80000100800 */
[----:B------:R-:W4:Y:S04]  /*c890*/  LDL.LU R19, [R1+0x130] ;  /* 0x0001300001137983 */ /* 0x000f280000300800 */
[----:B-1----:R-:W4:Y:S04]  /*c8a0*/  LDL.LU R6, [R1+0x120] ;  /* 0x0001200001067983 */ /* 0x002f280000300800 */
[----:B------:R1:W-:Y:S04]  /*c8b0*/  STL [R1+0x170], R4 ;  /* 0x0001700401007387 */ /* 0x0003e80000100800 */
[----:B0-----:R-:W4:Y:S04]  /*c8c0*/  LDL.LU R5, [R1+0x128] ;  /* 0x0001280001057983 */ /* 0x001f280000300800 */
[----:B-1----:R-:W4:Y:S01]  /*c8d0*/  LDL.LU R4, [R1+0x12c] ;  /* 0x00012c0001047983 */ /* 0x002f220000300800 */
        /* <DEDUP_REMOVED lines=15> */
[--C-:B------:R-:W-:Y:S01]  /*c9d0*/  @!P2 IMAD.IADD R12, R12, 0x1, -R29.reuse ;  /* 0x000000010c0ca824 */ /* 0x100fe200078e0a1d */
[----:B------:R0:W-:Y:S01]  /*c9e0*/  STL [R1+0x174], R3 ;  /* 0x0001740301007387 */ /* 0x0001e20000100800 */
[--C-:B------:R-:W-:Y:S01]  /*c9f0*/  @!P4 IMAD.IADD R10, R10, 0x1, -R29.reuse ;  /* 0x000000010a0ac824 */ /* 0x100fe200078e0a1d */
[----:B------:R-:W-:Y:S01]  /*ca00*/  ISETP.GT.U32.AND P4, PT, R29, R2, PT ;  /* 0x000000021d00720c */ /* 0x000fe20003f84070 */
[--C-:B------:R-:W-:Y:S01]  /*ca10*/  @!P3 IMAD.IADD R11, R11, 0x1, -R29.reuse ;  /* 0x000000010b0bb824 */ /* 0x100fe200078e0a1d */
[----:B0-----:R-:W2:Y:S04]  /*ca20*/  LDL.LU R3, [R1+0x118] ;  /* 0x0001180001037983 */ /* 0x001ea80000300800 */
[----:B------:R0:W-:Y:S04]  /*ca30*/  STL [R1+0x178], R13 ;  /* 0x0001780d01007387 */ /* 0x0001e80000100800 */
[----:B------:R-:W3:Y:S04]  /*ca40*/  LDL.LU R18, [R1+0xf8] ;  /* 0x0000f80001127983 */ /* 0x000ee80000300800 */
[----:B------:R-:W-:Y:S04]  /*ca50*/  STL [R1+0x17c], R12 ;  /* 0x00017c0c01007387 */ /* 0x000fe80000100800 */
[----:B------:R-:W2:Y:S04]  /*ca60*/  LDL.LU R17, [R1+0xfc] ;  /* 0x0000fc0001117983 */ /* 0x000ea80000300800 */
[----:B------:R1:W-:Y:S04]  /*ca70*/  STL [R1+0x14c], R11 ;  /* 0x00014c0b01007387 */ /* 0x0003e80000100800 */
[----:B------:R-:W2:Y:S01]  /*ca80*/  LDL.LU R14, [R1+0x100] ;  /* 0x00010000010e7983 */ /* 0x000ea20000300800 */
[----:B------:R-:W-:-:S03]  /*ca90*/  @!P4 IMAD.IADD R2, R2, 0x1, -R29 ;  /* 0x000000010202c824 */ /* 0x000fc600078e0a1d */
[----:B0-----:R-:W2:Y:S04]  /*caa0*/  LDL.LU R13, [R1+0x108] ;  /* 0x00010800010d7983 */ /* 0x001ea80000300800 */
[----:B------:R0:W-:Y:S04]  /*cab0*/  STL [R1+0x16c], R2 ;  /* 0x00016c0201007387 */ /* 0x0001e80000100800 */
[----:B-1----:R-:W2:Y:S04]  /*cac0*/  LDL.LU R11, [R1+0xd8] ;  /* 0x0000d800010b7983 */ /* 0x002ea80000300800 */
[----:B------:R-:W2:Y:S04]  /*cad0*/  LDL.LU R12, [R1+0xf4] ;  /* 0x0000f400010c7983 */ /* 0x000ea80000300800 */
[----:B0-----:R-:W2:Y:S01]  /*cae0*/  LDL.LU R2, [R1+0xe8] ;  /* 0x0000e80001027983 */ /* 0x001ea20000300800 */
[----:B------:R-:W-:-:S02]  /*caf0*/  ISETP.GT.U32.AND P0, PT, R29, R27, PT ;  /* 0x0000001b1d00720c */ /* 0x000fc40003f04070 */
[----:B----4-:R-:W-:-:S11]  /*cb00*/  ISETP.GT.U32.AND P5, PT, R29, R9, PT ;  /* 0x000000091d00720c */ /* 0x010fd60003fa4070 */
[--C-:B------:R-:W-:Y:S01]  /*cb10*/  @!P0 IMAD.IADD R27, R27, 0x1, -R29.reuse ;  /* 0x000000011b1b8824 */ /* 0x100fe200078e0a1d */
[C---:B------:R-:W-:Y:S02]  /*cb20*/  ISETP.GT.U32.AND P0, PT, R29.reuse, R8, PT ;  /* 0x000000081d00720c */ /* 0x040fe40003f04070 */
[----:B------:R-:W-:Y:S01]  /*cb30*/  ISETP.GT.U32.AND P1, PT, R29, R20, PT ;  /* 0x000000141d00720c */ /* 0x000fe20003f24070 */
[----:B------:R-:W-:-:S10]  /*cb40*/  @!P5 IMAD.IADD R9, R9, 0x1, -R29 ;  /* 0x000000010909d824 */ /* 0x000fd400078e0a1d */
[--C-:B------:R-:W-:Y:S01]  /*cb50*/  @!P0 IMAD.IADD R8, R8, 0x1, -R29.reuse ;  /* 0x0000000108088824 */ /* 0x100fe200078e0a1d */
[C---:B------:R-:W-:Y:S02]  /*cb60*/  ISETP.GT.U32.AND P0, PT, R29.reuse, R21, PT ;  /* 0x000000151d00720c */ /* 0x040fe40003f04070 */
[C---:B------:R-:W-:Y:S02]  /*cb70*/  ISETP.GT.U32.AND P5, PT, R29.reuse, R27, PT ;  /* 0x0000001b1d00720c */ /* 0x040fe40003fa4070 */
[C---:B------:R-:W-:Y:S02]  /*cb80*/  ISETP.GT.U32.AND P6, PT, R29.reuse, R8, PT ;  /* 0x000000081d00720c */ /* 0x040fe40003fc4070 */
[C---:B------:R-:W-:Y:S02]  /*cb90*/  ISETP.GT.U32.AND P2, PT, R29.reuse, R16, PT ;  /* 0x000000101d00720c */ /* 0x040fe40003f44070 */
[----:B------:R-:W-:Y:S01]  /*cba0*/  ISETP.GT.U32.AND P3, PT, R29, R15, PT ;  /* 0x0000000f1d00720c */ /* 0x000fe20003f64070 */
[----:B------:R-:W-:-:S04]  /*cbb0*/  @!P1 IMAD.IADD R20, R20, 0x1, -R29 ;  /* 0x0000000114149824 */ /* 0x000fc800078e0a1d */
[--C-:B------:R-:W-:Y:S01]  /*cbc0*/  @!P0 IMAD.IADD R21, R21, 0x1, -R29.reuse ;  /* 0x0000000115158824 */ /* 0x100fe200078e0a1d */
[----:B------:R-:W-:Y:S01]  /*cbd0*/  ISETP.GT.U32.AND P0, PT, R29, R7, PT ;  /* 0x000000071d00720c */ /* 0x000fe20003f04070 */
[--C-:B------:R-:W-:Y:S01]  /*cbe0*/  @!P5 IMAD.IADD R27, R27, 0x1, -R29.reuse ;  /* 0x000000011b1bd824 */ /* 0x100fe200078e0a1d */
[C---:B------:R-:W-:Y:S02]  /*cbf0*/  ISETP.GT.U32.AND P4, PT, R29.reuse, R10, PT ;  /* 0x0000000a1d00720c */ /* 0x040fe40003f84070 */
[C---:B------:R-:W-:Y:S01]  /*cc00*/  ISETP.GT.U32.AND P1, PT, R29.reuse, R19, PT ;  /* 0x000000131d00720c */ /* 0x040fe20003f24070 */
[--C-:B------:R-:W-:Y:S01]  /*cc10*/  @!P6 IMAD.IADD R8, R8, 0x1, -R29.reuse ;  /* 0x000000010808e824 */ /* 0x100fe200078e0a1d */
[C---:B------:R-:W-:Y:S01]  /*cc20*/  ISETP.GT.U32.AND P5, PT, R29.reuse, R9, PT ;  /* 0x000000091d00720c */ /* 0x040fe20003fa4070 */
[--C-:B------:R-:W-:Y:S01]  /*cc30*/  @!P2 IMAD.IADD R16, R16, 0x1, -R29.reuse ;  /* 0x000000011010a824 */ /* 0x100fe200078e0a1d */
[----:B------:R-:W-:Y:S01]  /*cc40*/  ISETP.GT.U32.AND P2, PT, R29, R6, PT ;  /* 0x000000061d00720c */ /* 0x000fe20003f44070 */
[----:B------:R-:W-:-:S04]  /*cc50*/  @!P3 IMAD.IADD R15, R15, 0x1, -R29 ;  /* 0x000000010f0fb824 */ /* 0x000fc800078e0a1d */
[----:B------:R-:W-:Y:S01]  /*cc60*/  @!P0 IMAD.IADD R7, R7, 0x1, -R29 ;  /* 0x0000000107078824 */ /* 0x000fe200078e0a1d */
[----:B------:R-:W-:-:S03]  /*cc70*/  ISETP.GT.U32.AND P3, PT, R29, R5, PT ;  /* 0x000000051d00720c */ /* 0x000fc60003f64070 */
[--C-:B------:R-:W-:Y:S02]  /*cc80*/  @!P1 IMAD.IADD R19, R19, 0x1, -R29.reuse ;  /* 0x0000000113139824 */ /* 0x100fe400078e0a1d */
[--C-:B------:R-:W-:Y:S02]  /*cc90*/  @!P4 IMAD.IADD R10, R10, 0x1, -R29.reuse ;  /* 0x000000010a0ac824 */ /* 0x100fe400078e0a1d */
[--C-:B------:R-:W-:Y:S01]  /*cca0*/  @!P5 IMAD.IADD R9, R9, 0x1, -R29.reuse ;  /* 0x000000010909d824 */ /* 0x100fe200078e0a1d */
[----:B------:R-:W-:Y:S01]  /*ccb0*/  ISETP.GT.U32.AND P4, PT, R29, R4, PT ;  /* 0x000000041d00720c */ /* 0x000fe20003f84070 */
[--C-:B------:R-:W-:Y:S01]  /*ccc0*/  @!P2 IMAD.IADD R6, R6, 0x1, -R29.reuse ;  /* 0x000000010606a824 */ /* 0x100fe200078e0a1d */
[----:B------:R-:W-:Y:S03]  /*ccd0*/  STL [R1+0x160], R27 ;  /* 0x0001601b01007387 */ /* 0x000fe60000100800 */
[--C-:B------:R-:W-:Y:S01]  /*cce0*/  @!P3 IMAD.IADD R5, R5, 0x1, -R29.reuse ;  /* 0x000000010505b824 */ /* 0x100fe200078e0a1d */
[----:B------:R-:W-:Y:S04]  /*ccf0*/  STL [R1+0x164], R21 ;  /* 0x0001641501007387 */ /* 0x000fe80000100800 */
[----:B------:R-:W-:Y:S04]  /*cd00*/  STL [R1+0x168], R20 ;  /* 0x0001681401007387 */ /* 0x000fe80000100800 */
[----:B------:R-:W-:Y:S04]  /*cd10*/  STL [R1+0x158], R16 ;  /* 0x0001581001007387 */ /* 0x000fe80000100800 */
[----:B------:R-:W-:Y:S01]  /*cd20*/  STL [R1+0x134], R15 ;  /* 0x0001340f01007387 */ /* 0x000fe20000100800 */
[----:B------:R-:W-:-:S03]  /*cd30*/  @!P4 IMAD.IADD R4, R4, 0x1, -R29 ;  /* 0x000000010404c824 */ /* 0x000fc600078e0a1d */
[----:B------:R0:W-:Y:S04]  /*cd40*/  STL [R1+0x138], R10 ;  /* 0x0001380a01007387 */ /* 0x0001e80000100800 */
[----:B0-----:R-:W4:Y:S04]  /*cd50*/  LDL.LU R10, [R1+0xec] ;  /* 0x0000ec00010a7983 */ /* 0x001f280000300800 */
[----:B------:R0:W-:Y:S04]  /*cd60*/  STL [R1+0x140], R9 ;  /* 0x0001400901007387 */ /* 0x0001e80000100800 */
[----:B------:R-:W4:Y:S04]  /*cd70*/  LDL.LU R16, [R1+0xf0] ;  /* 0x0000f00001107983 */ /* 0x000f280000300800 */
[----:B------:R-:W4:Y:S04]  /*cd80*/  LDL.LU R15, [R1+0xe4] ;  /* 0x0000e400010f7983 */ /* 0x000f280000300800 */
[----:B------:R1:W-:Y:S04]  /*cd90*/  STL [R1+0x148], R8 ;  /* 0x0001480801007387 */ /* 0x0003e80000100800 */
[----:B0-----:R-:W4:Y:S04]  /*cda0*/  LDL.LU R9, [R1+0xc0] ;  /* 0x0000c00001097983 */ /* 0x001f280000300800 */
[----:B-1----:R-:W4:Y:S01]  /*cdb0*/  LDL.LU R8, [R1+0xc4] ;  /* 0x0000c40001087983 */ /* 0x002f220000300800 */
[----:B---3--:R-:W-:-:S02]  /*cdc0*/  ISETP.GT.U32.AND P6, PT, R29, R18, PT ;  /* 0x000000121d00720c */ /* 0x008fc40003fc4070 */
[C---:B--2---:R-:W-:Y:S02]  /*cdd0*/  ISETP.GT.U32.AND P0, PT, R29.reuse, R17, PT ;  /* 0x000000111d00720c */ /* 0x044fe40003f04070 */
[----:B------:R-:W-:-:S09]  /*cde0*/  ISETP.GT.U32.AND P1, PT, R29, R14, PT ;  /* 0x0000000e1d00720c */ /* 0x000fd20003f24070 */
[--C-:B------:R-:W-:Y:S01]  /*cdf0*/  @!P6 IMAD.IADD R18, R18, 0x1, -R29.reuse ;  /* 0x000000011212e824 */ /* 0x100fe200078e0a1d */
[C---:B------:R-:W-:Y:S02]  /*ce00*/  ISETP.GT.U32.AND P5, PT, R29.reuse, R3, PT ;  /* 0x000000031d00720c */ /* 0x040fe40003fa4070 */
[----:B------:R-:W-:Y:S01]  /*ce10*/  ISETP.GT.U32.AND P6, PT, R29, R7, PT ;  /* 0x000000071d00720c */ /* 0x000fe20003fc4070 */
[--C-:B------:R-:W-:Y:S01]  /*ce20*/  @!P0 IMAD.IADD R17, R17, 0x1, -R29.reuse ;  /* 0x0000000111118824 */ /* 0x100fe200078e0a1d */
[C---:B------:R-:W-:Y:S02]  /*ce30*/  ISETP.GT.U32.AND P2, PT, R29.reuse, R13, PT ;  /* 0x0000000d1d00720c */ /* 0x040fe40003f44070 */
[C---:B------:R-:W-:Y:S02]  /*ce40*/  ISETP.GT.U32.AND P0, PT, R29.reuse, R19, PT ;  /* 0x000000131d00720c */ /* 0x040fe40003f04070 */
[C---:B------:R-:W-:Y:S01]  /*ce50*/  ISETP.GT.U32.AND P3, PT, R29.reuse, R11, PT ;  /* 0x0000000b1d00720c */ /* 0x040fe20003f64070 */
[----:B------:R-:W-:Y:S01]  /*ce60*/  @!P1 IMAD.IADD R14, R14, 0x1, -R29 ;  /* 0x000000010e0e9824 */ /* 0x000fe200078e0a1d */
[----:B------:R-:W-:-:S03]  /*ce70*/  ISETP.GT.U32.AND P1, PT, R29, R6, PT ;  /* 0x000000061d00720c */ /* 0x000fc60003f24070 */
[--C-:B------:R-:W-:Y:S01]  /*ce80*/  @!P5 IMAD.IADD R3, R3, 0x1, -R29.reuse ;  /* 0x000000010303d824 */ /* 0x100fe200078e0a1d */
[----:B------:R-:W-:Y:S01]  /*ce90*/  ISETP.GT.U32.AND P4, PT, R29, R12, PT ;  /* 0x0000000c1d00720c */ /* 0x000fe20003f84070 */
[--C-:B------:R-:W-:Y:S01]  /*cea0*/  @!P6 IMAD.IADD R7, R7, 0x1, -R29.reuse ;  /* 0x000000010707e824 */ /* 0x100fe200078e0a1d */
[----:B------:R-:W-:Y:S01]  /*ceb0*/  ISETP.GT.U32.AND P5, PT, R29, R2, PT ;  /* 0x000000021d00720c */ /* 0x000fe20003fa4070 */
[--C-:B------:R-:W-:Y:S01]  /*cec0*/  @!P2 IMAD.IADD R13, R13, 0x1, -R29.reuse ;  /* 0x000000010d0da824 */ /* 0x100fe200078e0a1d */
[----:B------:R-:W-:Y:S01]  /*ced0*/  ISETP.GT.U32.AND P2, PT, R29, R5, PT ;  /* 0x000000051d00720c */ /* 0x000fe20003f44070 */
[--C-:B------:R-:W-:Y:S02]  /*cee0*/  @!P0 IMAD.IADD R19, R19, 0x1, -R29.reuse ;  /* 0x0000000113138824 */ /* 0x100fe400078e0a1d */
[--C-:B------:R-:W-:Y:S01]  /*cef0*/  @!P3 IMAD.IADD R11, R11, 0x1, -R29.reuse ;  /* 0x000000010b0bb824 */ /* 0x100fe200078e0a1d */
[----:B------:R-:W-:Y:S01]  /*cf00*/  ISETP.GT.U32.AND P3, PT, R29, R4, PT ;  /* 0x000000041d00720c */ /* 0x000fe20003f64070 */
[----:B------:R0:W-:Y:S01]  /*cf10*/  STL [R1+0x110], R7 ;  /* 0x0001100701007387 */ /* 0x0001e20000100800 */
[----:B------:R-:W-:-:S03]  /*cf20*/  @!P1 IMAD.IADD R6, R6, 0x1, -R29 ;  /* 0x0000000106069824 */ /* 0x000fc600078e0a1d */
[--C-:B------:R-:W-:Y:S01]  /*cf30*/  @!P4 IMAD.IADD R12, R12, 0x1, -R29.reuse ;  /* 0x000000010c0cc824 */ /* 0x100fe200078e0a1d */
[----:B------:R-:W-:Y:S01]  /*cf40*/  ISETP.GT.U32.AND P4, PT, R29, R3, PT ;  /* 0x000000031d00720c */ /* 0x000fe20003f84070 */
[----:B0-----:R-:W2:Y:S04]  /*cf50*/  LDL.LU R7, [R1+0xcc] ;  /* 0x0000cc0001077983 */ /* 0x001ea80000300800 */
[----:B------:R-:W3:Y:S04]  /*cf60*/  LDL.LU R21, [R1+0xd4] ;  /* 0x0000d40001157983 */ /* 0x000ee80000300800 */
[----:B------:R0:W-:Y:S04]  /*cf70*/  STL [R1+0x130], R19 ;  /* 0x0001301301007387 */ /* 0x0001e80000100800 */
[----:B------:R-:W2:Y:S01]  /*cf80*/  LDL.LU R20, [R1+0xa8] ;  /* 0x0000a80001147983 */ /* 0x000ea20000300800 */
[----:B------:R-:W-:-:S03]  /*cf90*/  @!P5 IMAD.IADD R2, R2, 0x1, -R29 ;  /* 0x000000010202d824 */ /* 0x000fc600078e0a1d */
[----:B------:R1:W-:Y:S01]  /*cfa0*/  STL [R1+0x120], R6 ;  /* 0x0001200601007387 */ /* 0x0003e20000100800 */
[----:B------:R-:W-:-:S03]  /*cfb0*/  ISETP.GT.U32.AND P5, PT, R29, R18, PT ;  /* 0x000000121d00720c */ /* 0x000fc60003fa4070 */
[----:B0-----:R-:W2:Y:S01]  /*cfc0*/  LDL.LU R19, [R1+0xbc] ;  /* 0x0000bc0001137983 */ /* 0x001ea20000300800 */
[C---:B------:R-:W-:Y:S01]  /*cfd0*/  ISETP.GT.U32.AND P0, PT, R29.reuse, R17, PT ;  /* 0x000000111d00720c */ /* 0x040fe20003f04070 */
[--C-:B------:R-:W-:Y:S01]  /*cfe0*/  @!P3 IMAD.IADD R4, R4, 0x1, -R29.reuse ;  /* 0x000000010404b824 */ /* 0x100fe200078e0a1d */
[----:B------:R-:W-:Y:S01]  /*cff0*/  ISETP.GT.U32.AND P1, PT, R29, R14, PT ;  /* 0x0000000e1d00720c */ /* 0x000fe20003f24070 */
[--C-:B------:R-:W-:Y:S01]  /*d000*/  @!P2 IMAD.IADD R5, R5, 0x1, -R29.reuse ;  /* 0x000000010505a824 */ /* 0x100fe200078e0a1d */
[----:B-1----:R-:W2:Y:S01]  /*d010*/  LDL.LU R6, [R1+0xb0] ;  /* 0x0000b00001067983 */ /* 0x002ea20000300800 */
[C---:B------:R-:W-:Y:S02]  /*d020*/  ISETP.GT.U32.AND P3, PT, R29.reuse, R11, PT ;  /* 0x0000000b1d00720c */ /* 0x040fe40003f64070 */
[----:B------:R-:W-:Y:S01]  /*d030*/  ISETP.GT.U32.AND P2, PT, R29, R13, PT ;  /* 0x0000000d1d00720c */ /* 0x000fe20003f44070 */
[--C-:B------:R-:W-:Y:S01]  /*d040*/  @!P4 IMAD.IADD R3, R3, 0x1, -R29.reuse ;  /* 0x000000010303c824 */ /* 0x100fe200078e0a1d */
[----:B------:R0:W-:Y:S01]  /*d050*/  STL [R1+0x128], R5 ;  /* 0x0001280501007387 */ /* 0x0001e20000100800 */
[----:B------:R-:W-:-:S03]  /*d060*/  @!P5 IMAD.IADD R18, R18, 0x1, -R29 ;  /* 0x000000011212d824 */ /* 0x000fc600078e0a1d */
[--C-:B------:R-:W-:Y:S02]  /*d070*/  @!P0 IMAD.IADD R17, R17, 0x1, -R29.reuse ;  /* 0x0000000111118824 */ /* 0x100fe400078e0a1d */
[--C-:B------:R-:W-:Y:S01]  /*d080*/  @!P1 IMAD.IADD R14, R14, 0x1, -R29.reuse ;  /* 0x000000010e0e9824 */ /* 0x100fe200078e0a1d */
[----:B0-----:R-:W2:Y:S02]  /*d090*/  LDL.LU R5, [R1+0xb4] ;  /* 0x0000b40001057983 */ /* 0x001ea40000300800 */
[--C-:B------:R-:W-:Y:S02]  /*d0a0*/  @!P3 IMAD.IADD R11, R11, 0x1, -R29.reuse ;  /* 0x000000010b0bb824 */ /* 0x100fe400078e0a1d */
[----:B------:R0:W-:Y:S01]  /*d0b0*/  STL [R1+0x12c], R4 ;  /* 0x00012c0401007387 */ /* 0x0001e20000100800 */
[----:B------:R-:W-:-:S03]  /*d0c0*/  @!P2 IMAD.IADD R13, R13, 0x1, -R29 ;  /* 0x000000010d0da824 */ /* 0x000fc600078e0a1d */
[----:B0-----:R-:W2:Y:S04]  /*d0d0*/  LDL.LU R4, [R1+0xb8] ;  /* 0x0000b80001047983 */ /* 0x001ea80000300800 */
        /* <DEDUP_REMOVED lines=17> */
[--C-:B------:R-:W-:Y:S02]  /*d1f0*/  @!P1 IMAD.IADD R15, R15, 0x1, -R29.reuse ;  /* 0x000000010f0f9824 */ /* 0x100fe400078e0a1d */
[----:B------:R-:W-:Y:S01]  /*d200*/  @!P6 IMAD.IADD R12, R12, 0x1, -R29 ;  /* 0x000000010c0ce824 */ /* 0x000fe200078e0a1d */
[----:B------:R0:W-:Y:S01]  /*d210*/  STL [R1+0xe8], R2 ;  /* 0x0000e80201007387 */ /* 0x0001e20000100800 */
[----:B------:R-:W-:-:S06]  /*d220*/  IMAD.HI.U32 R27, R0, R26, RZ ;  /* 0x0000001a001b7227 */ /* 0x000fcc00078e00ff */
[----:B------:R-:W-:Y:S01]  /*d230*/  @!P2 IMAD.IADD R9, R9, 0x1, -R29 ;  /* 0x000000010909a824 */ /* 0x000fe200078e0a1d */
[----:B------:R1:W-:Y:S01]  /*d240*/  STL [R1+0xf4], R12 ;  /* 0x0000f40c01007387 */ /* 0x0003e20000100800 */
[----:B------:R-:W-:-:S03]  /*d250*/  IMAD.MOV R27, RZ, RZ, -R27 ;  /* 0x000000ffff1b7224 */ /* 0x000fc600078e0a1b */
[----:B0-----:R-:W4:Y:S04]  /*d260*/  LDL.LU R2, [R1+0x98] ;  /* 0x0000980001027983 */ /* 0x001f280000300800 */
[----:B------:R-:W4:Y:S01]  /*d270*/  LDL.LU R14, [R1+0x9c] ;  /* 0x00009c00010e7983 */ /* 0x000f220000300800 */
[----:B------:R-:W-:-:S03]  /*d280*/  IMAD R26, R29, R27, R26 ;  /* 0x0000001b1d1a7224 */ /* 0x000fc600078e021a */
        /* <DEDUP_REMOVED lines=11> */
[----:B------:R-:W-:-:S07]  /*d340*/  ISETP.GT.U32.AND P0, PT, R29, R15, PT ;  /* 0x0000000f1d00720c */ /* 0x000fce0003f04070 */
[--C-:B------:R-:W-:Y:S01]  /*d350*/  @!P1 IMAD.IADD R6, R6, 0x1, -R29.reuse ;  /* 0x0000000106069824 */ /* 0x100fe200078e0a1d */
[----:B------:R-:W-:Y:S01]  /*d360*/  ISETP.GT.U32.AND P1, PT, R29, R9, PT ;  /* 0x000000091d00720c */ /* 0x000fe20003f24070 */
[--C-:B------:R-:W-:Y:S02]  /*d370*/  @!P4 IMAD.IADD R10, R10, 0x1, -R29.reuse ;  /* 0x000000010a0ac824 */ /* 0x100fe400078e0a1d */
[--C-:B------:R-:W-:Y:S02]  /*d380*/  @!P5 IMAD.IADD R16, R16, 0x1, -R29.reuse ;  /* 0x000000011010d824 */ /* 0x100fe400078e0a1d */
[----:B------:R-:W-:-:S08]  /*d390*/  @!P0 IMAD.IADD R15, R15, 0x1, -R29 ;  /* 0x000000010f0f8824 */ /* 0x000fd000078e0a1d */
[----:B------:R-:W-:Y:S01]  /*d3a0*/  @!P1 IMAD.IADD R9, R9, 0x1, -R29 ;  /* 0x0000000109099824 */ /* 0x000fe200078e0a1d */
[----:B------:R-:W-:Y:S02]  /*d3b0*/  IABS R27, R11 ;  /* 0x0000000b001b7213 */ /* 0x000fe40000000000 */
[----:B------:R-:W2:Y:S04]  /*d3c0*/  LDL.LU R11, [R1+0x84] ;  /* 0x00008400010b7983 */ /* 0x000ea80000300800 */
[----:B------:R0:W-:Y:S04]  /*d3d0*/  STL [R1+0xec], R10 ;  /* 0x0000ec0a01007387 */ /* 0x0001e80000100800 */
[----:B0-----:R-:W3:Y:S04]  /*d3e0*/  LDL.LU R10, [R1+0x94] ;  /* 0x00009400010a7983 */ /* 0x001ee80000300800 */
[----:B------:R-:W3:Y:S04]  /*d3f0*/  LDL.LU R18, [R1+0x8c] ;  /* 0x00008c0001127983 */ /* 0x000ee80000300800 */
[----:B------:R0:W-:Y:S04]  /*d400*/  STL [R1+0xf0], R16 ;  /* 0x0000f01001007387 */ /* 0x0001e80000100800 */
[----:B------:R1:W-:Y:S04]  /*d410*/  STL [R1+0xe4], R15 ;  /* 0x0000e40f01007387 */ /* 0x0003e80000100800 */
[----:B------:R-:W3:Y:S04]  /*d420*/  LDL.LU R17, [R1+0x90] ;  /* 0x0000900001117983 */ /* 0x000ee80000300800 */
[----:B0-----:R-:W3:Y:S04]  /*d430*/  LDL.LU R16, [R1+0x1f4] ;  /* 0x0001f40001107983 */ /* 0x001ee80000300800 */
[----:B------:R0:W-:Y:S04]  /*d440*/  STL [R1+0xc0], R9 ;  /* 0x0000c00901007387 */ /* 0x0001e80000100800 */
[----:B-1----:R-:W3:Y:S04]  /*d450*/  LDL.LU R15, [R1+0x88] ;  /* 0x00008800010f7983 */ /* 0x002ee80000300800 */
[----:B0-----:R-:W3:Y:S01]  /*d460*/  LDL.LU R9, [R1+0x78] ;  /* 0x0000780001097983 */ /* 0x001ee20000300800 */
[----:B------:R-:W-:-:S02]  /*d470*/  ISETP.GT.U32.AND P3, PT, R29, R8, PT ;  /* 0x000000081d00720c */ /* 0x000fc40003f64070 */
[C---:B------:R-:W-:Y:S02]  /*d480*/  ISETP.GT.U32.AND P6, PT, R29.reuse, R7, PT ;  /* 0x000000071d00720c */ /* 0x040fe40003fc4070 */
[----:B------:R-:W-:-:S09]  /*d490*/  ISETP.GT.U32.AND P2, PT, R29, R5, PT ;  /* 0x000000051d00720c */ /* 0x000fd20003f44070 */
[--C-:B------:R-:W-:Y:S01]  /*d4a0*/  @!P3 IMAD.IADD R8, R8, 0x1, -R29.reuse ;  /* 0x000000010808b824 */ /* 0x100fe200078e0a1d */
[----:B------:R-:W-:Y:S01]  /*d4b0*/  ISETP.GT.U32.AND P3, PT, R29, R4, PT ;  /* 0x000000041d00720c */ /* 0x000fe20003f64070 */
[--C-:B------:R-:W-:Y:S01]  /*d4c0*/  @!P6 IMAD.IADD R7, R7, 0x1, -R29.reuse ;  /* 0x000000010707e824 */ /* 0x100fe200078e0a1d */
[----:B------:R-:W-:Y:S01]  /*d4d0*/  ISETP.GT.U32.AND P6, PT, R29, R3, PT ;  /* 0x000000031d00720c */ /* 0x000fe20003fc4070 */
[----:B------:R-:W-:Y:S01]  /*d4e0*/  @!P2 IMAD.IADD R5, R5, 0x1, -R29 ;  /* 0x000000010505a824 */ /* 0x000fe200078e0a1d */
[C---:B------:R-:W-:Y:S02]  /*d4f0*/  ISETP.GT.U32.AND P4, PT, R29.reuse, R21, PT ;  /* 0x000000151d00720c */ /* 0x040fe40003f84070 */
[C---:B------:R-:W-:Y:S02]  /*d500*/  ISETP.GT.U32.AND P2, PT, R29.reuse, R8, PT ;  /* 0x000000081d00720c */ /* 0x040fe40003f44070 */
[C---:B------:R-:W-:Y:S02]  /*d510*/  ISETP.GT.U32.AND P5, PT, R29.reuse, R20, PT ;  /* 0x000000141d00720c */ /* 0x040fe40003fa4070 */
[----:B------:R-:W-:-:S03]  /*d520*/  ISETP.GT.U32.AND P0, PT, R29, R19, PT ;  /* 0x000000131d00720c */ /* 0x000fc60003f04070 */
[--C-:B------:R-:W-:Y:S01]  /*d530*/  @!P3 IMAD.IADD R4, R4, 0x1, -R29.reuse ;  /* 0x000000010404b824 */ /* 0x100fe200078e0a1d */
[----:B------:R-:W-:Y:S01]  /*d540*/  ISETP.GT.U32.AND P3, PT, R29, R7, PT ;  /* 0x000000071d00720c */ /* 0x000fe20003f64070 */
[--C-:B------:R-:W-:Y:S01]  /*d550*/  @!P6 IMAD.IADD R3, R3, 0x1, -R29.reuse ;  /* 0x000000010303e824 */ /* 0x100fe200078e0a1d */
[----:B------:R-:W-:Y:S01]  /*d560*/  ISETP.GT.U32.AND P1, PT, R29, R6, PT ;  /* 0x000000061d00720c */ /* 0x000fe20003f24070 */
[--C-:B------:R-:W-:Y:S01]  /*d570*/  @!P4 IMAD.IADD R21, R21, 0x1, -R29.reuse ;  /* 0x000000011515c824 */ /* 0x100fe200078e0a1d */
[C---:B----4-:R-:W-:Y:S02]  /*d580*/  ISETP.GT.U32.AND P4, PT, R29.reuse, R2, PT ;  /* 0x000000021d00720c */ /* 0x050fe40003f84070 */
[C---:B------:R-:W-:Y:S01]  /*d590*/  ISETP.GT.U32.AND P6, PT, R29.reuse, R3, PT ;  /* 0x000000031d00720c */ /* 0x040fe20003fc4070 */
[--C-:B------:R-:W-:Y:S02]  /*d5a0*/  @!P2 IMAD.IADD R8, R8, 0x1, -R29.reuse ;  /* 0x000000010808a824 */ /* 0x100fe400078e0a1d */
[--C-:B------:R-:W-:Y:S01]  /*d5b0*/  @!P5 IMAD.IADD R20, R20, 0x1, -R29.reuse ;  /* 0x000000011414d824 */ /* 0x100fe200078e0a1d */
[----:B------:R-:W-:Y:S01]  /*d5c0*/  ISETP.GT.U32.AND P5, PT, R29, R14, PT ;  /* 0x0000000e1d00720c */ /* 0x000fe20003fa4070 */
[--C-:B------:R-:W-:Y:S01]  /*d5d0*/  @!P0 IMAD.IADD R19, R19, 0x1, -R29.reuse ;  /* 0x0000000113138824 */ /* 0x100fe200078e0a1d */
[----:B------:R-:W-:Y:S01]  /*d5e0*/  ISETP.GT.U32.AND P0, PT, R29, R13, PT ;  /* 0x0000000d1d00720c */ /* 0x000fe20003f04070 */
[--C-:B------:R-:W-:Y:S01]  /*d5f0*/  @!P3 IMAD.IADD R7, R7, 0x1, -R29.reuse ;  /* 0x000000010707b824 */ /* 0x100fe200078e0a1d */
[----:B------:R0:W-:Y:S01]  /*d600*/  STL [R1+0xc4], R8 ;  /* 0x0000c40801007387 */ /* 0x0001e20000100800 */
[C---:B------:R-:W-:Y:S01]  /*d610*/  ISETP.GT.U32.AND P2, PT, R29.reuse, R5, PT ;  /* 0x000000051d00720c */ /* 0x040fe20003f44070 */
[----:B------:R-:W-:Y:S01]  /*d620*/  @!P1 IMAD.IADD R6, R6, 0x1, -R29 ;  /* 0x0000000106069824 */ /* 0x000fe200078e0a1d */
[----:B------:R-:W-:-:S02]  /*d630*/  ISETP.GT.U32.AND P1, PT, R29, R12, PT ;  /* 0x0000000c1d00720c */ /* 0x000fc40003f24070 */
[--C-:B------:R-:W-:Y:S01]  /*d640*/  @!P6 IMAD.IADD R3, R3, 0x1, -R29.reuse ;  /* 0x000000010303e824 */ /* 0x100fe200078e0a1d */
[----:B0-----:R-:W4:Y:S04]  /*d650*/  LDL.LU R8, [R1+0x7c] ;  /* 0x00007c0001087983 */ /* 0x001f280000300800 */
[----:B------:R0:W-:Y:S01]  /*d660*/  STL [R1+0xcc], R7 ;  /* 0x0000cc0701007387 */ /* 0x0001e20000100800 */
[--C-:B------:R-:W-:Y:S02]  /*d670*/  @!P4 IMAD.IADD R2, R2, 0x1, -R29.reuse ;  /* 0x000000010202c824 */ /* 0x100fe400078e0a1d */
[--C-:B------:R-:W-:Y:S01]  /*d680*/  @!P5 IMAD.IADD R14, R14, 0x1, -R29.reuse ;  /* 0x000000010e0ed824 */ /* 0x100fe200078e0a1d */
[----:B0-----:R-:W4:Y:S01]  /*d690*/  LDL.LU R7, [R1+0x80] ;  /* 0x0000800001077983 */ /* 0x001f220000300800 */
[--C-:B------:R-:W-:Y:S01]  /*d6a0*/  @!P0 IMAD.IADD R13, R13, 0x1, -R29.reuse ;  /* 0x000000010d0d8824 */ /* 0x100fe200078e0a1d */
[----:B------:R-:W-:Y:S01]  /*d6b0*/  ISETP.GT.U32.AND P3, PT, R29, R4, PT ;  /* 0x000000041d00720c */ /* 0x000fe20003f64070 */
[----:B------:R-:W-:-:S02]  /*d6c0*/  @!P2 IMAD.IADD R5, R5, 0x1, -R29 ;  /* 0x000000010505a824 */ /* 0x000fc400078e0a1d */
[--C-:B------:R-:W-:Y:S01]  /*d6d0*/  @!P1 IMAD.IADD R12, R12, 0x1, -R29.reuse ;  /* 0x000000010c0c9824 */ /* 0x100fe200078e0a1d */
[----:B------:R-:W-:Y:S04]  /*d6e0*/  STL [R1+0xd4], R21 ;  /* 0x0000d41501007387 */ /* 0x000fe80000100800 */
[----:B------:R-:W-:Y:S04]  /*d6f0*/  STL [R1+0xa8], R20 ;  /* 0x0000a81401007387 */ /* 0x000fe80000100800 */
[----:B------:R-:W-:Y:S01]  /*d700*/  STL [R1+0xbc], R19 ;  /* 0x0000bc1301007387 */ /* 0x000fe20000100800 */
[----:B------:R-:W-:-:S03]  /*d710*/  @!P3 IMAD.IADD R4, R4, 0x1, -R29 ;  /* 0x000000010404b824 */ /* 0x000fc600078e0a1d */
[----:B------:R0:W-:Y:S04]  /*d720*/  STL [R1+0xb0], R6 ;  /* 0x0000b00601007387 */ /* 0x0001e80000100800 */
[----:B------:R1:W-:Y:S04]  /*d730*/  STL [R1+0xb4], R5 ;  /* 0x0000b40501007387 */ /* 0x0003e80000100800 */
[----:B0-----:R-:W4:Y:S04]  /*d740*/  LDL.LU R6, [R1+0x1c4] ;  /* 0x0001c40001067983 */ /* 0x001f280000300800 */
[----:B------:R0:W-:Y:S04]  /*d750*/  STL [R1+0xb8], R4 ;  /* 0x0000b80401007387 */ /* 0x0001e80000100800 */
[----:B-1----:R-:W4:Y:S04]  /*d760*/  LDL.LU R5, [R1+0x74] ;  /* 0x0000740001057983 */ /* 0x002f280000300800 */
[----:B0-----:R-:W4:Y:S04]  /*d770*/  LDL.LU R4, [R1+0x1b0] ;  /* 0x0001b00001047983 */ /* 0x001f280000300800 */
[----:B------:R0:W-:Y:S04]  /*d780*/  STL [R1+0xac], R3 ;  /* 0x0000ac0301007387 */ /* 0x0001e80000100800 */
[----:B0-----:R-:W4:Y:S01]  /*d790*/  LDL.LU R3, [R1+0x190] ;  /* 0x0001900001037983 */ /* 0x001f220000300800 */
[----:B--2---:R-:W-:-:S02]  /*d7a0*/  ISETP.GT.U32.AND P2, PT, R29, R11, PT ;  /* 0x0000000b1d00720c */ /* 0x004fc40003f44070 */
[C---:B---3--:R-:W-:Y:S02]  /*d7b0*/  ISETP.GT.U32.AND P6, PT, R29.reuse, R18, PT ;  /* 0x000000121d00720c */ /* 0x048fe40003fc4070 */
[C---:B------:R-:W-:Y:S02]  /*d7c0*/  ISETP.GT.U32.AND P4, PT, R29.reuse, R17, PT ;  /* 0x000000111d00720c */ /* 0x040fe40003f84070 */
[----:B------:R-:W-:-:S09]  /*d7d0*/  ISETP.GT.U32.AND P5, PT, R29, R16, PT ;  /* 0x000000101d00720c */ /* 0x000fd20003fa4070 */
[--C-:B------:R-:W-:Y:S01]  /*d7e0*/  @!P6 IMAD.IADD R18, R18, 0x1, -R29.reuse ;  /* 0x000000011212e824 */ /* 0x100fe200078e0a1d */
[----:B------:R-:W-:Y:S01]  /*d7f0*/  ISETP.GT.U32.AND P0, PT, R29, R15, PT ;  /* 0x0000000f1d00720c */ /* 0x000fe20003f04070 */
[--C-:B------:R-:W-:Y:S01]  /*d800*/  @!P4 IMAD.IADD R17, R17, 0x1, -R29.reuse ;  /* 0x000000011111c824 */ /* 0x100fe200078e0a1d */
[C---:B------:R-:W-:Y:S02]  /*d810*/  ISETP.GT.U32.AND P6, PT, R29.reuse, R2, PT ;  /* 0x000000021d00720c */ /* 0x040fe40003fc4070 */
[C---:B------:R-:W-:Y:S02]  /*d820*/  ISETP.GT.U32.AND P4, PT, R29.reuse, R14, PT ;  /* 0x0000000e1d00720c */ /* 0x040fe40003f84070 */
[C---:B------:R-:W-:Y:S01]  /*d830*/  ISETP.GT.U32.AND P1, PT, R29.reuse, R9, PT ;  /* 0x000000091d00720c */ /* 0x040fe20003f24070 */
[--C-:B------:R-:W-:Y:S01]  /*d840*/  @!P5 IMAD.IADD R16, R16, 0x1, -R29.reuse ;  /* 0x000000011010d824 */ /* 0x100fe200078e0a1d */
[----:B------:R-:W-:Y:S01]  /*d850*/  ISETP.GT.U32.AND P5, PT, R29, R13, PT ;  /* 0x0000000d1d00720c */ /* 0x000fe20003fa4070 */
[----:B------:R-:W-:-:S04]  /*d860*/  @!P2 IMAD.IADD R11, R11, 0x1, -R29 ;  /* 0x000000010b0ba824 */ /* 0x000fc800078e0a1d */
[--C-:B------:R-:W-:Y:S01]  /*d870*/  @!P0 IMAD.IADD R15, R15, 0x1, -R29.reuse ;  /* 0x000000010f0f8824 */ /* 0x100fe200078e0a1d */
[----:B------:R-:W-:Y:S01]  /*d880*/  ISETP.GT.U32.AND P0, PT, R29, R12, PT ;  /* 0x0000000c1d00720c */ /* 0x000fe20003f04070 */
[--C-:B------:R-:W-:Y:S02]  /*d890*/  @!P6 IMAD.IADD R2, R2, 0x1, -R29.reuse ;  /* 0x000000010202e824 */ /* 0x100fe400078e0a1d */
[--C-:B------:R-:W-:Y:S02]  /*d8a0*/  @!P4 IMAD.IADD R14, R14, 0x1, -R29.reuse ;  /* 0x000000010e0ec824 */ /* 0x100fe400078e0a1d */
[--C-:B------:R-:W-:Y:S01]  /*d8b0*/  @!P1 IMAD.IADD R9, R9, 0x1, -R29.reuse ;  /* 0x0000000109099824 */ /* 0x100fe200078e0a1d */
[----:B------:R-:W-:Y:S01]  /*d8c0*/  ISETP.GT.U32.AND P1, PT, R29, R11, PT ;  /* 0x0000000b1d00720c */ /* 0x000fe20003f24070 */
[--C-:B------:R-:W-:Y:S01]  /*d8d0*/  @!P5 IMAD.IADD R13, R13, 0x1, -R29.reuse ;  /* 0x000000010d0dd824 */ /* 0x100fe200078e0a1d */
[----:B------:R0:W-:Y:S05]  /*d8e0*/  STL [R1+0x98], R2 ;  /* 0x0000980201007387 */ /* 0x0001ea0000100800 */
[--C-:B------:R-:W-:Y:S01]  /*d8f0*/  @!P0 IMAD.IADD R12, R12, 0x1, -R29.reuse ;  /* 0x000000010c0c8824 */ /* 0x100fe200078e0a1d */
[----:B0-----:R-:W2:Y:S04]  /*d900*/  LDL.LU R2, [R1+0x198] ;  /* 0x0001980001027983 */ /* 0x001ea80000300800 */
[----:B------:R0:W-:Y:S04]  /*d910*/  STL [R1+0x9c], R14 ;  /* 0x00009c0e01007387 */ /* 0x0001e80000100800 */
[----:B------:R-:W3:Y:S04]  /*d920*/  LDL.LU R21, [R1+0x180] ;  /* 0x0001800001157983 */ /* 0x000ee80000300800 */
[----:B------:R1:W-:Y:S04]  /*d930*/  STL [R1+0xa0], R13 ;  /* 0x0000a00d01007387 */ /* 0x0003e80000100800 */
[----:B------:R-:W2:Y:S01]  /*d940*/  LDL.LU R20, [R1+0x144] ;  /* 0x0001440001147983 */ /* 0x000ea20000300800 */
[----:B------:R-:W-:-:S03]  /*d950*/  @!P1 IMAD.IADD R11, R11, 0x1, -R29 ;  /* 0x000000010b0b9824 */ /* 0x000fc600078e0a1d */
[----:B------:R1:W-:Y:S04]  /*d960*/  STL [R1+0xa4], R12 ;  /* 0x0000a40c01007387 */ /* 0x0003e80000100800 */
[----:B0-----:R-:W2:Y:S04]  /*d970*/  LDL.LU R14, [R1+0x150] ;  /* 0x00015000010e7983 */ /* 0x001ea80000300800 */
[----:B-1----:R-:W2:Y:S04]  /*d980*/  LDL.LU R13, [R1+0x154] ;  /* 0x00015400010d7983 */ /* 0x002ea80000300800 */
[----:B------:R0:W-:Y:S04]  /*d990*/  STL [R1+0x84], R11 ;  /* 0x0000840b01007387 */ /* 0x0001e80000100800 */
[----:B------:R-:W2:Y:S04]  /*d9a0*/  LDL.LU R12, [R1+0x15c] ;  /* 0x00015c00010c7983 */ /* 0x000ea80000300800 */
[----:B0-----:R-:W2:Y:S01]  /*d9b0*/  LDL.LU R11, [R1+0x104] ;  /* 0x00010400010b7983 */ /* 0x001ea20000300800 */
[----:B------:R-:W-:-:S02]  /*d9c0*/  ISETP.GT.U32.AND P3, PT, R29, R10, PT ;  /* 0x0000000a1d00720c */ /* 0x000fc40003f64070 */
[----:B----4-:R-:W-:-:S11]  /*d9d0*/  ISETP.GT.U32.AND P2, PT, R29, R8, PT ;  /* 0x000000081d00720c */ /* 0x010fd60003f44070 */
[--C-:B------:R-:W-:Y:S01]  /*d9e0*/  @!P3 IMAD.IADD R10, R10, 0x1, -R29.reuse ;  /* 0x000000010a0ab824 */ /* 0x100fe200078e0a1d */
[C---:B------:R-:W-:Y:S01]  /*d9f0*/  ISETP.GT.U32.AND P3, PT, R29.reuse, R7, PT ;  /* 0x000000071d00720c */ /* 0x040fe20003f64070 */
[----:B------:R-:W-:Y:S01]  /*da00*/  @!P2 IMAD.IADD R8, R8, 0x1, -R29 ;  /* 0x000000010808a824 */ /* 0x000fe200078e0a1d */
[C---:B------:R-:W-:Y:S02]  /*da10*/  ISETP.GT.U32.AND P5, PT, R29.reuse, R16, PT ;  /* 0x000000101d00720c */ /* 0x040fe40003fa4070 */
[C---:B------:R-:W-:Y:S02]  /*da20*/  ISETP.GT.U32.AND P2, PT, R29.reuse, R10, PT ;  /* 0x0000000a1d00720c */ /* 0x040fe40003f44070 */
[----:B------:R-:W-:-:S07]  /*da30*/  ISETP.GT.U32.AND P4, PT, R29, R17, PT ;  /* 0x000000111d00720c */ /* 0x000fce0003f84070 */
[--C-:B------:R-:W-:Y:S01]  /*da40*/  @!P3 IMAD.IADD R7, R7, 0x1, -R29.reuse ;  /* 0x000000010707b824 */ /* 0x100fe200078e0a1d */
[C---:B------:R-:W-:Y:S02]  /*da50*/  ISETP.GT.U32.AND P3, PT, R29.reuse, R18, PT ;  /* 0x000000121d00720c */ /* 0x040fe40003f64070 */
[C---:B------:R-:W-:Y:S01]  /*da60*/  ISETP.GT.U32.AND P0, PT, R29.reuse, R15, PT ;  /* 0x0000000f1d00720c */ /* 0x040fe20003f04070 */
[--C-:B------:R-:W-:Y:S01]  /*da70*/  @!P2 IMAD.IADD R10, R10, 0x1, -R29.reuse ;  /* 0x000000010a0aa824 */ /* 0x100fe200078e0a1d */
[C---:B------:R-:W-:Y:S01]  /*da80*/  ISETP.GT.U32.AND P2, PT, R29.reuse, R7, PT ;  /* 0x000000071d00720c */ /* 0x040fe20003f44070 */
[--C-:B------:R-:W-:Y:S01]  /*da90*/  @!P5 IMAD.IADD R16, R16, 0x1, -R29.reuse ;  /* 0x000000011010d824 */ /* 0x100fe200078e0a1d */
[----:B------:R-:W-:Y:S01]  /*daa0*/  ISETP.GT.U32.AND P1, PT, R29, R9, PT ;  /* 0x000000091d00720c */ /* 0x000fe20003f24070 */
[----:B------:R-:W-:Y:S01]  /*dab0*/  @!P4 IMAD.IADD R17, R17, 0x1, -R29 ;  /* 0x000000011111c824 */ /* 0x000fe200078e0a1d */
[----:B------:R-:W-:-:S05]  /*dac0*/  ISETP.GT.U32.AND P4, PT, R29, R5, PT ;  /* 0x000000051d00720c */ /* 0x000fca0003f84070 */
[--C-:B------:R-:W-:Y:S01]  /*dad0*/  @!P3 IMAD.IADD R18, R18, 0x1, -R29.reuse ;  /* 0x000000011212b824 */ /* 0x100fe200078e0a1d */
[C---:B------:R-:W-:Y:S02]  /*dae0*/  ISETP.GT.U32.AND P3, PT, R29.reuse, R6, PT ;  /* 0x000000061d00720c */ /* 0x040fe40003f64070 */
[----:B------:R-:W-:Y:S01]  /*daf0*/  ISETP.GT.U32.AND P5, PT, R29, R4, PT ;  /* 0x000000041d00720c */ /* 0x000fe20003fa4070 */
[--C-:B------:R-:W-:Y:S01]  /*db00*/  @!P0 IMAD.IADD R15, R15, 0x1, -R29.reuse ;  /* 0x000000010f0f8824 */ /* 0x100fe200078e0a1d */
[C---:B------:R-:W-:Y:S02]  /*db10*/  ISETP.GT.U32.AND P0, PT, R29.reuse, R28, PT ;  /* 0x0000001c1d00720c */ /* 0x040fe40003f04070 */
[----:B------:R-:W-:Y:S01]  /*db20*/  ISETP.GT.U32.AND P6, PT, R29, R8, PT ;  /* 0x000000081d00720c */ /* 0x000fe20003fc4070 */
[--C-:B------:R-:W-:Y:S02]  /*db30*/  @!P2 IMAD.IADD R7, R7, 0x1, -R29.reuse ;  /* 0x000000010707a824 */ /* 0x100fe400078e0a1d */
[----:B------:R-:W-:-:S02]  /*db40*/  @!P1 IMAD.IADD R9, R9, 0x1, -R29 ;  /* 0x0000000109099824 */ /* 0x000fc400078e0a1d */
[--C-:B------:R-:W-:Y:S01]  /*db50*/  @!P4 IMAD.IADD R5, R5, 0x1, -R29.reuse ;  /* 0x000000010505c824 */ /* 0x100fe200078e0a1d */
[----:B------:R-:W-:Y:S01]  /*db60*/  ISETP.GT.U32.AND P1, PT, R29, R3, PT ;  /* 0x000000031d00720c */ /* 0x000fe20003f24070 */
[--C-:B------:R-:W-:Y:S02]  /*db70*/  @!P3 IMAD.IADD R6, R6, 0x1, -R29.reuse ;  /* 0x000000010606b824 */ /* 0x100fe400078e0a1d */
[--C-:B------:R-:W-:Y:S01]  /*db80*/  @!P5 IMAD.IADD R4, R4, 0x1, -R29.reuse ;  /* 0x000000010404d824 */ /* 0x100fe200078e0a1d */
[----:B------:R0:W-:Y:S01]  /*db90*/  STL [R1+0x94], R10 ;  /* 0x0000940a01007387 */ /* 0x0001e20000100800 */
[--C-:B------:R-:W-:Y:S02]  /*dba0*/  @!P0 IMAD.IADD R28, R28, 0x1, -R29.reuse ;  /* 0x000000011c1c8824 */ /* 0x100fe400078e0a1d */
[--C-:B------:R-:W-:Y:S01]  /*dbb0*/  @!P6 IMAD.IADD R8, R8, 0x1, -R29.reuse ;  /* 0x000000010808e824 */ /* 0x100fe200078e0a1d */
[----:B0-----:R-:W4:Y:S05]  /*dbc0*/  LDL.LU R10, [R1+0x13c] ;  /* 0x00013c00010a7983 */ /* 0x001f2a0000300800 */
[----:B------:R-:W-:Y:S01]  /*dbd0*/  @!P1 IMAD.IADD R3, R3, 0x1, -R29 ;  /* 0x0000000103039824 */ /* 0x000fe200078e0a1d */
[----:B------:R0:W-:Y:S04]  /*dbe0*/  STL [R1+0x8c], R18 ;  /* 0x00008c1201007387 */ /* 0x0001e80000100800 */
[----:B------:R1:W-:Y:S04]  /*dbf0*/  STL [R1+0x90], R17 ;  /* 0x0000901101007387 */ /* 0x0003e80000100800 */
[----:B------:R0:W-:Y:S04]  /*dc00*/  STL [R1+0x1f4], R16 ;  /* 0x0001f41001007387 */ /* 0x0001e80000100800 */
[----:B------:R0:W-:Y:S04]  /*dc10*/  STL [R1+0x88], R15 ;  /* 0x0000880f01007387 */ /* 0x0001e80000100800 */
[----:B------:R0:W-:Y:S04]  /*dc20*/  STL [R1+0x78], R9 ;  /* 0x0000780901007387 */ /* 0x0001e80000100800 */
[----:B------:R-:W4:Y:S04]  /*dc30*/  LDL.LU R19, [R1+0x114] ;  /* 0x0001140001137983 */ /* 0x000f280000300800 */
[----:B------:R-:W-:Y:S04]  /*dc40*/  STL [R1+0x7c], R8 ;  /* 0x00007c0801007387 */ /* 0x000fe80000100800 */
[----:B0-----:R-:W4:Y:S04]  /*dc50*/  LDL.LU R18, [R1+0x11c] ;  /* 0x00011c0001127983 */ /* 0x001f280000300800 */
[----:B-1----:R-:W4:Y:S04]  /*dc60*/  LDL.LU R17, [R1+0x124] ;  /* 0x0001240001117983 */ /* 0x002f280000300800 */
[----:B------:R-:W-:Y:S04]  /*dc70*/  STL [R1+0x80], R7 ;  /* 0x0000800701007387 */ /* 0x000fe80000100800 */
[----:B------:R-:W4:Y:S04]  /*dc80*/  LDL.LU R16, [R1+0x10c] ;  /* 0x00010c0001107983 */ /* 0x000f280000300800 */
[----:B------:R-:W4:Y:S04]  /*dc90*/  LDL.LU R15, [R1+0x24] ;  /* 0x00002400010f7983 */ /* 0x000f280000300800 */
[----:B------:R-:W4:Y:S01]  /*dca0*/  LDL.LU R9, [R1+0xd0] ;  /* 0x0000d00001097983 */ /* 0x000f220000300800 */
[----:B---3--:R-:W-:-:S02]  /*dcb0*/  ISETP.GT.U32.AND P2, PT, R29, R21, PT ;  /* 0x000000151d00720c */ /* 0x008fc40003f44070 */
[C---:B--2---:R-:W-:Y:S02]  /*dcc0*/  ISETP.GT.U32.AND P3, PT, R29.reuse, R20, PT ;  /* 0x000000141d00720c */ /* 0x044fe40003f64070 */
[C---:B------:R-:W-:Y:S02]  /*dcd0*/  ISETP.GT.U32.AND P4, PT, R29.reuse, R14, PT ;  /* 0x0000000e1d00720c */ /* 0x040fe40003f84070 */
[C---:B------:R-:W-:Y:S02]  /*dce0*/  ISETP.GT.U32.AND P5, PT, R29.reuse, R13, PT ;  /* 0x0000000d1d00720c */ /* 0x040fe40003fa4070 */
[----:B------:R-:W-:-:S05]  /*dcf0*/  ISETP.GT.U32.AND P6, PT, R29, R2, PT ;  /* 0x000000021d00720c */ /* 0x000fca0003fc4070 */
[--C-:B------:R-:W-:Y:S01]  /*dd00*/  @!P2 IMAD.IADD R21, R21, 0x1, -R29.reuse ;  /* 0x000000011515a824 */ /* 0x100fe200078e0a1d */
[C---:B------:R-:W-:Y:S01]  /*dd10*/  ISETP.GT.U32.AND P0, PT, R29.reuse, R12, PT ;  /* 0x0000000c1d00720c */ /* 0x040fe20003f04070 */
[--C-:B------:R-:W-:Y:S01]  /*dd20*/  @!P3 IMAD.IADD R20, R20, 0x1, -R29.reuse ;  /* 0x000000011414b824 */ /* 0x100fe200078e0a1d */
[C---:B------:R-:W-:Y:S01]  /*dd30*/  ISETP.GT.U32.AND P2, PT, R29.reuse, R6, PT ;  /* 0x000000061d00720c */ /* 0x040fe20003f44070 */
[--C-:B------:R-:W-:Y:S01]  /*dd40*/  @!P4 IMAD.IADD R14, R14, 0x1, -R29.reuse ;  /* 0x000000010e0ec824 */ /* 0x100fe200078e0a1d */
[----:B------:R-:W-:Y:S01]  /*dd50*/  ISETP.GT.U32.AND P3, PT, R29, R5, PT ;  /* 0x000000051d00720c */ /* 0x000fe20003f64070 */
[--C-:B------:R-:W-:Y:S01]  /*dd60*/  @!P5 IMAD.IADD R13, R13, 0x1, -R29.reuse ;  /* 0x000000010d0dd824 */ /* 0x100fe200078e0a1d */
[C---:B------:R-:W-:Y:S02]  /*dd70*/  ISETP.GT.U32.AND P1, PT, R29.reuse, R11, PT ;  /* 0x0000000b1d00720c */ /* 0x040fe40003f24070 */
[C---:B------:R-:W-:Y:S02]  /*dd80*/  ISETP.GT.U32.AND P5, PT, R29.reuse, R28, PT ;  /* 0x0000001c1d00720c */ /* 0x040fe40003fa4070 */
[----:B------:R-:W-:Y:S01]  /*dd90*/  ISETP.GT.U32.AND P4, PT, R29, R4, PT ;  /* 0x000000041d00720c */ /* 0x000fe20003f84070 */
[----:B------:R-:W-:-:S02]  /*dda0*/  @!P6 IMAD.IADD R2, R2, 0x1, -R29 ;  /* 0x000000010202e824 */ /* 0x000fc400078e0a1d */
[--C-:B------:R-:W-:Y:S01]  /*ddb0*/  @!P0 IMAD.IADD R12, R12, 0x1, -R29.reuse ;  /* 0x000000010c0c8824 */ /* 0x100fe200078e0a1d */
[----:B------:R-:W-:Y:S01]  /*ddc0*/  ISETP.GT.U32.AND P0, PT, R29, R3, PT ;  /* 0x000000031d00720c */ /* 0x000fe20003f04070 */
[--C-:B------:R-:W-:Y:S02]  /*ddd0*/  @!P2 IMAD.IADD R6, R6, 0x1, -R29.reuse ;  /* 0x000000010606a824 */ /* 0x100fe400078e0a1d */
[--C-:B------:R-:W-:Y:S02]  /*dde0*/  @!P3 IMAD.IADD R5, R5, 0x1, -R29.reuse ;  /* 0x000000010505b824 */ /* 0x100fe400078e0a1d */
[--C-:B------:R-:W-:Y:S01]  /*ddf0*/  @!P1 IMAD.IADD R11, R11, 0x1, -R29.reuse ;  /* 0x000000010b0b9824 */ /* 0x100fe200078e0a1d */
[----:B------:R-:W-:Y:S01]  /*de00*/  ISETP.GT.U32.AND P1, PT, R29, R2, PT ;  /* 0x000000021d00720c */ /* 0x000fe20003f24070 */
[--C-:B------:R-:W-:Y:S02]  /*de10*/  @!P5 IMAD.IADD R28, R28, 0x1, -R29.reuse ;  /* 0x000000011c1cd824 */ /* 0x100fe400078e0a1d */
[--C-:B------:R-:W-:Y:S01]  /*de20*/  @!P4 IMAD.IADD R4, R4, 0x1, -R29.reuse ;  /* 0x000000010404c824 */ /* 0x100fe200078e0a1d */
[----:B------:R-:W-:Y:S04]  /*de30*/  STL [R1+0x1c4], R6 ;  /* 0x0001c40601007387 */ /* 0x000fe80000100800 */
[----:B------:R-:W-:Y:S01]  /*de40*/  STL [R1+0x74], R5 ;  /* 0x0000740501007387 */ /* 0x000fe20000100800 */
[----:B------:R-:W-:-:S03]  /*de50*/  @!P0 IMAD.IADD R3, R3, 0x1, -R29 ;  /* 0x0000000103038824 */ /* 0x000fc600078e0a1d */
[----:B------:R0:W-:Y:S04]  /*de60*/  STL [R1+0x188], R28 ;  /* 0x0001881c01007387 */ /* 0x0001e80000100800 */
[----:B------:R1:W-:Y:S04]  /*de70*/  STL [R1+0x1b0], R4 ;  /* 0x0001b00401007387 */ /* 0x0003e80000100800 */
[----:B0-----:R-:W2:Y:S04]  /*de80*/  LDL.LU R28, [R1+0x15c0] ;  /* 0x0015c000011c7983 */ /* 0x001ea80000300800 */
[----:B------:R-:W3:Y:S04]  /*de90*/  LDL.LU R8, [R1+0xdc] ;  /* 0x0000dc0001087983 */ /* 0x000ee80000300800 */
[----:B------:R-:W2:Y:S01]  /*dea0*/  LDL.LU R7, [R1+0xe0] ;  /* 0x0000e00001077983 */ /* 0x000ea20000300800 */
[----:B------:R-:W-:-:S03]  /*deb0*/  @!P1 IMAD.IADD R2, R2, 0x1, -R29 ;  /* 0x0000000102029824 */ /* 0x000fc600078e0a1d */
[----:B------:R-:W2:Y:S04]  /*dec0*/  LDL.LU R6, [R1+0x20] ;  /* 0x0000200001067983 */ /* 0x000ea80000300800 */
[----:B------:R-:W-:Y:S04]  /*ded0*/  STL [R1+0x190], R3 ;  /* 0x0001900301007387 */ /* 0x000fe80000100800 */
[----:B------:R-:W2:Y:S04]  /*dee0*/  LDL.LU R5, [R1+0xc8] ;  /* 0x0000c80001057983 */ /* 0x000ea80000300800 */
[----:B-1----:R-:W2:Y:S04]  /*def0*/  LDL.LU R4, [R1+0x1c] ;  /* 0x00001c0001047983 */ /* 0x002ea80000300800 */
[----:B------:R0:W-:Y:S04]  /*df00*/  STL [R1+0x198], R2 ;  /* 0x0001980201007387 */ /* 0x0001e80000100800 */
[----:B0-----:R-:W2:Y:S04]  /*df10*/  LDL.LU R2, [R1+0x18] ;  /* 0x0000180001027983 */ /* 0x001ea80000300800 */
[----:B------:R-:W2:Y:S01]  /*df20*/  LDL.LU R3, [R1+0x14] ;  /* 0x0000140001037983 */ /* 0x000ea20000300800 */
[----:B----4-:R-:W-:-:S02]  /*df30*/  ISETP.GT.U32.AND P6, PT, R29, R10, PT ;  /* 0x0000000a1d00720c */ /* 0x010fc40003fc4070 */
[C---:B------:R-:W-:Y:S02]  /*df40*/  ISETP.GT.U32.AND P2, PT, R29.reuse, R21, PT ;  /* 0x000000151d00720c */ /* 0x040fe40003f44070 */
[C---:B------:R-:W-:Y:S02]  /*df50*/  ISETP.GT.U32.AND P3, PT, R29.reuse, R20, PT ;  /* 0x000000141d00720c */ /* 0x040fe40003f64070 */
[C---:B------:R-:W-:Y:S02]  /*df60*/  ISETP.GT.U32.AND P4, PT, R29.reuse, R14, PT ;  /* 0x0000000e1d00720c */ /* 0x040fe40003f84070 */
[C---:B------:R-:W-:Y:S02]  /*df70*/  ISETP.GT.U32.AND P5, PT, R29.reuse, R13, PT ;  /* 0x0000000d1d00720c */ /* 0x040fe40003fa4070 */
[----:B------:R-:W-:-:S03]  /*df80*/  ISETP.GT.U32.AND P0, PT, R29, R12, PT ;  /* 0x0000000c1d00720c */ /* 0x000fc60003f04070 */
        /* <DEDUP_REMOVED lines=9> */
[----:B------:R-:W-:Y:S01]  /*e020*/  ISETP.GT.U32.AND P4, PT, R29, R17, PT ;  /* 0x000000111d00720c */ /* 0x000fe20003f84070 */
[----:B------:R-:W-:-:S04]  /*e030*/  @!P0 IMAD.IADD R12, R12, 0x1, -R29 ;  /* 0x000000010c0c8824 */ /* 0x000fc800078e0a1d */
[----:B------:R-:W-:Y:S01]  /*e040*/  @!P1 IMAD.IADD R11, R11, 0x1, -R29 ;  /* 0x000000010b0b9824 */ /* 0x000fe200078e0a1d */
[----:B------:R-:W-:-:S03]  /*e050*/  ISETP.GT.U32.AND P5, PT, R29, R16, PT ;  /* 0x000000101d00720c */ /* 0x000fc60003fa4070 */
[--C-:B------:R-:W-:Y:S01]  /*e060*/  @!P6 IMAD.IADD R10, R10, 0x1, -R29.reuse ;  /* 0x000000010a0ae824 */ /* 0x100fe200078e0a1d */
[----:B------:R-:W-:Y:S01]  /*e070*/  ISETP.GT.U32.AND P0, PT, R29, R15, PT ;  /* 0x0000000f1d00720c */ /* 0x000fe20003f04070 */
[--C-:B------:R-:W-:Y:S01]  /*e080*/  @!P2 IMAD.IADD R19, R19, 0x1, -R29.reuse ;  /* 0x000000011313a824 */ /* 0x100fe200078e0a1d */
[----:B------:R-:W-:Y:S01]  /*e090*/  ISETP.GT.U32.AND P1, PT, R29, R9, PT ;  /* 0x000000091d00720c */ /* 0x000fe20003f24070 */
[--C-:B------:R-:W-:Y:S02]  /*e0a0*/  @!P3 IMAD.IADD R18, R18, 0x1, -R29.reuse ;  /* 0x000000011212b824 */ /* 0x100fe400078e0a1d */
[----:B------:R-:W-:-:S04]  /*e0b0*/  @!P4 IMAD.IADD R17, R17, 0x1, -R29 ;  /* 0x000000011111c824 */ /* 0x000fc800078e0a1d */
[----:B------:R-:W-:-:S04]  /*e0c0*/  @!P5 IMAD.IADD R16, R16, 0x1, -R29 ;  /* 0x000000011010d824 */ /* 0x000fc800078e0a1d */
[--C-:B------:R-:W-:Y:S02]  /*e0d0*/  @!P0 IMAD.IADD R15, R15, 0x1, -R29.reuse ;  /* 0x000000010f0f8824 */ /* 0x100fe400078e0a1d */
[----:B------:R-:W-:Y:S02]  /*e0e0*/  @!P1 IMAD.IADD R9, R9, 0x1, -R29 ;  /* 0x0000000109099824 */ /* 0x000fe400078e0a1d */
[----:B------:R-:W-:Y:S01]  /*e0f0*/  IMAD.HI.U32 R0, R0, R27, RZ ;  /* 0x0000001b00007227 */ /* 0x000fe200078e00ff */
[----:B------:R0:W-:Y:S03]  /*e100*/  STL [R1+0x180], R21 ;  /* 0x0001801501007387 */ /* 0x0001e60000100800 */
[----:B------:R-:W-:Y:S01]  /*e110*/  IMAD.MOV R0, RZ, RZ, -R0 ;  /* 0x000000ffff007224 */ /* 0x000fe200078e0a00 */
[----:B0-----:R-:W4:Y:S04]  /*e120*/  LDL.LU R21, [R1+0x15bc] ;  /* 0x0015bc0001157983 */ /* 0x001f280000300800 */
[----:B------:R0:W-:Y:S01]  /*e130*/  STL [R1+0x144], R20 ;  /* 0x0001441401007387 */ /* 0x0001e20000100800 */
[----:B------:R-:W-:-:S03]  /*e140*/  IMAD R27, R29, R0, R27 ;  /* 0x000000001d1b7224 */ /* 0x000fc600078e021b */
[----:B0-----:R-:W4:Y:S04]  /*e150*/  LDL.LU R20, [R1+0x15b8] ;  /* 0x0015b80001147983 */ /* 0x001f280000300800 */
[----:B------:R0:W-:Y:S04]  /*e160*/  STL [R1+0x150], R14 ;  /* 0x0001500e01007387 */ /* 0x0001e80000100800 */
[----:B------:R1:W-:Y:S04]  /*e170*/  STL [R1+0x154], R13 ;  /* 0x0001540d01007387 */ /* 0x0003e80000100800 */
[----:B------:R0:W-:Y:S04]  /*e180*/  STL [R1+0x15c], R12 ;  /* 0x00015c0c01007387 */ /* 0x0001e80000100800 */
[----:B------:R-:W4:Y:S04]  /*e190*/  LDL.LU R0, [R1+0x6c] ;  /* 0x00006c0001007983 */ /* 0x000f280000300800 */
[----:B------:R1:W-:Y:S04]  /*e1a0*/  STL [R1+0x104], R11 ;  /* 0x0001040b01007387 */ /* 0x0003e80000100800 */
[----:B0-----:R-:W4:Y:S04]  /*e1b0*/  LDL.LU R14, [R1+0x10] ;  /* 0x00001000010e7983 */ /* 0x001f280000300800 */
[----:B-1----:R-:W4:Y:S04]  /*e1c0*/  LDL.LU R13, [R1+0xc] ;  /* 0x00000c00010d7983 */ /* 0x002f280000300800 */
[----:B------:R0:W-:Y:S04]  /*e1d0*/  STL [R1+0x13c], R10 ;  /* 0x00013c0a01007387 */ /* 0x0001e80000100800 */
[----:B------:R-:W4:Y:S04]  /*e1e0*/  LDL.LU R12, [R1+0x8] ;  /* 0x00000800010c7983 */ /* 0x000f280000300800 */
[----:B------:R-:W4:Y:S04]  /*e1f0*/  LDL.LU R11, [R1+0x4] ;  /* 0x00000400010b7983 */ /* 0x000f280000300800 */
[----:B0-----:R-:W4:Y:S01]  /*e200*/  LDL.LU R10, [R1] ;  /* 0x00000000010a7983 */ /* 0x001f220000300800 */
[----:B---3--:R-:W-:-:S02]  /*e210*/  ISETP.GT.U32.AND P6, PT, R29, R8, PT ;  /* 0x000000081d00720c */ /* 0x008fc40003fc4070 */
[C---:B--2---:R-:W-:Y:S02]  /*e220*/  ISETP.GT.U32.AND P2, PT, R29.reuse, R7, PT ;  /* 0x000000071d00720c */ /* 0x044fe40003f44070 */
[C---:B------:R-:W-:Y:S02]  /*e230*/  ISETP.GT.U32.AND P3, PT, R29.reuse, R6, PT ;  /* 0x000000061d00720c */ /* 0x040fe40003f64070 */
[C---:B------:R-:W-:Y:S02]  /*e240*/  ISETP.GT.U32.AND P4, PT, R29.reuse, R5, PT ;  /* 0x000000051d00720c */ /* 0x040fe40003f84070 */
[----:B------:R-:W-:-:S05]  /*e250*/  ISETP.GT.U32.AND P5, PT, R29, R4, PT ;  /* 0x000000041d00720c */ /* 0x000fca0003fa4070 */
[--C-:B------:R-:W-:Y:S01]  /*e260*/  @!P6 IMAD.IADD R8, R8, 0x1, -R29.reuse ;  /* 0x000000010808e824 */ /* 0x100fe200078e0a1d */
[----:B------:R-:W-:Y:S01]  /*e270*/  ISETP.GT.U32.AND P6, PT, R29, R19, PT ;  /* 0x000000131d00720c */ /* 0x000fe20003fc4070 */
[--C-:B------:R-:W-:Y:S01]  /*e280*/  @!P2 IMAD.IADD R7, R7, 0x1, -R29.reuse ;  /* 0x000000010707a824 */ /* 0x100fe200078e0a1d */
[C---:B------:R-:W-:Y:S01]  /*e290*/  ISETP.GT.U32.AND P2, PT, R29.reuse, R18, PT ;  /* 0x000000121d00720c */ /* 0x040fe20003f44070 */
[--C-:B------:R-:W-:Y:S01]  /*e2a0*/  @!P3 IMAD.IADD R6, R6, 0x1, -R29.reuse ;  /* 0x000000010606b824 */ /* 0x100fe200078e0a1d */
[C---:B------:R-:W-:Y:S02]  /*e2b0*/  ISETP.GT.U32.AND P3, PT, R29.reuse, R17, PT ;  /* 0x000000111d00720c */ /* 0x040fe40003f64070 */
[C---:B------:R-:W-:Y:S02]  /*e2c0*/  ISETP.GT.U32.AND P0, PT, R29.reuse, R2, PT ;  /* 0x000000021d00720c */ /* 0x040fe40003f04070 */
[----:B------:R-:W-:Y:S01]  /*e2d0*/  ISETP.GT.U32.AND P1, PT, R29, R3, PT ;  /* 0x000000031d00720c */ /* 0x000fe20003f24070 */
[--C-:B------:R-:W-:Y:S01]  /*e2e0*/  @!P4 IMAD.IADD R5, R5, 0x1, -R29.reuse ;  /* 0x000000010505c824 */ /* 0x100fe200078e0a1d */
[C---:B------:R-:W-:Y:S01]  /*e2f0*/  ISETP.GT.U32.AND P4, PT, R29.reuse, R16, PT ;  /* 0x000000101d00720c */ /* 0x040fe20003f84070 */
[--C-:B------:R-:W-:Y:S01]  /*e300*/  @!P5 IMAD.IADD R4, R4, 0x1, -R29.reuse ;  /* 0x000000010404d824 */ /* 0x100fe200078e0a1d */
[----:B------:R-:W-:Y:S01]  /*e310*/  ISETP.GT.U32.AND P5, PT, R29, R15, PT ;  /* 0x0000000f1d00720c */ /* 0x000fe20003fa4070 */
[----:B------:R-:W-:-:S06]  /*e320*/  @!P6 IMAD.IADD R19, R19, 0x1, -R29 ;  /* 0x000000011313e824 */ /* 0x000fcc00078e0a1d */
[--C-:B------:R-:W-:Y:S01]  /*e330*/  @!P0 IMAD.IADD R2, R2, 0x1, -R29.reuse ;  /* 0x0000000102028824 */ /* 0x100fe200078e0a1d */
[----:B------:R-:W-:Y:S01]  /*e340*/  ISETP.GT.U32.AND P0, PT, R29, R9, PT ;  /* 0x000000091d00720c */ /* 0x000fe20003f04070 */
[--C-:B------:R-:W-:Y:S02]  /*e350*/  @!P2 IMAD.IADD R18, R18, 0x1, -R29.reuse ;  /* 0x000000011212a824 */ /* 0x100fe400078e0a1d */
[--C-:B------:R-:W-:Y:S01]  /*e360*/  @!P1 IMAD.IADD R3, R3, 0x1, -R29.reuse ;  /* 0x0000000103039824 */ /* 0x100fe200078e0a1d */
[----:B------:R-:W-:Y:S01]  /*e370*/  ISETP.GT.U32.AND P1, PT, R29, R8, PT ;  /* 0x000000081d00720c */ /* 0x000fe20003f24070 */
[--C-:B------:R-:W-:Y:S01]  /*e380*/  @!P3 IMAD.IADD R17, R17, 0x1, -R29.reuse ;  /* 0x000000011111b824 */ /* 0x100fe200078e0a1d */
[C---:B------:R-:W-:Y:S01]  /*e390*/  ISETP.GT.U32.AND P2, PT, R29.reuse, R7, PT ;  /* 0x000000071d00720c */ /* 0x040fe20003f44070 */
[--C-:B------:R-:W-:Y:S01]  /*e3a0*/  @!P4 IMAD.IADD R16, R16, 0x1, -R29.reuse ;  /* 0x000000011010c824 */ /* 0x100fe200078e0a1d */
[C---:B------:R-:W-:Y:S01]  /*e3b0*/  ISETP.GT.U32.AND P3, PT, R29.reuse, R6, PT ;  /* 0x000000061d00720c */ /* 0x040fe20003f64070 */
[----:B------:R0:W-:Y:S01]  /*e3c0*/  STL [R1+0x114], R19 ;  /* 0x0001141301007387 */ /* 0x0001e20000100800 */
[----:B------:R-:W-:Y:S01]  /*e3d0*/  ISETP.GT.U32.AND P4, PT, R29, R5, PT ;  /* 0x000000051d00720c */ /* 0x000fe20003f84070 */
[--C-:B------:R-:W-:Y:S01]  /*e3e0*/  @!P5 IMAD.IADD R15, R15, 0x1, -R29.reuse ;  /* 0x000000010f0fd824 */ /* 0x100fe200078e0a1d */
[----:B------:R-:W-:Y:S01]  /*e3f0*/  ISETP.GT.U32.AND P5, PT, R29, R4, PT ;  /* 0x000000041d00720c */ /* 0x000fe20003fa4070 */
[--C-:B------:R-:W-:Y:S01]  /*e400*/  @!P0 IMAD.IADD R9, R9, 0x1, -R29.reuse ;  /* 0x0000000109098824 */ /* 0x100fe200078e0a1d */
[C---:B------:R-:W-:Y:S01]  /*e410*/  ISETP.GT.U32.AND P6, PT, R29.reuse, R2, PT ;  /* 0x000000021d00720c */ /* 0x040fe20003fc4070 */
[----:B0-----:R-:W2:Y:S04]  /*e420*/  LDL.LU R19, [R1+0x15b4] ;  /* 0x0015b40001137983 */ /* 0x001ea80000300800 */
[----:B------:R0:W-:Y:S01]  /*e430*/  STL [R1+0x11c], R18 ;  /* 0x00011c1201007387 */ /* 0x0001e20000100800 */
[----:B------:R-:W-:Y:S01]  /*e440*/  ISETP.GT.U32.AND P0, PT, R29, R3, PT ;  /* 0x000000031d00720c */ /* 0x000fe20003f04070 */
[----:B------:R-:W-:-:S02]  /*e450*/  @!P1 IMAD.IADD R8, R8, 0x1, -R29 ;  /* 0x0000000108089824 */ /* 0x000fc400078e0a1d */
[--C-:B------:R-:W-:Y:S01]  /*e460*/  @!P2 IMAD.IADD R7, R7, 0x1, -R29.reuse ;  /* 0x000000010707a824 */ /* 0x100fe200078e0a1d */
[----:B0-----:R-:W3:Y:S04]  /*e470*/  LDL.LU R18, [R1+0x15b0] ;  /* 0x0015b00001127983 */ /* 0x001ee80000300800 */
[----:B------:R0:W-:Y:S01]  /*e480*/  STL [R1+0x124], R17 ;  /* 0x0001241101007387 */ /* 0x0001e20000100800 */
[----:B------:R-:W-:-:S03]  /*e490*/  @!P3 IMAD.IADD R6, R6, 0x1, -R29 ;  /* 0x000000010606b824 */ /* 0x000fc600078e0a1d */
[----:B0-----:R-:W2:Y:S04]  /*e4a0*/  LDL.LU R17, [R1+0x15ac] ;  /* 0x0015ac0001117983 */ /* 0x001ea80000300800 */
        /* <DEDUP_REMOVED lines=12> */
[----:B------:R0:W-:Y:S04]  /*e570*/  STL [R1+0xe0], R7 ;  /* 0x0000e00701007387 */ /* 0x0001e80000100800 */
[----:B0-----:R-:W3:Y:S04]  /*e580*/  LDL.LU R7, [R1+0x1598] ;  /* 0x0015980001077983 */ /* 0x001ee80000300800 */
        /* <DEDUP_REMOVED lines=9> */
[----:B0-----:R-:W3:Y:S01]  /*e620*/  LDL.LU R3, [R1+0x1584] ;  /* 0x0015840001037983 */ /* 0x001ee20000300800 */
[----:B----4-:R-:W-:-:S02]  /*e630*/  ISETP.GT.U32.AND P1, PT, R29, R14, PT ;  /* 0x0000000e1d00720c */ /* 0x010fc40003f24070 */
[C---:B------:R-:W-:Y:S02]  /*e640*/  ISETP.GT.U32.AND P2, PT, R29.reuse, R13, PT ;  /* 0x0000000d1d00720c */ /* 0x040fe40003f44070 */
[C---:B------:R-:W-:Y:S02]  /*e650*/  ISETP.GT.U32.AND P3, PT, R29.reuse, R12, PT ;  /* 0x0000000c1d00720c */ /* 0x040fe40003f64070 */
[C---:B------:R-:W-:Y:S02]  /*e660*/  ISETP.GT.U32.AND P4, PT, R29.reuse, R11, PT ;  /* 0x0000000b1d00720c */ /* 0x040fe40003f84070 */
[----:B------:R-:W-:-:S05]  /*e670*/  ISETP.GT.U32.AND P5, PT, R29, R10, PT ;  /* 0x0000000a1d00720c */ /* 0x000fca0003fa4070 */
[--C-:B------:R-:W-:Y:S02]  /*e680*/  @!P1 IMAD.IADD R14, R14, 0x1, -R29.reuse ;  /* 0x000000010e0e9824 */ /* 0x100fe400078e0a1d */
[--C-:B------:R-:W-:Y:S02]  /*e690*/  @!P2 IMAD.IADD R13, R13, 0x1, -R29.reuse ;  /* 0x000000010d0da824 */ /* 0x100fe400078e0a1d */
[--C-:B------:R-:W-:Y:S02]  /*e6a0*/  @!P3 IMAD.IADD R12, R12, 0x1, -R29.reuse ;  /* 0x000000010c0cb824 */ /* 0x100fe400078e0a1d */
[--C-:B------:R-:W-:Y:S02]  /*e6b0*/  @!P4 IMAD.IADD R11, R11, 0x1, -R29.reuse ;  /* 0x000000010b0bc824 */ /* 0x100fe400078e0a1d */
[----:B------:R-:W-:Y:S01]  /*e6c0*/  @!P5 IMAD.IADD R10, R10, 0x1, -R29 ;  /* 0x000000010a0ad824 */ /* 0x000fe200078e0a1d */
[C---:B--2---:R-:W-:Y:S02]  /*e6d0*/  ISETP.GT.U32.AND P5, PT, R29.reuse, R8, PT ;  /* 0x000000081d00720c */ /* 0x044fe40003fa4070 */
[----:B---3--:R-:W-:-:S02]  /*e6e0*/  ISETP.GT.U32.AND P4, PT, R29, R7, PT ;  /* 0x000000071d00720c */ /* 0x008fc40003f84070 */
[C---:B------:R-:W-:Y:S02]  /*e6f0*/  ISETP.GT.U32.AND P3, PT, R29.reuse, R6, PT ;  /* 0x000000061d00720c */ /* 0x040fe40003f64070 */
[C---:B------:R-:W-:Y:S02]  /*e700*/  ISETP.GT.U32.AND P2, PT, R29.reuse, R5, PT ;  /* 0x000000051d00720c */ /* 0x040fe40003f44070 */
[----:B------:R-:W-:-:S11]  /*e710*/  ISETP.GT.U32.AND P1, PT, R29, R4, PT ;  /* 0x000000041d00720c */ /* 0x000fd60003f24070 */
[--C-:B------:R-:W-:Y:S01]  /*e720*/  @!P2 IMAD.IADD R5, R5, 0x1, -R29.reuse ;  /* 0x000000010505a824 */ /* 0x100fe200078e0a1d */
[C---:B------:R-:W-:Y:S01]  /*e730*/  ISETP.GT.U32.AND P2, PT, R29.reuse, R12, PT ;  /* 0x0000000c1d00720c */ /* 0x040fe20003f44070 */
[--C-:B------:R-:W-:Y:S01]  /*e740*/  @!P3 IMAD.IADD R6, R6, 0x1, -R29.reuse ;  /* 0x000000010606b824 */ /* 0x100fe200078e0a1d */
[C---:B------:R-:W-:Y:S02]  /*e750*/  ISETP.GT.U32.AND P6, PT, R29.reuse, R2, PT ;  /* 0x000000021d00720c */ /* 0x040fe40003fc4070 */
[C---:B------:R-:W-:Y:S01]  /*e760*/  ISETP.GT.U32.AND P0, PT, R29.reuse, R3, PT ;  /* 0x000000031d00720c */ /* 0x040fe20003f04070 */
[--C-:B------:R-:W-:Y:S01]  /*e770*/  @!P1 IMAD.IADD R4, R4, 0x1, -R29.reuse ;  /* 0x0000000104049824 */ /* 0x100fe200078e0a1d */
[----:B------:R-:W-:Y:S01]  /*e780*/  ISETP.GT.U32.AND P1, PT, R29, R13, PT ;  /* 0x0000000d1d00720c */ /* 0x000fe20003f24070 */
[----:B------:R-:W-:Y:S01]  /*e790*/  @!P4 IMAD.IADD R7, R7, 0x1, -R29 ;  /* 0x000000010707c824 */ /* 0x000fe200078e0a1d */
[----:B------:R-:W-:-:S09]  /*e7a0*/  ISETP.GT.U32.AND P3, PT, R29, R11, PT ;  /* 0x0000000b1d00720c */ /* 0x000fd20003f64070 */
[--C-:B------:R-:W-:Y:S01]  /*e7b0*/  @!P0 IMAD.IADD R3, R3, 0x1, -R29.reuse ;  /* 0x0000000103038824 */ /* 0x100fe200078e0a1d */
[C---:B------:R-:W-:Y:S01]  /*e7c0*/  ISETP.GT.U32.AND P0, PT, R29.reuse, R14, PT ;  /* 0x0000000e1d00720c */ /* 0x040fe20003f04070 */
[--C-:B------:R-:W-:Y:S01]  /*e7d0*/  @!P6 IMAD.IADD R2, R2, 0x1, -R29.reuse ;  /* 0x000000010202e824 */ /* 0x100fe200078e0a1d */
[C---:B------:R-:W-:Y:S02]  /*e7e0*/  ISETP.GT.U32.AND P4, PT, R29.reuse, R10, PT ;  /* 0x0000000a1d00720c */ /* 0x040fe40003f84070 */
[C---:B------:R-:W-:Y:S01]  /*e7f0*/  ISETP.GT.U32.AND P6, PT, R29.reuse, R9, PT ;  /* 0x000000091d00720c */ /* 0x040fe20003fc4070 */
[--C-:B------:R-:W-:Y:S01]  /*e800*/  @!P5 IMAD.IADD R8, R8, 0x1, -R29.reuse ;  /* 0x000000010808d824 */ /* 0x100fe200078e0a1d */
[----:B------:R-:W-:Y:S01]  /*e810*/  ISETP.GT.U32.AND P5, PT, R29, R2, PT ;  /* 0x000000021d00720c */ /* 0x000fe20003fa4070 */
[--C-:B------:R-:W-:Y:S02]  /*e820*/  @!P1 IMAD.IADD R13, R13, 0x1, -R29.reuse ;  /* 0x000000010d0d9824 */ /* 0x100fe400078e0a1d */
[----:B------:R-:W-:-:S04]  /*e830*/  @!P2 IMAD.IADD R12, R12, 0x1, -R29 ;  /* 0x000000010c0ca824 */ /* 0x000fc800078e0a1d */
[--C-:B------:R-:W-:Y:S02]  /*e840*/  @!P0 IMAD.IADD R14, R14, 0x1, -R29.reuse ;  /* 0x000000010e0e8824 */ /* 0x100fe400078e0a1d */
[----:B------:R-:W-:-:S03]  /*e850*/  @!P3 IMAD.IADD R11, R11, 0x1, -R29 ;  /* 0x000000010b0bb824 */ /* 0x000fc600078e0a1d */
[----:B------:R0:W-:Y:S01]  /*e860*/  STL [R1+0x10], R14 ;  /* 0x0000100e01007387 */ /* 0x0001e20000100800 */
[C---:B------:R-:W-:Y:S01]  /*e870*/  ISETP.GT.U32.AND P0, PT, R29.reuse, R3, PT ;  /* 0x000000031d00720c */ /* 0x040fe20003f04070 */
[--C-:B------:R-:W-:Y:S01]  /*e880*/  @!P4 IMAD.IADD R10, R10, 0x1, -R29.reuse ;  /* 0x000000010a0ac824 */ /* 0x100fe200078e0a1d */
[----:B------:R-:W-:Y:S01]  /*e890*/  ISETP.GT.U32.AND P1, PT, R29, R4, PT ;  /* 0x000000041d00720c */ /* 0x000fe20003f24070 */
[--C-:B------:R-:W-:Y:S01]  /*e8a0*/  @!P6 IMAD.IADD R9, R9, 0x1, -R29.reuse ;  /* 0x000000010909e824 */ /* 0x100fe200078e0a1d */
[C---:B------:R-:W-:Y:S01]  /*e8b0*/  ISETP.GT.U32.AND P2, PT, R29.reuse, R5, PT ;  /* 0x000000051d00720c */ /* 0x040fe20003f44070 */
[----:B0-----:R-:W2:Y:S04]  /*e8c0*/  LDL.LU R14, [R1+0x1580] ;  /* 0x00158000010e7983 */ /* 0x001ea80000300800 */
[----:B------:R0:W-:Y:S01]  /*e8d0*/  STL [R1+0xc], R13 ;  /* 0x00000c0d01007387 */ /* 0x0001e20000100800 */
[C---:B------:R-:W-:Y:S01]  /*e8e0*/  ISETP.GT.U32.AND P3, PT, R29.reuse, R6, PT ;  /* 0x000000061d00720c */ /* 0x040fe20003f64070 */
[----:B------:R-:W-:Y:S01]  /*e8f0*/  @!P5 IMAD.IADD R2, R2, 0x1, -R29 ;  /* 0x000000010202d824 */ /* 0x000fe200078e0a1d */
[----:B------:R-:W-:-:S02]  /*e900*/  ISETP.GT.U32.AND P4, PT, R29, R7, PT ;  /* 0x000000071d00720c */ /* 0x000fc40003f84070 */
[C---:B------:R-:W-:Y:S01]  /*e910*/  ISETP.GT.U32.AND P6, PT, R29.reuse, R8, PT ;  /* 0x000000081d00720c */ /* 0x040fe20003fc4070 */
[----:B0-----:R-:W3:Y:S04]  /*e920*/  LDL.LU R13, [R1+0x157c] ;  /* 0x00157c00010d7983 */ /* 0x001ee80000300800 */
[----:B------:R0:W-:Y:S01]  /*e930*/  STL [R1+0x8], R12 ;  /* 0x0000080c01007387 */ /* 0x0001e20000100800 */
[----:B------:R-:W-:-:S03]  /*e940*/  ISETP.GT.U32.AND P5, PT, R29, R9, PT ;  /* 0x000000091d00720c */ /* 0x000fc60003fa4070 */
[----:B0-----:R-:W4:Y:S04]  /*e950*/  LDL.LU R12, [R1+0x1578] ;  /* 0x00157800010c7983 */ /* 0x001f280000300800 */
[----:B------:R0:W-:Y:S01]  /*e960*/  STL [R1+0x4], R11 ;  /* 0x0000040b01007387 */ /* 0x0001e20000100800 */
[----:B------:R-:W-:-:S03]  /*e970*/  @!P0 IMAD.IADD R3, R3, 0x1, -R29 ;  /* 0x0000000103038824 */ /* 0x000fc600078e0a1d */
[----:B0-----:R-:W2:Y:S04]  /*e980*/  LDL.LU R11, [R1+0x1574] ;  /* 0x00157400010b7983 */ /* 0x001ea80000300800 */
[----:B------:R0:W-:Y:S01]  /*e990*/  STL [R1], R10 ;  /* 0x0000000a01007387 */ /* 0x0001e20000100800 */
[----:B------:R-:W-:-:S03]  /*e9a0*/  @!P1 IMAD.IADD R4, R4, 0x1, -R29 ;  /* 0x0000000104049824 */ /* 0x000fc600078e0a1d */
[----:B0-----:R-:W2:Y:S01]  /*e9b0*/  LDL.LU R10, [R1+0x1570] ;  /* 0x00157000010a7983 */ /* 0x001ea20000300800 */
[--C-:B------:R-:W-:Y:S02]  /*e9c0*/  @!P2 IMAD.IADD R5, R5, 0x1, -R29.reuse ;  /* 0x000000010505a824 */ /* 0x100fe400078e0a1d */
[--C-:B------:R-:W-:Y:S01]  /*e9d0*/  @!P3 IMAD.IADD R6, R6, 0x1, -R29.reuse ;  /* 0x000000010606b824 */ /* 0x100fe200078e0a1d */
[----:B------:R-:W-:Y:S01]  /*e9e0*/  STL [R1+0x154c], R2 ;  /* 0x00154c0201007387 */ /* 0x000fe20000100800 */
        /* <DEDUP_REMOVED lines=8> */
[----:B------:R-:W-:Y:S04]  /*ea70*/  STL [R1+0x1558], R8 ;  /* 0x0015580801007387 */ /* 0x000fe80000100800 */
[----:B------:R0:W-:Y:S04]  /*ea80*/  STL [R1+0x155c], R9 ;  /* 0x00155c0901007387 */ /* 0x0001e80000100800 */
[----:B0-----:R-:W3:Y:S04]  /*ea90*/  LDL R9, [R1+0x1304] ;  /* 0x0013040001097983 */ /* 0x001ee80000100800 */
[----:B------:R-:W0:Y:S01]  /*eaa0*/  S2R R3, SR_TID.X ;  /* 0x0000000000037919 */ /* 0x000e220000002100 */
[----:B------:R-:W-:-:S02]  /*eab0*/  IABS R28, R28 ;  /* 0x0000001c001c7213 */ /* 0x000fc40000000000 */
[----:B------:R-:W-:-:S03]  /*eac0*/  IABS R2, c[0x0][0x178] ;  /* 0x00005e0000027a13 */ /* 0x000fc60000000000 */
[----:B------:R-:W-:-:S04]  /*ead0*/  IMAD.HI.U32 R0, R0, R28, RZ ;  /* 0x0000001c00007227 */ /* 0x000fc800078e00ff */
[----:B------:R-:W-:-:S04]  /*eae0*/  IMAD.MOV R0, RZ, RZ, -R0 ;  /* 0x000000ffff007224 */ /* 0x000fc800078e0a00 */
[----:B------:R-:W-:Y:S01]  /*eaf0*/  IMAD R28, R2, R0, R28 ;  /* 0x00000000021c7224 */ /* 0x000fe200078e021c */
[C---:B0-----:R-:W-:Y:S02]  /*eb00*/  LOP3.LUT R2, R3.reuse, 0x3f, RZ, 0xc0, !PT ;  /* 0x0000003f03027812 */ /* 0x041fe400078ec0ff */
[----:B------:R-:W-:Y:S02]  /*eb10*/  LOP3.LUT R0, R3, 0x7, RZ, 0xc0, !PT ;  /* 0x0000000703007812 */ /* 0x000fe400078ec0ff */
[----:B--2---:R-:W-:-:S13]  /*eb20*/  ISETP.GT.U32.AND P0, PT, R29, R10, PT ;  /* 0x0000000a1d00720c */ /* 0x004fda0003f04070 */
[----:B------:R-:W-:Y:S01]  /*eb30*/  @!P0 IMAD.IADD R10, R10, 0x1, -R29 ;  /* 0x000000010a0a8824 */ /* 0x000fe200078e0a1d */
[C---:B------:R-:W-:Y:S01]  /*eb40*/  LOP3.LUT P0, RZ, R3.reuse, 0x40, RZ, 0xc0, !PT ;  /* 0x0000004003ff7812 */ /* 0x040fe2000780c0ff */
[----:B------:R-:W-:Y:S01]  /*eb50*/  IMAD.SHL.U32 R3, R3, 0x20, RZ ;  /* 0x0000002003037824 */ /* 0x000fe200078e00ff */
[----:B---3--:R-:W-:Y:S04]  /*eb60*/  STL [R1+0x1568], R9 ;  /* 0x0015680901007387 */ /* 0x008fe80000100800 */
[----:B------:R0:W-:Y:S04]  /*eb70*/  STL [R1+0xf3c], R3 ;  /* 0x000f3c0301007387 */ /* 0x0001e80000100800 */
[----:B------:R-:W2:Y:S01]  /*eb80*/  LDL R7, [R1+0x1314] ;  /* 0x0013140001077983 */ /* 0x000ea20000100800 */
[----:B------:R-:W-:-:S13]  /*eb90*/  ISETP.GT.U32.AND P1, PT, R29, R11, PT ;  /* 0x0000000b1d00720c */ /* 0x000fda0003f24070 */
[----:B------:R-:W-:Y:S01]  /*eba0*/  @!P1 IMAD.IADD R11, R11, 0x1, -R29 ;  /* 0x000000010b0b9824 */ /* 0x000fe200078e0a1d */
[----:B------:R-:W-:-:S13]  /*ebb0*/  ISETP.GT.U32.AND P1, PT, R29, R17, PT ;  /* 0x000000111d00720c */ /* 0x000fda0003f24070 */
[----:B------:R-:W-:Y:S01]  /*ebc0*/  @!P1 IMAD.IADD R17, R17, 0x1, -R29 ;  /* 0x0000000111119824 */ /* 0x000fe200078e0a1d */
[----:B------:R-:W-:-:S13]  /*ebd0*/  ISETP.GT.U32.AND P1, PT, R29, R23, PT ;  /* 0x000000171d00720c */ /* 0x000fda0003f24070 */
[----:B------:R-:W-:Y:S01]  /*ebe0*/  @!P1 IMAD.IADD R23, R23, 0x1, -R29 ;  /* 0x0000000117179824 */ /* 0x000fe200078e0a1d */
[----:B------:R-:W-:-:S13]  /*ebf0*/  ISETP.GT.U32.AND P1, PT, R29, R10, PT ;  /* 0x0000000a1d00720c */ /* 0x000fda0003f24070 */
[----:B------:R-:W-:Y:S01]  /*ec00*/  @!P1 IMAD.IADD R10, R10, 0x1, -R29 ;  /* 0x000000010a0a9824 */ /* 0x000fe200078e0a1d */
[----:B--2---:R-:W-:Y:S04]  /*ec10*/  STL [R1+0x156c], R7 ;  /* 0x00156c0701007387 */ /* 0x004fe80000100800 */
[----:B------:R-:W2:Y:S04]  /*ec20*/  LDL R6, [R1+0x130c] ;  /* 0x00130c0001067983 */ /* 0x000ea80000100800 */
[----:B------:R-:W3:Y:S04]  /*ec30*/  LDL R5, [R1+0x1300] ;  /* 0x0013000001057983 */ /* 0x000ee80000100800 */
[----:B0-----:R-:W2:Y:S04]  /*ec40*/  LDL R3, [R1+0x12fc] ;  /* 0x0012fc0001037983 */ /* 0x001ea80000100800 */
[----:B------:R0:W-:Y:S04]  /*ec50*/  STL [R1+0x1560], R10 ;  /* 0x0015600a01007387 */ /* 0x0001e80000100800 */
[----:B0-----:R-:W2:Y:S01]  /*ec60*/  LDL R10, [R1+0xf3c] ;  /* 0x000f3c00010a7983 */ /* 0x001ea20000100800 */
[----:B----4-:R-:W-:-:S03]  /*ec70*/  ISETP.GT.U32.AND P2, PT, R29, R12, PT ;  /* 0x0000000c1d00720c */ /* 0x010fc60003f44070 */
[----:B------:R-:W0:Y:S10]  /*ec80*/  S2R R9, SR_TID.X ;  /* 0x0000000000097919 */ /* 0x000e340000002100 */
[----:B------:R-:W-:Y:S01]  /*ec90*/  @!P2 IMAD.IADD R12, R12, 0x1, -R29 ;  /* 0x000000010c0ca824 */ /* 0x000fe200078e0a1d */
[----:B------:R-:W-:-:S13]  /*eca0*/  ISETP.GT.U32.AND P2, PT, R29, R18, PT ;  /* 0x000000121d00720c */ /* 0x000fda0003f44070 */
[----:B------:R-:W-:Y:S01]  /*ecb0*/  @!P2 IMAD.IADD R18, R18, 0x1, -R29 ;  /* 0x000000011212a824 */ /* 0x000fe200078e0a1d */
[----:B------:R-:W-:Y:S01]  /*ecc0*/  ISETP.GT.U32.AND P2, PT, R29, R24, PT ;  /* 0x000000181d00720c */ /* 0x000fe20003f44070 */
[C---:B------:R-:W-:Y:S02]  /*ecd0*/  IMAD.SHL.U32 R4, R0.reuse, 0x80, RZ ;  /* 0x0000008000047824 */ /* 0x040fe400078e00ff */
[----:B------:R-:W-:Y:S02]  /*ece0*/  IMAD.SHL.U32 R0, R0, 0x10, RZ ;  /* 0x0000001000007824 */ /* 0x000fe400078e00ff */
[----:B0-----:R-:W-:Y:S02]  /*ecf0*/  IMAD.SHL.U32 R9, R9, 0x2, RZ ;  /* 0x0000000209097824 */ /* 0x001fe400078e00ff */
[----:B------:R-:W-:-:S06]  /*ed00*/  IMAD.IADD R4, R4, 0x1, R0 ;  /* 0x0000000104047824 */ /* 0x000fcc00078e0200 */
[----:B------:R-:W-:Y:S01]  /*ed10*/  @!P2 IMAD.IADD R24, R24, 0x1, -R29 ;  /* 0x000000011818a824 */ /* 0x000fe200078e0a1d */
[----:B------:R-:W-:Y:S02]  /*ed20*/  ISETP.GT.U32.AND P2, PT, R29, R11, PT ;  /* 0x0000000b1d00720c */ /* 0x000fe40003f44070 */
[----:B------:R-:W-:Y:S02]  /*ed30*/  LOP3.LUT R0, R0, 0x30, R9, 0x78, !PT ;  /* 0x0000003000007812 */ /* 0x000fe400078e7809 */
[----:B------:R-:W-:-:S09]  /*ed40*/  SEL R7, RZ, 0x90, !P0 ;  /* 0x00000090ff077807 */ /* 0x000fd20004000000 */
[----:B------:R-:W-:Y:S01]  /*ed50*/  @!P2 IMAD.IADD R11, R11, 0x1, -R29 ;  /* 0x000000010b0ba824 */ /* 0x000fe200078e0a1d */
[----:B------:R-:W-:-:S04]  /*ed60*/  LOP3.LUT R4, R4, 0x10, R9, 0x78, !PT ;  /* 0x0000001004047812 */ /* 0x000fc800078e7809 */
[----:B------:R0:W-:Y:S04]  /*ed70*/  STL [R1+0x1564], R11 ;  /* 0x0015640b01007387 */ /* 0x0001e80000100800 */
[----:B0-----:R-:W4:Y:S01]  /*ed80*/  LDL R11, [R1+0x1308] ;  /* 0x00130800010b7983 */ /* 0x001f220000100800 */
[C---:B------:R-:W-:Y:S02]  /*ed90*/  ISETP.GT.U32.AND P3, PT, R29.reuse, R13, PT ;  /* 0x0000000d1d00720c */ /* 0x040fe40003f64070 */
[C---:B------:R-:W-:Y:S02]  /*eda0*/  ISETP.GT.U32.AND P4, PT, R29.reuse, R14, PT ;  /* 0x0000000e1d00720c */ /* 0x040fe40003f84070 */
[C---:B------:R-:W-:Y:S02]  /*edb0*/  ISETP.GT.U32.AND P5, PT, R29.reuse, R16, PT ;  /* 0x000000101d00720c */ /* 0x040fe40003fa4070 */
[----:B------:R-:W-:-:S07]  /*edc0*/  ISETP.GT.U32.AND P6, PT, R29, R15, PT ;  /* 0x0000000f1d00720c */ /* 0x000fce0003fc4070 */
[--C-:B------:R-:W-:Y:S01]  /*edd0*/  @!P3 IMAD.IADD R13, R13, 0x1, -R29.reuse ;  /* 0x000000010d0db824 */ /* 0x100fe200078e0a1d */
[----:B--2---:R-:W-:Y:S01]  /*ede0*/  LOP3.LUT R10, R0, 0xc00, R10, 0xf8, !PT ;  /* 0x00000c00000a7812 */ /* 0x004fe200078ef80a */
[----:B------:R-:W-:Y:S02]  /*edf0*/  IMAD.SHL.U32 R0, R2, 0x2, RZ ;  /* 0x0000000202007824 */ /* 0x000fe400078e00ff */
[----:B------:R-:W2:Y:S03]  /*ee00*/  LDL R2, [R1+0x12f8] ;  /* 0x0012f80001027983 */ /* 0x000ea60000100800 */
[----:B------:R-:W-:Y:S02]  /*ee10*/  LOP3.LUT R0, R7, R0, RZ, 0x3c, !PT ;  /* 0x0000000007007212 */ /* 0x000fe400078e3cff */
[----:B------:R-:W2:Y:S04]  /*ee20*/  LDL.LU R7, [R1+0x156c] ;  /* 0x00156c0001077983 */ /* 0x000ea80000300800 */
[----:B------:R0:W-:Y:S04]  /*ee30*/  STL [R1+0x1394], R0 ;  /* 0x0013940001007387 */ /* 0x0001e80000100800 */
[----:B0-----:R-:W3:Y:S04]  /*ee40*/  LDL R0, [R1+0x1310] ;  /* 0x0013100001007983 */ /* 0x001ee80000100800 */
[----:B------:R-:W3:Y:S01]  /*ee50*/  LDL.LU R9, [R1+0x1568] ;  /* 0x0015680001097983 */ /* 0x000ee20000300800 */
[--C-:B------:R-:W-:Y:S01]  /*ee60*/  @!P4 IMAD.IADD R14, R14, 0x1, -R29.reuse ;  /* 0x000000010e0ec824 */ /* 0x100fe200078e0a1d */
[C---:B------:R-:W-:Y:S01]  /*ee70*/  ISETP.GT.U32.AND P3, PT, R29.reuse, R19, PT ;  /* 0x000000131d00720c */ /* 0x040fe20003f64070 */
[----:B------:R-:W-:Y:S01]  /*ee80*/  @!P5 IMAD.IADD R16, R16, 0x1, -R29 ;  /* 0x000000011010d824 */ /* 0x000fe200078e0a1d */
[----:B------:R-:W-:-:S02]  /*ee90*/  ISETP.GT.U32.AND P4, PT, R29, R20, PT ;  /* 0x000000141d00720c */ /* 0x000fc40003f84070 */
[----:B------:R-:W-:Y:S01]  /*eea0*/  IABS R8, c[0x0][0x178] ;  /* 0x00005e0000087a13 */ /* 0x000fe20000000000 */
[----:B------:R-:W-:Y:S01]  /*eeb0*/  @!P6 IMAD.IADD R15, R15, 0x1, -R29 ;  /* 0x000000010f0fe824 */ /* 0x000fe200078e0a1d */
[C---:B------:R-:W-:Y:S01]  /*eec0*/  ISETP.GT.U32.AND P5, PT, R29.reuse, R22, PT ;  /* 0x000000161d00720c */ /* 0x040fe20003fa4070 */
[----:B------:R-:W4:Y:S01]  /*eed0*/  LDL R4, [R1+0x12f4] ;  /* 0x0012f40001047983 */ /* 0x000f220000100800 */
[----:B------:R-:W-:-:S05]  /*eee0*/  ISETP.GT.U32.AND P6, PT, R29, R21, PT ;  /* 0x000000151d00720c */ /* 0x000fca0003fc4070 */
[--C-:B------:R-:W-:Y:S01]  /*eef0*/  @!P3 IMAD.IADD R19, R19, 0x1, -R29.reuse ;  /* 0x000000011313b824 */ /* 0x100fe200078e0a1d */
[C---:B------:R-:W-:Y:S01]  /*ef00*/  ISETP.GT.U32.AND P3, PT, R29.reuse, R25, PT ;  /* 0x000000191d00720c */ /* 0x040fe20003f64070 */
[----:B------:R-:W-:Y:S01]  /*ef10*/  @!P4 IMAD.IADD R20, R20, 0x1, -R29 ;  /* 0x000000011414c824 */ /* 0x000fe200078e0a1d */
[----:B------:R-:W-:-:S03]  /*ef20*/  ISETP.GT.U32.AND P4, PT, R29, R26, PT ;  /* 0x0000001a1d00720c */ /* 0x000fc60003f84070 */
[--C-:B------:R-:W-:Y:S01]  /*ef30*/  @!P5 IMAD.IADD R22, R22, 0x1, -R29.reuse ;  /* 0x000000011616d824 */ /* 0x100fe200078e0a1d */
[----:B------:R-:W-:Y:S01]  /*ef40*/  ISETP.GT.U32.AND P5, PT, R8, R28, PT ;  /* 0x0000001c0800720c */ /* 0x000fe20003fa4070 */
[----:B------:R-:W-:Y:S01]  /*ef50*/  @!P6 IMAD.IADD R21, R21, 0x1, -R29 ;  /* 0x000000011515e824 */ /* 0x000fe200078e0a1d */
[----:B------:R-:W-:-:S05]  /*ef60*/  ISETP.GT.U32.AND P6, PT, R29, R27, PT ;  /* 0x0000001b1d00720c */ /* 0x000fca0003fc4070 */
[--C-:B------:R-:W-:Y:S01]  /*ef70*/  @!P3 IMAD.IADD R25, R25, 0x1, -R29.reuse ;  /* 0x000000011919b824 */ /* 0x100fe200078e0a1d */
[C---:B------:R-:W-:Y:S01]  /*ef80*/  ISETP.GT.U32.AND P3, PT, R29.reuse, R12, PT ;  /* 0x0000000c1d00720c */ /* 0x040fe20003f64070 */
[----:B------:R-:W-:Y:S01]  /*ef90*/  @!P4 IMAD.IADD R26, R26, 0x1, -R29 ;  /* 0x000000011a1ac824 */ /* 0x000fe200078e0a1d */
[----:B------:R-:W-:-:S03]  /*efa0*/  ISETP.GT.U32.AND P4, PT, R29, R13, PT ;  /* 0x0000000d1d00720c */ /* 0x000fc60003f84070 */
[----:B------:R-:W-:Y:S01]  /*efb0*/  @!P5 IMAD.IADD R28, R28, 0x1, -R8 ;  /* 0x000000011c1cd824 */ /* 0x000fe200078e0a08 */
[----:B------:R-:W-:Y:S01]  /*efc0*/  ISETP.GT.U32.AND P5, PT, R29, R15, PT ;  /* 0x0000000f1d00720c */ /* 0x000fe20003fa4070 */
[--C-:B------:R-:W-:Y:S01]  /*efd0*/  @!P6 IMAD.IADD R27, R27, 0x1, -R29.reuse ;  /* 0x000000011b1be824 */ /* 0x100fe200078e0a1d */
[C---:B------:R-:W-:Y:S02]  /*efe0*/  ISETP.GT.U32.AND P6, PT, R29.reuse, R14, PT ;  /* 0x0000000e1d00720c */ /* 0x040fe40003fc4070 */
[C---:B------:R-:W-:Y:S02]  /*eff0*/  ISETP.GT.U32.AND P0, PT, R29.reuse, R16, PT ;  /* 0x000000101d00720c */ /* 0x040fe40003f04070 */
[C---:B------:R-:W-:Y:S01]  /*f000*/  ISETP.GT.U32.AND P1, PT, R29.reuse, R17, PT ;  /* 0x000000111d00720c */ /* 0x040fe20003f24070 */
[--C-:B------:R-:W-:Y:S01]  /*f010*/  @!P3 IMAD.IADD R12, R12, 0x1, -R29.reuse ;  /* 0x000000010c0cb824 */ /* 0x100fe200078e0a1d */
[----:B------:R-:W-:Y:S01]  /*f020*/  ISETP.GT.U32.AND P2, PT, R29, R18, PT ;  /* 0x000000121d00720c */ /* 0x000fe20003f44070 */
[----:B------:R-:W-:Y:S01]  /*f030*/  @!P4 IMAD.IADD R13, R13, 0x1, -R29 ;  /* 0x000000010d0dc824 */ /* 0x000fe200078e0a1d */
[----:B------:R-:W-:-:S02]  /*f040*/  ISETP.GT.U32.AND P3, PT, R29, R19, PT ;  /* 0x000000131d00720c */ /* 0x000fc40003f64070 */
        /* <DEDUP_REMOVED lines=15> */
[----:B------:R-:W-:-:S02]  /*f140*/  @!P5 IMAD.IADD R21, R21, 0x1, -R29 ;  /* 0x000000011515d824 */ /* 0x000fc400078e0a1d */
[----:B------:R-:W0:Y:S01]  /*f150*/  S2R R29, SR_TID.X ;  /* 0x00000000001d7919 */ /* 0x000e220000002100 */
[----:B------:R-:W-:Y:S02]  /*f160*/  ISETP.GT.U32.AND P5, PT, R8, R28, PT ;  /* 0x0000001c0800720c */ /* 0x000fe40003fa4070 */
[----:B0-----:R-:W-:-:S05]  /*f170*/  LOP3.LUT R29, R29, 0x7, RZ, 0xc0, !PT ;  /* 0x000000071d1d7812 */ /* 0x001fca00078ec0ff */
[----:B------:R-:W-:-:S05]  /*f180*/  IMAD.SHL.U32 R29, R29, 0x80, RZ ;  /* 0x000000801d1d7824 */ /* 0x000fca00078e00ff */
[----:B------:R-:W-:Y:S02]  /*f190*/  LOP3.LUT R10, R10, R29, RZ, 0xfc, !PT ;  /* 0x0000001d0a0a7212 */ /* 0x000fe400078efcff */
[----:B------:R-:W-:Y:S01]  /*f1a0*/  IABS R29, c[0x0][0x17c] ;  /* 0x00005f00001d7a13 */ /* 0x000fe20000000000 */
[----:B------:R-:W-:Y:S02]  /*f1b0*/  @!P5 IMAD.IADD R28, R28, 0x1, -R8 ;  /* 0x000000011c1cd824 */ /* 0x000fe400078e0a08 */
[----:B------:R0:W-:Y:S02]  /*f1c0*/  STL [R1+0x4c4], R10 ;  /* 0x0004c40a01007387 */ /* 0x0001e40000100800 */
[--C-:B------:R-:W-:Y:S02]  /*f1d0*/  @!P0 IMAD.IADD R22, R22, 0x1, -R29.reuse ;  /* 0x0000000116168824 */ /* 0x100fe400078e0a1d */
[--C-:B------:R-:W-:Y:S02]  /*f1e0*/  @!P1 IMAD.IADD R23, R23, 0x1, -R29.reuse ;  /* 0x0000000117179824 */ /* 0x100fe400078e0a1d */
[----:B------:R-:W-:Y:S01]  /*f1f0*/  @!P4 IMAD.IADD R26, R26, 0x1, -R29 ;  /* 0x000000011a1ac824 */ /* 0x000fe200078e0a1d */
[----:B------:R-:W-:-:S02]  /*f200*/  ISETP.GE.AND P4, PT, R6, RZ, PT ;  /* 0x000000ff0600720c */ /* 0x000fc40003f86270 */
[----:B------:R-:W4:Y:S04]  /*f210*/  LDL R6, [R1+0x12e0] ;  /* 0x0012e00001067983 */ /* 0x000f280000100800 */
[----:B0-----:R-:W4:Y:S01]  /*f220*/  LDL R10, [R1+0x12f0] ;  /* 0x0012f000010a7983 */ /* 0x001f220000100800 */
[----:B--2---:R-:W-:-:S03]  /*f230*/  ISETP.GE.AND P1, PT, R7, RZ, PT ;  /* 0x000000ff0700720c */ /* 0x004fc60003f26270 */
[----:B------:R-:W2:Y:S01]  /*f240*/  LDL R7, [R1+0x12ec] ;  /* 0x0012ec0001077983 */ /* 0x000ea20000100800 */
[----:B---3--:R-:W-:-:S03]  /*f250*/  ISETP.GE.AND P0, PT, R9, RZ, PT ;  /* 0x000000ff0900720c */ /* 0x008fc60003f06270 */
[----:B------:R-:W3:Y:S04]  /*f260*/  LDL R9, [R1+0x12e8] ;  /* 0x0012e80001097983 */ /* 0x000ee80000100800 */
[----:B------:R-:W2:Y:S01]  /*f270*/  LDL.LU R8, [R1+0x68] ;  /* 0x0000680001087983 */ /* 0x000ea20000300800 */
[----:B------:R-:W-:Y:S01]  /*f280*/  @!P2 IMAD.IADD R24, R24, 0x1, -R29 ;  /* 0x000000011818a824 */ /* 0x000fe200078e0a1d */
[----:B------:R-:W-:Y:S02]  /*f290*/  ISETP.GE.AND P5, PT, R5, RZ, PT ;  /* 0x000000ff0500720c */ /* 0x000fe40003fa6270 */
[----:B------:R-:W-:Y:S01]  /*f2a0*/  ISETP.GE.AND P2, PT, R0, RZ, PT ;  /* 0x000000ff0000720c */ /* 0x000fe20003f46270 */
[----:B------:R-:W3:Y:S04]  /*f2b0*/  LDL R5, [R1+0x12e4] ;  /* 0x0012e40001057983 */ /* 0x000ee80000100800 */
[----:B------:R-:W3:Y:S01]  /*f2c0*/  LDL.LU R0, [R1+0x64] ;  /* 0x0000640001007983 */ /* 0x000ee20000300800 */
[----:B--2---:R-:W-:Y:S01]  /*f2d0*/  @!P0 IMAD.MOV R8, RZ, RZ, -R8 ;  /* 0x000000ffff088224 */ /* 0x004fe200078e0a08 */
[----:B------:R-:W-:-:S02]  /*f2e0*/  ISETP.GE.AND P0, PT, R3, RZ, PT ;  /* 0x000000ff0300720c */ /* 0x000fc40003f06270 */
[----:B------:R-:W2:Y:S04]  /*f2f0*/  LDL R3, [R1+0x12dc] ;  /* 0x0012dc0001037983 */ /* 0x000ea80000100800 */
[----:B------:R0:W-:Y:S04]  /*f300*/  STL [R1+0x3ec], R8 ;  /* 0x0003ec0801007387 */ /* 0x0001e80000100800 */
[----:B0-----:R-:W2:Y:S01]  /*f310*/  LDL.LU R8, [R1+0x60] ;  /* 0x0000600001087983 */ /* 0x001ea20000300800 */
[----:B---3--:R-:W-:Y:S01]  /*f320*/  @!P1 IMAD.MOV R0, RZ, RZ, -R0 ;  /* 0x000000ffff009224 */ /* 0x008fe200078e0a00 */
[----:B------:R-:W-:-:S02]  /*f330*/  ISETP.GE.AND P1, PT, R2, RZ, PT ;  /* 0x000000ff0200720c */ /* 0x000fc40003f26270 */
[----:B------:R-:W3:Y:S04]  /*f340*/  LDL R2, [R1+0x12d8] ;  /* 0x0012d80001027983 */ /* 0x000ee80000100800 */
[----:B------:R0:W-:Y:S04]  /*f350*/  STL [R1+0x3e8], R0 ;  /* 0x0003e80001007387 */ /* 0x0001e80000100800 */
[----:B0-----:R-:W3:Y:S01]  /*f360*/  LDL.LU R0, [R1+0x5c] ;  /* 0x00005c0001007983 */ /* 0x001ee20000300800 */
[----:B--2---:R-:W-:Y:S01]  /*f370*/  @!P2 IMAD.MOV R8, RZ, RZ, -R8 ;  /* 0x000000ffff08a224 */ /* 0x004fe200078e0a08 */
[----:B----4-:R-:W-:-:S02]  /*f380*/  ISETP.GE.AND P2, PT, R4, RZ, PT ;  /* 0x000000ff0400720c */ /* 0x010fc40003f46270 */
[----:B------:R-:W2:Y:S04]  /*f390*/  LDL R4, [R1+0x12d4] ;  /* 0x0012d40001047983 */ /* 0x000ea80000100800 */
[----:B------:R0:W-:Y:S04]  /*f3a0*/  STL [R1+0x3e4], R8 ;  /* 0x0003e40801007387 */ /* 0x0001e80000100800 */
[----:B0-----:R-:W4:Y:S01]  /*f3b0*/  LDL.LU R8, [R1+0x58] ;  /* 0x0000580001087983 */ /* 0x001f220000300800 */
[----:B------:R-:W-:Y:S01]  /*f3c0*/  @!P3 IMAD.IADD R25, R25, 0x1, -R29 ;  /* 0x000000011919b824 */ /* 0x000fe200078e0a1d */
[----:B------:R-:W-:Y:S01]  /*f3d0*/  ISETP.GE.AND P3, PT, R11, RZ, PT ;  /* 0x000000ff0b00720c */ /* 0x000fe20003f66270 */
[----:B---3--:R-:W-:Y:S01]  /*f3e0*/  @!P4 IMAD.MOV R0, RZ, RZ, -R0 ;  /* 0x000000ffff00c224 */ /* 0x008fe200078e0a00 */
[----:B------:R-:W-:-:S02]  /*f3f0*/  ISETP.GE.AND P4, PT, R10, RZ, PT ;  /* 0x000000ff0a00720c */ /* 0x000fc40003f86270 */
[----:B------:R-:W3:Y:S04]  /*f400*/  LDL R10, [R1+0x12d0] ;  /* 0x0012d000010a7983 */ /* 0x000ee80000100800 */
[----:B------:R0:W-:Y:S04]  /*f410*/  STL [R1+0x3e0], R0 ;  /* 0x0003e00001007387 */ /* 0x0001e80000100800 */
[----:B0-----:R-:W2:Y:S01]  /*f420*/  LDL.LU R0, [R1+0x54] ;  /* 0x0000540001007983 */ /* 0x001ea20000300800 */
[----:B----4-:R-:W-:Y:S01]  /*f430*/  @!P3 IMAD.MOV R8, RZ, RZ, -R8 ;  /* 0x000000ffff08b224 */ /* 0x010fe200078e0a08 */
[----:B------:R-:W-:-:S02]  /*f440*/  ISETP.GE.AND P3, PT, R7, RZ, PT ;  /* 0x000000ff0700720c */ /* 0x000fc40003f66270 */
[----:B------:R-:W4:Y:S04]  /*f450*/  LDL R7, [R1+0x12cc] ;  /* 0x0012cc0001077983 */ /* 0x000f280000100800 */
[----:B------:R0:W-:Y:S04]  /*f460*/  STL [R1+0x3dc], R8 ;  /* 0x0003dc0801007387 */ /* 0x0001e80000100800 */
[----:B0-----:R-:W3:Y:S01]  /*f470*/  LDL.LU R8, [R1+0x50] ;  /* 0x0000500001087983 */ /* 0x001ee20000300800 */
        /* <DEDUP_REMOVED lines=36> */
[----:B----4-:R-:W-:-:S02]  /*f6c0*/  ISETP.GE.AND P0, PT, R7, RZ, PT ;  /* 0x000000ff0700720c */ /* 0x010fc40003f06270 */
[----:B------:R-:W3:Y:S04]  /*f6d0*/  LDL R7, [R1+0x12ac] ;  /* 0x0012ac0001077983 */ /* 0x000ee80000100800 */
[----:B------:R0:W-:Y:S04]  /*f6e0*/  STL [R1+0x3bc], R8 ;  /* 0x0003bc0801007387 */ /* 0x0001e80000100800 */
[----:B0-----:R-:W4:Y:S01]  /*f6f0*/  LDL.LU R8, [R1+0x30] ;  /* 0x0000300001087983 */ /* 0x001f220000300800 */
[----:B--2---:R-:W-:Y:S01]  /*f700*/  @!P1 IMAD.MOV R0, RZ, RZ, -R0 ;  /* 0x000000ffff009224 */ /* 0x004fe200078e0a00 */
[----:B------:R-:W-:-:S02]  /*f710*/  ISETP.GE.AND P1, PT, R9, RZ, PT ;  /* 0x000000ff0900720c */ /* 0x000fc40003f26270 */
[----:B------:R-:W2:Y:S04]  /*f720*/  LDL R9, [R1+0x12a8] ;  /* 0x0012a80001097983 */ /* 0x000ea80000100800 */
        /* <DEDUP_REMOVED lines=73> */
[----:B------:R-:W-:-:S04]  /*fbc0*/  ISETP.GE.AND P3, PT, R7, RZ, PT ;  /* 0x000000ff0700720c */ /* 0x000fc80003f66270 */
[----:B------:R0:W-:Y:S04]  /*fbd0*/  STL [R1+0x37c], R8 ;  /* 0x00037c0801007387 */ /* 0x0001e80000100800 */
[----:B------:R-:W3:Y:S04]  /*fbe0*/  LDL R7, [R1+0x126c] ;  /* 0x00126c0001077983 */ /* 0x000ee80000100800 */
        /* <DEDUP_REMOVED lines=877> */
[----:B------:R-:W-:-:S04]  /*132c0*/  ISETP.GE.AND P0, PT, R7, RZ, PT ;  /* 0x000000ff0700720c */ /* 0x000fc80003f06270 */
[----:B------:R0:W-:Y:S04]  /*132d0*/  STL [R1+0x68], R8 ;  /* 0x0000680801007387 */ /* 0x0001e80000100800 */
[----:B0-----:R-:W4:Y:S04]  /*132e0*/  LDL R8, [R1+0xfac] ;  /* 0x000fac0001087983 */ /* 0x001f280000100800 */
[----:B------:R-:W3:Y:S01]  /*132f0*/  LDL.LU R7, [R1+0x144] ;  /* 0x0001440001077983 */ /* 0x000ee20000300800 */
        /* <DEDUP_REMOVED lines=8> */
[----:B0-----:R-:W3:Y:S04]  /*13380*/  LDL R7, [R1+0xfa8] ;  /* 0x000fa80001077983 */ /* 0x001ee80000100800 */
[----:B------:R-:W3:Y:S01]  /*13390*/  LDL.LU R6, [R1+0x154] ;  /* 0x0001540001067983 */ /* 0x000ee20000300800 */
[----:B--2---:R-:W-:Y:S01]  /*133a0*/  @!P4 IMAD.MOV R0, RZ, RZ, -R0 ;  /* 0x000000ffff00c224 */ /* 0x004fe200078e0a00 */
[----:B------:R-:W-:-:S02]  /*133b0*/  ISETP.GE.AND P4, PT, R5, RZ, PT ;  /* 0x000000ff0500720c */ /* 0x000fc40003f86270 */
[----:B------:R-:W2:Y:S04]  /*133c0*/  LDL R5, [R1+0xfa0] ;  /* 0x000fa00001057983 */ /* 0x000ea80000100800 */
[----:B------:R0:W-:Y:S04]  /*133d0*/  STL [R1+0x5c], R0 ;  /* 0x00005c0001007387 */ /* 0x0001e80000100800 */
[----:B0-----:R-:W2:Y:S01]  /*133e0*/  LDL.LU R0, [R1+0x15c] ;  /* 0x00015c0001007983 */ /* 0x001ea20000300800 */
[----:B---3--:R-:W-:-:S05]  /*133f0*/  @!P3 IMAD.MOV R6, RZ, RZ, -R6 ;  /* 0x000000ffff06b224 */ /* 0x008fca00078e0a06 */
[----:B------:R0:W-:Y:S04]  /*13400*/  STL [R1+0x58], R6 ;  /* 0x0000580601007387 */ /* 0x0001e80000100800 */
[----:B0-----:R-:W3:Y:S01]  /*13410*/  LDL.LU R6, [R1+0x104] ;  /* 0x0001040001067983 */ /* 0x001ee20000300800 */
[----:B--2---:R-:W-:Y:S01]  /*13420*/  @!P5 IMAD.MOV R0, RZ, RZ, -R0 ;  /* 0x000000ffff00d224 */ /* 0x004fe200078e0a00 */
[----:B------:R-:W-:Y:S02]  /*13430*/  ISETP.GE.AND P3, PT, R3, RZ, PT ;  /* 0x000000ff0300720c */ /* 0x000fe40003f66270 */
[----:B------:R-:W2:Y:S04]  /*13440*/  LDL R3, [R1+0xf9c] ;  /* 0x000f9c0001037983 */ /* 0x000ea80000100800 */
[----:B------:R0:W-:Y:S01]  /*13450*/  STL [R1+0x54], R0 ;  /* 0x0000540001007387 */ /* 0x0001e20000100800 */
[----:B------:R-:W-:-:S03]  /*13460*/  ISETP.GE.AND P5, PT, R2, RZ, PT ;  /* 0x000000ff0200720c */ /* 0x000fc60003fa6270 */
[----:B0-----:R-:W2:Y:S04]  /*13470*/  LDL.LU R0, [R1+0x13c] ;  /* 0x00013c0001007983 */ /* 0x001ea80000300800 */
[----:B------:R-:W4:Y:S01]  /*13480*/  LDL R2, [R1+0xf98] ;  /* 0x000f980001027983 */ /* 0x000f220000100800 */
[----:B---3--:R-:W-:Y:S01]  /*13490*/  @!P0 IMAD.MOV R6, RZ, RZ, -R6 ;  /* 0x000000ffff068224 */ /* 0x008fe200078e0a06 */
[----:B------:R-:W-:Y:S02]  /*134a0*/  ISETP.GE.AND P0, PT, R4, RZ, PT ;  /* 0x000000ff0400720c */ /* 0x000fe40003f06270 */
[----:B------:R-:W3:Y:S04]  /*134b0*/  LDL.LU R4, [R1+0x114] ;  /* 0x0001140001047983 */ /* 0x000ee80000300800 */
[----:B------:R0:W-:Y:S04]  /*134c0*/  STL [R1+0x50], R6 ;  /* 0x0000500601007387 */ /* 0x0001e80000100800 */
[----:B0-----:R-:W4:Y:S01]  /*134d0*/  LDL R6, [R1+0xf90] ;  /* 0x000f900001067983 */ /* 0x001f220000100800 */
[----:B--2---:R-:W-:-:S05]  /*134e0*/  @!P1 IMAD.MOV R0, RZ, RZ, -R0 ;  /* 0x000000ffff009224 */ /* 0x004fca00078e0a00 */
[----:B------:R0:W-:Y:S04]  /*134f0*/  STL [R1+0x4c], R0 ;  /* 0x00004c0001007387 */ /* 0x0001e80000100800 */
[----:B0-----:R-:W2:Y:S01]  /*13500*/  LDL.LU R0, [R1+0x11c] ;  /* 0x00011c0001007983 */ /* 0x001ea20000300800 */
[----:B---3--:R-:W-:Y:S01]  /*13510*/  @!P2 IMAD.MOV R4, RZ, RZ, -R4 ;  /* 0x000000ffff04a224 */ /* 0x008fe200078e0a04 */
[----:B----4-:R-:W-:-:S04]  /*13520*/  ISETP.GE.AND P2, PT, R8, RZ, PT ;  /* 0x000000ff0800720c */ /* 0x010fc80003f46270 */
[----:B------:R0:W-:Y:S04]  /*13530*/  STL [R1+0x48], R4 ;  /* 0x0000480401007387 */ /* 0x0001e80000100800 */
[----:B0-----:R-:W3:Y:S04]  /*13540*/  LDL R4, [R1+0xf94] ;  /* 0x000f940001047983 */ /* 0x001ee80000100800 */
[----:B------:R-:W4:Y:S01]  /*13550*/  LDL.LU R8, [R1+0x124] ;  /* 0x0001240001087983 */ /* 0x000f220000300800 */
[----:B------:R-:W-:-:S03]  /*13560*/  ISETP.GE.AND P1, PT, R10, RZ, PT ;  /* 0x000000ff0a00720c */ /* 0x000fc60003f26270 */
[----:B------:R-:W3:Y:S01]  /*13570*/  LDL R10, [R1+0xf8c] ;  /* 0x000f8c00010a7983 */ /* 0x000ee20000100800 */
[----:B--2---:R-:W-:Y:S01]  /*13580*/  @!P4 IMAD.MOV R0, RZ, RZ, -R0 ;  /* 0x000000ffff00c224 */ /* 0x004fe200078e0a00 */
[----:B------:R-:W-:-:S04]  /*13590*/  ISETP.GE.AND P4, PT, R9, RZ, PT ;  /* 0x000000ff0900720c */ /* 0x000fc80003f86270 */
[----:B------:R0:W-:Y:S04]  /*135a0*/  STL [R1+0x44], R0 ;  /* 0x0000440001007387 */ /* 0x0001e80000100800 */
[----:B0-----:R-:W2:Y:S04]  /*135b0*/  LDL.LU R0, [R1+0x10c] ;  /* 0x00010c0001007983 */ /* 0x001ea80000300800 */
[----:B------:R-:W3:Y:S01]  /*135c0*/  LDL R9, [R1+0xf88] ;  /* 0x000f880001097983 */ /* 0x000ee20000100800 */
[----:B----4-:R-:W-:Y:S01]  /*135d0*/  @!P3 IMAD.MOV R8, RZ, RZ, -R8 ;  /* 0x000000ffff08b224 */ /* 0x010fe200078e0a08 */
[----:B------:R-:W-:-:S02]  /*135e0*/  ISETP.GE.AND P3, PT, R7, RZ, PT ;  /* 0x000000ff0700720c */ /* 0x000fc40003f66270 */
[----:B------:R-:W4:Y:S04]  /*135f0*/  LDL.LU R7, [R1+0x24] ;  /* 0x0000240001077983 */ /* 0x000f280000300800 */
[----:B------:R0:W-:Y:S04]  /*13600*/  STL [R1+0x40], R8 ;  /* 0x0000400801007387 */ /* 0x0001e80000100800 */
[----:B0-----:R-:W3:Y:S01]  /*13610*/  LDL R8, [R1+0xf84] ;  /* 0x000f840001087983 */ /* 0x001ee20000100800 */
[----:B--2---:R-:W-:Y:S01]  /*13620*/  @!P5 IMAD.MOV R0, RZ, RZ, -R0 ;  /* 0x000000ffff00d224 */ /* 0x004fe200078e0a00 */
[----:B------:R-:W-:-:S04]  /*13630*/  ISETP.GE.AND P5, PT, R5, RZ, PT ;  /* 0x000000ff0500720c */ /* 0x000fc80003fa6270 */
[----:B------:R0:W-:Y:S04]  /*13640*/  STL [R1+0x3c], R0 ;  /* 0x00003c0001007387 */ /* 0x0001e80000100800 */
[----:B0-----:R-:W2:Y:S04]  /*13650*/  LDL R0, [R1+0xf80] ;  /* 0x000f800001007983 */ /* 0x001ea80000100800 */
[----:B------:R-:W2:Y:S01]  /*13660*/  LDL.LU R5, [R1+0xd0] ;  /* 0x0000d00001057983 */ /* 0x000ea20000300800 */
[----:B----4-:R-:W-:-:S05]  /*13670*/  @!P0 IMAD.MOV R7, RZ, RZ, -R7 ;  /* 0x000000ffff078224 */ /* 0x010fca00078e0a07 */
[----:B------:R0:W-:Y:S04]  /*13680*/  STL [R1+0x38], R7 ;  /* 0x0000380701007387 */ /* 0x0001e80000100800 */
[----:B0-----:R-:W4:Y:S04]  /*13690*/  LDL R7, [R1+0xf7c] ;  /* 0x000f7c0001077983 */ /* 0x001f280000100800 */
[----:B------:R-:W3:Y:S01]  /*136a0*/  LDL.LU R11, [R1+0xdc] ;  /* 0x0000dc00010b7983 */ /* 0x000ee20000300800 */
[----:B------:R-:W-:-:S03]  /*136b0*/  ISETP.GE.AND P0, PT, R3, RZ, PT ;  /* 0x000000ff0300720c */ /* 0x000fc60003f06270 */
[----:B------:R-:W4:Y:S01]  /*136c0*/  LDL R3, [R1+0xf78] ;  /* 0x000f780001037983 */ /* 0x000f220000100800 */
[----:B--2---:R-:W-:Y:S01]  /*136d0*/  @!P1 IMAD.MOV R5, RZ, RZ, -R5 ;  /* 0x000000ffff059224 */ /* 0x004fe200078e0a05 */
[----:B------:R-:W-:-:S04]  /*136e0*/  ISETP.GE.AND P1, PT, R2, RZ, PT ;  /* 0x000000ff0200720c */ /* 0x000fc80003f26270 */
[----:B------:R0:W-:Y:S04]  /*136f0*/  STL [R1+0x34], R5 ;  /* 0x0000340501007387 */ /* 0x0001e80000100800 */
[----:B0-----:R-:W2:Y:S04]  /*13700*/  LDL.LU R5, [R1+0xe0] ;  /* 0x0000e00001057983 */ /* 0x001ea80000300800 */
[----:B------:R-:W4:Y:S01]  /*13710*/  LDL R2, [R1+0xf74] ;  /* 0x000f740001027983 */ /* 0x000f220000100800 */
[----:B---3--:R-:W-:Y:S01]  /*13720*/  @!P2 IMAD.MOV R11, RZ, RZ, -R11 ;  /* 0x000000ffff0ba224 */ /* 0x008fe200078e0a0b */
[----:B------:R-:W-:-:S02]  /*13730*/  ISETP.GE.AND P2, PT, R6, RZ, PT ;  /* 0x000000ff0600720c */ /* 0x000fc40003f46270 */
[----:B------:R-:W3:Y:S04]  /*13740*/  LDL R6, [R1+0xf70] ;  /* 0x000f700001067983 */ /* 0x000ee80000100800 */
[----:B------:R0:W-:Y:S04]  /*13750*/  STL [R1+0x30], R11 ;  /* 0x0000300b01007387 */ /* 0x0001e80000100800 */
[----:B0-----:R-:W3:Y:S01]  /*13760*/  LDL.LU R11, [R1+0x20] ;  /* 0x00002000010b7983 */ /* 0x001ee20000300800 */
[----:B------:R-:W-:Y:S02]  /*13770*/  @!P6 IMAD.IADD R27, R27, 0x1, -R29 ;  /* 0x000000011b1be824 */ /* 0x000fe400078e0a1d */
[----:B--2---:R-:W-:Y:S01]  /*13780*/  @!P4 IMAD.MOV R5, RZ, RZ, -R5 ;  /* 0x000000ffff05c224 */ /* 0x004fe200078e0a05 */
[----:B------:R-:W-:-:S04]  /*13790*/  ISETP.GE.AND P4, PT, R4, RZ, PT ;  /* 0x000000ff0400720c */ /* 0x000fc80003f86270 */
[----:B------:R0:W-:Y:S04]  /*137a0*/  STL [R1+0x2c], R5 ;  /* 0x00002c0501007387 */ /* 0x0001e80000100800 */
[----:B0-----:R-:W2:Y:S04]  /*137b0*/  LDL R5, [R1+0xf6c] ;  /* 0x000f6c0001057983 */ /* 0x001ea80000100800 */
[----:B------:R-:W2:Y:S04]  /*137c0*/  LDL.LU R4, [R1+0xc8] ;  /* 0x0000c80001047983 */ /* 0x000ea80000300800 */
[----:B------:R-:W4:Y:S01]  /*137d0*/  LDL R29, [R1+0xf68] ;  /* 0x000f6800011d7983 */ /* 0x000f220000100800 */
[----:B---3--:R-:W-:Y:S01]  /*137e0*/  @!P3 IMAD.MOV R11, RZ, RZ, -R11 ;  /* 0x000000ffff0bb224 */ /* 0x008fe200078e0a0b */
[----:B------:R-:W-:-:S04]  /*137f0*/  ISETP.GE.AND P3, PT, R10, RZ, PT ;  /* 0x000000ff0a00720c */ /* 0x000fc80003f66270 */
[----:B------:R0:W-:Y:S04]  /*13800*/  STL [R1+0x28], R11 ;  /* 0x0000280b01007387 */ /* 0x0001e80000100800 */
[----:B0-----:R-:W3:Y:S04]  /*13810*/  LDL.LU R11, [R1+0x1564] ;  /* 0x00156400010b7983 */ /* 0x001ee80000300800 */
[----:B------:R-:W3:Y:S01]  /*13820*/  LDL.LU R10, [R1+0x1c] ;  /* 0x00001c00010a7983 */ /* 0x000ee20000300800 */
[----:B--2---:R-:W-:Y:S01]  /*13830*/  @!P5 IMAD.MOV R4, RZ, RZ, -R4 ;  /* 0x000000ffff04d224 */ /* 0x004fe200078e0a04 */
[----:B------:R-:W-:-:S04]  /*13840*/  ISETP.GE.AND P5, PT, R9, RZ, PT ;  /* 0x000000ff0900720c */ /* 0x000fc80003fa6270 */
[----:B------:R0:W-:Y:S04]  /*13850*/  STL [R1+0x24], R4 ;  /* 0x0000240401007387 */ /* 0x0001e80000100800 */
[----:B0-----:R-:W2:Y:S04]  /*13860*/  LDL R4, [R1+0xf64] ;  /* 0x000f640001047983 */ /* 0x001ea80000100800 */
[----:B------:R-:W2:Y:S01]  /*13870*/  LDL.LU R9, [R1+0x18] ;  /* 0x0000180001097983 */ /* 0x000ea20000300800 */
        /* <DEDUP_REMOVED lines=8> */
[----:B0-----:R-:W2:Y:S04]  /*13900*/  LDL.LU R9, [R1+0x155c] ;  /* 0x00155c0001097983 */ /* 0x001ea80000300800 */
[----:B------:R-:W2:Y:S01]  /*13910*/  LDL.LU R0, [R1+0x10] ;  /* 0x0000100001007983 */ /* 0x000ea20000300800 */
[----:B---3--:R-:W-:Y:S01]  /*13920*/  @!P2 IMAD.MOV R8, RZ, RZ, -R8 ;  /* 0x000000ffff08a224 */ /* 0x008fe200078e0a08 */
[----:B----4-:R-:W-:-:S04]  /*13930*/  ISETP.GE.AND P2, PT, R7, RZ, PT ;  /* 0x000000ff0700720c */ /* 0x010fc80003f46270 */
[----:B------:R0:W-:Y:S04]  /*13940*/  STL [R1+0x18], R8 ;  /* 0x0000180801007387 */ /* 0x0001e80000100800 */
[----:B0-----:R-:W3:Y:S04]  /*13950*/  LDL.LU R8, [R1+0x1558] ;  /* 0x0015580001087983 */ /* 0x001ee80000300800 */
[----:B------:R-:W4:Y:S01]  /*13960*/  LDL.LU R7, [R1+0xc] ;  /* 0x00000c0001077983 */ /* 0x000f220000300800 */
[----:B--2---:R-:W-:Y:S01]  /*13970*/  @!P4 IMAD.MOV R0, RZ, RZ, -R0 ;  /* 0x000000ffff00c224 */ /* 0x004fe200078e0a00 */
[----:B------:R-:W-:-:S04]  /*13980*/  ISETP.GE.AND P4, PT, R3, RZ, PT ;  /* 0x000000ff0300720c */ /* 0x000fc80003f86270 */
[----:B------:R0:W-:Y:S04]  /*13990*/  STL [R1+0x14], R0 ;  /* 0x0000140001007387 */ /* 0x0001e80000100800 */
[----:B0-----:R-:W2:Y:S04]  /*139a0*/  LDL R0, [R1+0xf58] ;  /* 0x000f580001007983 */ /* 0x001ea80000100800 */
[----:B------:R-:W2:Y:S01]  /*139b0*/  LDL.LU R3, [R1+0x8] ;  /* 0x0000080001037983 */ /* 0x000ea20000300800 */
[----:B----4-:R-:W-:Y:S01]  /*139c0*/  @!P3 IMAD.MOV R7, RZ, RZ, -R7 ;  /* 0x000000ffff07b224 */ /* 0x010fe200078e0a07 */
[----:B------:R-:W-:-:S04]  /*139d0*/  ISETP.GE.AND P3, PT, R2, RZ, PT ;  /* 0x000000ff0200720c */ /* 0x000fc80003f66270 */
[----:B------:R0:W-:Y:S04]  /*139e0*/  STL [R1+0x10], R7 ;  /* 0x0000100701007387 */ /* 0x0001e80000100800 */
[----:B0-----:R-:W4:Y:S04]  /*139f0*/  LDL.LU R7, [R1+0x1554] ;  /* 0x0015540001077983 */ /* 0x001f280000300800 */
[----:B------:R-:W3:Y:S01]  /*13a00*/  LDL.LU R2, [R1+0x4] ;  /* 0x0000040001027983 */ /* 0x000ee20000300800 */
[----:B--2---:R-:W-:Y:S01]  /*13a10*/  @!P5 IMAD.MOV R3, RZ, RZ, -R3 ;  /* 0x000000ffff03d224 */ /* 0x004fe200078e0a03 */
[----:B------:R-:W-:-:S04]  /*13a20*/  ISETP.GE.AND P5, PT, R6, RZ, PT ;  /* 0x000000ff0600720c */ /* 0x000fc80003fa6270 */
[----:B------:R0:W-:Y:S04]  /*13a30*/  STL [R1+0xc], R3 ;  /* 0x00000c0301007387 */ /* 0x0001e80000100800 */
[----:B0-----:R-:W2:Y:S04]  /*13a40*/  LDL.LU R3, [R1+0x1550] ;  /* 0x0015500001037983 */ /* 0x001ea80000300800 */
[----:B------:R-:W2:Y:S01]  /*13a50*/  LDL.LU R6, [R1] ;  /* 0x0000000001067983 */ /* 0x000ea20000300800 */
[----:B---3--:R-:W-:-:S05]  /*13a60*/  @!P0 IMAD.MOV R2, RZ, RZ, -R2 ;  /* 0x000000ffff028224 */ /* 0x008fca00078e0a02 */
[----:B------:R0:W-:Y:S04]  /*13a70*/  STL [R1+0x8], R2 ;  /* 0x0000080201007387 */ /* 0x0001e80000100800 */
[----:B0-----:R-:W3:Y:S01]  /*13a80*/  LDL.LU R2, [R1+0x154c] ;  /* 0x00154c0001027983 */ /* 0x001ee20000300800 */
[----:B------:R-:W-:Y:S01]  /*13a90*/  ISETP.GE.AND P0, PT, R5, RZ, PT ;  /* 0x000000ff0500720c */ /* 0x000fe20003f06270 */
[----:B--2---:R-:W-:Y:S01]  /*13aa0*/  @!P1 IMAD.MOV R6, RZ, RZ, -R6 ;  /* 0x000000ffff069224 */ /* 0x004fe200078e0a06 */
[----:B------:R-:W-:Y:S01]  /*13ab0*/  ISETP.GE.AND P1, PT, R29, RZ, PT ;  /* 0x000000ff1d00720c */ /* 0x000fe20003f26270 */
[----:B------:R-:W-:-:S03]  /*13ac0*/  IMAD.MOV.U32 R29, RZ, RZ, R3 ;  /* 0x000000ffff1d7224 */ /* 0x000fc600078e0003 */
[----:B------:R0:W-:Y:S01]  /*13ad0*/  STL [R1+0x4], R6 ;  /* 0x0000040601007387 */ /* 0x0001e20000100800 */
[----:B------:R-:W-:-:S03]  /*13ae0*/  @!P4 IMAD.MOV R29, RZ, RZ, -R29 ;  /* 0x000000ffff1dc224 */ /* 0x000fc600078e0a1d */
[----:B0-----:R-:W2:Y:S04]  /*13af0*/  LDL.LU R6, [R1+0x1548] ;  /* 0x0015480001067983 */ /* 0x001ea80000300800 */
[----:B------:R-:W4:Y:S01]  /*13b00*/  LDL R3, [R1+0xf5c] ;  /* 0x000f5c0001037983 */ /* 0x000f220000100800 */
[----:B---3--:R-:W-:-:S03]  /*13b10*/  IMAD.MOV.U32 R5, RZ, RZ, R2 ;  /* 0x000000ffff057224 */ /* 0x008fc600078e0002 */
[----:B------:R-:W3:Y:S01]  /*13b20*/  LDL R2, [R1+0xf4c] ;  /* 0x000f4c0001027983 */ /* 0x000ee20000100800 */
[----:B------:R-:W-:Y:S01]  /*13b30*/  @!P2 IMAD.MOV R5, RZ, RZ, -R5 ;  /* 0x000000ffff05a224 */ /* 0x000fe200078e0a05 */
[----:B------:R-:W-:-:S04]  /*13b40*/  ISETP.GE.AND P2, PT, R4, RZ, PT ;  /* 0x000000ff0400720c */ /* 0x000fc80003f46270 */
[----:B------:R0:W-:Y:S04]  /*13b50*/  STL [R1], R5 ;  /* 0x0000000501007387 */ /* 0x0001e80000100800 */
[----:B0-----:R-:W3:Y:S04]  /*13b60*/  LDL.LU R5, [R1+0x1544] ;  /* 0x0015440001057983 */ /* 0x001ee80000300800 */
[----:B------:R-:W4:Y:S04]  /*13b70*/  LDL.LU R4, [R1+0x1540] ;  /* 0x0015400001047983 */ /* 0x000f280000300800 */
[----:B------:R0:W-:Y:S04]  /*13b80*/  STL [R1+0x1480], R29 ;  /* 0x0014801d01007387 */ /* 0x0001e80000100800 */
[----:B0-----:R-:W4:Y:S01]  /*13b90*/  LDL R29, [R1+0xf60] ;  /* 0x000f6000011d7983 */ /* 0x001f220000100800 */
[----:B--2---:R-:W-:-:S02]  /*13ba0*/  @!P0 IMAD.MOV R6, RZ, RZ, -R6 ;  /* 0x000000ffff068224 */ /* 0x004fc400078e0a06 */
[----:B---3--:R-:W-:Y:S02]  /*13bb0*/  @!P5 IMAD.MOV R5, RZ, RZ, -R5 ;  /* 0x000000ffff05d224 */ /* 0x008fe400078e0a05 */
[----:B----4-:R-:W-:Y:S01]  /*13bc0*/  @!P3 IMAD.MOV R4, RZ, RZ, -R4 ;  /* 0x000000ffff04b224 */ /* 0x010fe200078e0a04 */
[----:B------:R-:W-:-:S04]  /*13bd0*/  ISETP.GE.AND P3, PT, R3, RZ, PT ;  /* 0x000000ff0300720c */ /* 0x000fc80003f66270 */
[----:B------:R0:W-:Y:S04]  /*13be0*/  STL [R1+0x1484], R4 ;  /* 0x0014840401007387 */ /* 0x0001e80000100800 */
[----:B------:R-:W2:Y:S01]  /*13bf0*/  LDL R3, [R1+0xf44] ;  /* 0x000f440001037983 */ /* 0x000ea20000100800 */
[----:B------:R-:W-:-:S03]  /*13c00*/  ISETP.GE.AND P4, PT, R29, RZ, PT ;  /* 0x000000ff1d00720c */ /* 0x000fc60003f86270 */
[----:B0-----:R-:W3:Y:S04]  /*13c10*/  LDL R4, [R1+0xf48] ;  /* 0x000f480001047983 */ /* 0x001ee80000100800 */
[----:B------:R0:W-:Y:S04]  /*13c20*/  STL [R1+0x1488], R5 ;  /* 0x0014880501007387 */ /* 0x0001e80000100800 */
[----:B------:R-:W4:Y:S04]  /*13c30*/  LDL R29, [R1+0xf40] ;  /* 0x000f4000011d7983 */ /* 0x000f280000100800 */
[----:B0-----:R-:W2:Y:S04]  /*13c40*/  LDL R5, [R1+0xf50] ;  /* 0x000f500001057983 */ /* 0x001ea80000100800 */
[----:B------:R0:W-:Y:S04]  /*13c50*/  STL [R1+0x148c], R6 ;  /* 0x00148c0601007387 */ /* 0x0001e80000100800 */
[----:B0-----:R-:W2:Y:S01]  /*13c60*/  LDL R6, [R1+0xf54] ;  /* 0x000f540001067983 */ /* 0x001ea20000100800 */
[----:B------:R-:W-:-:S05]  /*13c70*/  @!P1 IMAD.MOV R7, RZ, RZ, -R7 ;  /* 0x000000ffff079224 */ /* 0x000fca00078e0a07 */
[----:B------:R0:W-:Y:S01]  /*13c80*/  STL [R1+0x1490], R7 ;  /* 0x0014900701007387 */ /* 0x0001e20000100800 */
[----:B------:R-:W-:Y:S01]  /*13c90*/  @!P2 IMAD.MOV R8, RZ, RZ, -R8 ;  /* 0x000000ffff08a224 */ /* 0x000fe200078e0a08 */
[----:B------:R-:W-:Y:S02]  /*13ca0*/  ISETP.GE.AND P5, PT, R0, RZ, PT ;  /* 0x000000ff0000720c */ /* 0x000fe40003fa6270 */
[----:B------:R-:W1:Y:S01]  /*13cb0*/  S2R R0, SR_TID.X ;  /* 0x0000000000007919 */ /* 0x000e620000002100 */
[----:B------:R-:W-:Y:S02]  /*13cc0*/  @!P4 IMAD.MOV R9, RZ, RZ, -R9 ;  /* 0x000000ffff09c224 */ /* 0x000fe400078e0a09 */
[----:B------:R-:W-:Y:S01]  /*13cd0*/  @!P3 IMAD.MOV R10, RZ, RZ, -R10 ;  /* 0x000000ffff0ab224 */ /* 0x000fe200078e0a0a */
[----:B------:R-:W-:-:S07]  /*13ce0*/  ISETP.GE.AND P2, PT, R2, RZ, PT ;  /* 0x000000ff0200720c */ /* 0x000fce0003f46270 */
[----:B------:R-:W-:Y:S01]  /*13cf0*/  @!P5 IMAD.MOV R11, RZ, RZ, -R11 ;  /* 0x000000ffff0bd224 */ /* 0x000fe200078e0a0b */
[----:B--2---:R-:W-:Y:S02]  /*13d00*/  ISETP.GE.AND P0, PT, R6, RZ, PT ;  /* 0x000000ff0600720c */ /* 0x004fe40003f06270 */
[----:B------:R-:W2:Y:S01]  /*13d10*/  LDL R6, [R1+0xf38] ;  /* 0x000f380001067983 */ /* 0x000ea20000100800 */
[----:B------:R-:W-:-:S03]  /*13d20*/  ISETP.GE.AND P1, PT, R5, RZ, PT ;  /* 0x000000ff0500720c */ /* 0x000fc60003f26270 */
[----:B------:R-:W-:Y:S04]  /*13d30*/  STL [R1+0x1494], R8 ;  /* 0x0014940801007387 */ /* 0x000fe80000100800 */
[----:B------:R-:W2:Y:S01]  /*13d40*/  LDL R5, [R1+0xf34] ;  /* 0x000f340001057983 */ /* 0x000ea20000100800 */
[----:B---3--:R-:W-:-:S03]  /*13d50*/  ISETP.GE.AND P4, PT, R4, RZ, PT ;  /* 0x000000ff0400720c */ /* 0x008fc60003f86270 */
[----:B------:R-:W-:Y:S04]  /*13d60*/  STL [R1+0x1498], R9 ;  /* 0x0014980901007387 */ /* 0x000fe80000100800 */
[----:B------:R-:W3:Y:S01]  /*13d70*/  LDL R4, [R1+0xf30] ;  /* 0x000f300001047983 */ /* 0x000ee20000100800 */
[----:B------:R-:W-:-:S03]  /*13d80*/  ISETP.GE.AND P3, PT, R3, RZ, PT ;  /* 0x000000ff0300720c */ /* 0x000fc60003f66270 */
[----:B------:R-:W-:Y:S01]  /*13d90*/  STL [R1+0x149c], R10 ;  /* 0x00149c0a01007387 */ /* 0x000fe20000100800 */
[----:B-1----:R-:W-:-:S03]  /*13da0*/  SHF.R.U32.HI R0, RZ, 0x6, R0 ;  /* 0x00000006ff007819 */ /* 0x002fc60000011600 */
[----:B------:R-:W3:Y:S01]  /*13db0*/  LDL R3, [R1+0xf28] ;  /* 0x000f280001037983 */ /* 0x000ee20000100800 */
[----:B------:R-:W-:Y:S02]  /*13dc0*/  SGXT.U32 R0, R0, 0x1 ;  /* 0x000000010000781a */ /* 0x000fe40000000000 */
[----:B----4-:R-:W-:Y:S01]  /*13dd0*/  ISETP.GE.AND P5, PT, R29, RZ, PT ;  /* 0x000000ff1d00720c */ /* 0x010fe20003fa6270 */
[----:B0-----:R-:W4:Y:S01]  /*13de0*/  LDL R7, [R1+0xf2c] ;  /* 0x000f2c0001077983 */ /* 0x001f220000100800 */
[----:B------:R-:W-:-:S03]  /*13df0*/  LOP3.LUT R0, R0, 0x3e, RZ, 0xfc, !PT ;  /* 0x0000003e00007812 */ /* 0x000fc600078efcff */
[----:B------:R-:W-:Y:S02]  /*13e00*/  STL [R1+0x14a0], R11 ;  /* 0x0014a00b01007387 */ /* 0x000fe40000100800 */
[----:B------:R-:W-:Y:S02]  /*13e10*/  IMAD R2, R0, c[0x0][0x188], RZ ;  /* 0x0000620000027a24 */ /* 0x000fe400078e02ff */
[----:B------:R-:W-:Y:S01]  /*13e20*/  IMAD.MOV R0, RZ, RZ, -c[0x0][0x188] ;  /* 0x80006200ff007624 */ /* 0x000fe200078e02ff */
[----:B------:R-:W4:Y:S03]  /*13e30*/  LDL R29, [R1+0xf24] ;  /* 0x000f2400011d7983 */ /* 0x000f260000100800 */
[----:B------:R-:W-:-:S04]  /*13e40*/  IMAD R2, R0, 0x2, R2 ;  /* 0x0000000200027824 */ /* 0x000fc800078e0202 */
[C---:B------:R-:W-:Y:S02]  /*13e50*/  IMAD R2, R0.reuse, 0x2, R2 ;  /* 0x0000000200027824 */ /* 0x040fe400078e0202 */
[----:B------:R-:W-:Y:S02]  /*13e60*/  @!P0 IMAD.MOV R12, RZ, RZ, -R12 ;  /* 0x000000ffff0c8224 */ /* 0x000fe400078e0a0c */
[----:B------:R-:W-:-:S05]  /*13e70*/  IMAD R2, R0, 0x2, R2 ;  /* 0x0000000200027824 */ /* 0x000fca00078e0202 */
[----:B------:R0:W-:Y:S04]  /*13e80*/  STL [R1+0x478], R2 ;  /* 0x0004780201007387 */ /* 0x0001e80000100800 */
[----:B------:R-:W-:Y:S01]  /*13e90*/  STL [R1+0x14a4], R12 ;  /* 0x0014a40c01007387 */ /* 0x000fe20000100800 */
[----:B------:R-:W-:Y:S02]  /*13ea0*/  @!P1 IMAD.MOV R13, RZ, RZ, -R13 ;  /* 0x000000ffff0d9224 */ /* 0x000fe400078e0a0d */
[----:B0-----:R-:W-:Y:S01]  /*13eb0*/  IMAD R2, R0, 0x2, R2 ;  /* 0x0000000200027824 */ /* 0x001fe200078e0202 */
[----:B--2---:R-:W-:Y:S02]  /*13ec0*/  ISETP.GE.AND P0, PT, R6, RZ, PT ;  /* 0x000000ff0600720c */ /* 0x004fe40003f06270 */
[----:B------:R-:W2:Y:S04]  /*13ed0*/  LDL R6, [R1+0xf20] ;  /* 0x000f200001067983 */ /* 0x000ea80000100800 */
[----:B------:R0:W-:Y:S01]  /*13ee0*/  STL [R1+0x484], R2 ;  /* 0x0004840201007387 */ /* 0x0001e20000100800 */
[----:B------:R-:W-:-:S03]  /*13ef0*/  ISETP.GE.AND P1, PT, R5, RZ, PT ;  /* 0x000000ff0500720c */ /* 0x000fc60003f26270 */
[----:B------:R-:W-:Y:S04]  /*13f00*/  STL [R1+0x14a8], R13 ;  /* 0x0014a80d01007387 */ /* 0x000fe80000100800 */
[----:B------:R-:W2:Y:S01]  /*13f10*/  LDL R5, [R1+0xf1c] ;  /* 0x000f1c0001057983 */ /* 0x000ea20000100800 */
[----:B0-----:R-:W-:Y:S02]  /*13f20*/  IMAD R2, R0, 0x2, R2 ;  /* 0x0000000200027824 */ /* 0x001fe400078e0202 */
[----:B------:R-:W-:-:S03]  /*13f30*/  @!P2 IMAD.MOV R14, RZ, RZ, -R14 ;  /* 0x000000ffff0ea224 */ /* 0x000fc600078e0a0e */
[----:B------:R0:W-:Y:S01]  /*13f40*/  STL [R1+0x43c], R2 ;  /* 0x00043c0201007387 */ /* 0x0001e20000100800 */
[----:B---3--:R-:W-:Y:S01]  /*13f50*/  ISETP.GE.AND P2, PT, R4, RZ, PT ;  /* 0x000000ff0400720c */ /* 0x008fe20003f46270 */
[----:B------:R-:W-:Y:S02]  /*13f60*/  @!P4 IMAD.MOV R15, RZ, RZ, -R15 ;  /* 0x000000ffff0fc224 */ /* 0x000fe400078e0a0f */
[----:B------:R-:W-:Y:S01]  /*13f70*/  STL [R1+0x14ac], R14 ;  /* 0x0014ac0e01007387 */ /* 0x000fe20000100800 */
[----:B------:R-:W-:-:S03]  /*13f80*/  @!P3 IMAD.MOV R16, RZ, RZ, -R16 ;  /* 0x000000ffff10b224 */ /* 0x000fc600078e0a10 */
[----:B------:R-:W3:Y:S01]  /*13f90*/  LDL R4, [R1+0xf18] ;  /* 0x000f180001047983 */ /* 0x000ee20000100800 */
[----:B0-----:R-:W-:-:S05]  /*13fa0*/  IMAD R2, R0, 0x2, R2 ;  /* 0x0000000200027824 */ /* 0x001fca00078e0202 */
[----:B------:R0:W-:Y:S01]  /*13fb0*/  STL [R1+0x440], R2 ;  /* 0x0004400201007387 */ /* 0x0001e20000100800 */
[----:B------:R-:W-:-:S03]  /*13fc0*/  ISETP.GE.AND P3, PT, R3, RZ, PT ;  /* 0x000000ff0300720c */ /* 0x000fc60003f66270 */
[----:B------:R-:W-:Y:S01]  /*13fd0*/  STL [R1+0x14b0], R15 ;  /* 0x0014b00f01007387 */ /* 0x000fe20000100800 */
[----:B0-----:R-:W-:-:S03]  /*13fe0*/  IMAD R2, R0, 0x2, R2 ;  /* 0x0000000200027824 */ /* 0x001fc600078e0202 */
[----:B------:R-:W-:Y:S01]  /*13ff0*/  STL [R1+0x14b4], R16 ;  /* 0x0014b41001007387 */ /* 0x000fe20000100800 */
[----:B------:R-:W-:-:S03]  /*14000*/  IMAD R3, R0, 0x2, R2 ;  /* 0x0000000200037824 */ /* 0x000fc600078e0202 */
[----:B------:R0:W-:Y:S04]  /*14010*/  STL [R1+0x444], R2 ;  /* 0x0004440201007387 */ /* 0x0001e80000100800 */
[----:B0-----:R-:W3:Y:S01]  /*14020*/  LDL R2, [R1+0x4c8] ;  /* 0x0004c80001027983 */ /* 0x001ee20000100800 */
[----:B------:R-:W-:-:S03]  /*14030*/  @!P5 IMAD.MOV R17, RZ, RZ, -R17 ;  /* 0x000000ffff11d224 */ /* 0x000fc600078e0a11 */
[----:B------:R0:W-:Y:S01]  /*14040*/  STL [R1+0x448], R3 ;  /* 0x0004480301007387 */ /* 0x0001e20000100800 */
[----:B----4-:R-:W-:Y:S01]  /*14050*/  ISETP.GE.AND P5, PT, R29, RZ, PT ;  /* 0x000000ff1d00720c */ /* 0x010fe20003fa6270 */
[----:B------:R-:W-:Y:S01]  /*14060*/  @!P0 IMAD.MOV R18, RZ, RZ, -R18 ;  /* 0x000000ffff128224 */ /* 0x000fe200078e0a12 */
[----:B------:R-:W-:Y:S01]  /*14070*/  ISETP.GE.AND P4, PT, R7, RZ, PT ;  /* 0x000000ff0700720c */ /* 0x000fe20003f86270 */
[----:B------:R-:W-:Y:S01]  /*14080*/  STL [R1+0x14b8], R17 ;  /* 0x0014b81101007387 */ /* 0x000fe20000100800 */
[----:B------:R-:W-:-:S03]  /*14090*/  @!P1 IMAD.MOV R19, RZ, RZ, -R19 ;  /* 0x000000ffff139224 */ /* 0x000fc600078e0a13 */
[----:B------:R-:W4:Y:S01]  /*140a0*/  LDL R29, [R1+0xf14] ;  /* 0x000f1400011d7983 */ /* 0x000f220000100800 */
[----:B0-----:R-:W-:-:S05]  /*140b0*/  IMAD R3, R0, 0x2, R3 ;  /* 0x0000000200037824 */ /* 0x001fca00078e0203 */
[----:B------:R0:W-:Y:S01]  /*140c0*/  STL [R1+0x44c], R3 ;  /* 0x00044c0301007387 */ /* 0x0001e20000100800 */
[----:B------:R-:W-:-:S03]  /*140d0*/  @!P2 IMAD.MOV R20, RZ, RZ, -R20 ;  /* 0x000000ffff14a224 */ /* 0x000fc600078e0a14 */
[----:B------:R-:W-:Y:S01]  /*140e0*/  STL [R1+0x14bc], R18 ;  /* 0x0014bc1201007387 */ /* 0x000fe20000100800 */
[----:B0-----:R-:W-:-:S03]  /*140f0*/  IMAD R3, R0, 0x2, R3 ;  /* 0x0000000200037824 */ /* 0x001fc600078e0203 */
[----:B------:R-:W-:Y:S04]  /*14100*/  STL [R1+0x14c0], R19 ;  /* 0x0014c01301007387 */ /* 0x000fe80000100800 */
[----:B------:R0:W-:Y:S01]  /*14110*/  STL [R1+0x450], R3 ;  /* 0x0004500301007387 */ /* 0x0001e20000100800 */
[----:B------:R-:W-:-:S03]  /*14120*/  @!P4 IMAD.MOV R21, RZ, RZ, -R21 ;  /* 0x000000ffff15c224 */ /* 0x000fc600078e0a15 */
[----:B------:R-:W-:Y:S01]  /*14130*/  STL [R1+0x14c4], R20 ;  /* 0x0014c41401007387 */ /* 0x000fe20000100800 */
[----:B0-----:R-:W-:-:S05]  /*14140*/  IMAD R3, R0, 0x2, R3 ;  /* 0x0000000200037824 */ /* 0x001fca00078e0203 */
        /* <DEDUP_REMOVED lines=8> */
[----:B------:R0:W-:Y:S04]  /*141d0*/  STL [R1+0x45c], R3 ;  /* 0x00045c0301007387 */ /* 0x0001e80000100800 */
[----:B------:R-:W-:Y:S01]  /*141e0*/  STL [R1+0x14d0], R23 ;  /* 0x0014d01701007387 */ /* 0x000fe20000100800 */
[----:B0-----:R-:W-:-:S04]  /*141f0*/  IMAD R3, R0, 0x2, R3 ;  /* 0x0000000200037824 */ /* 0x001fc800078e0203 */
[----:B------:R-:W-:Y:S01]  /*14200*/  IMAD R17, R0, 0x2, R3 ;  /* 0x0000000200117824 */ /* 0x000fe200078e0203 */
[----:B------:R-:W-:Y:S01]  /*14210*/  STL [R1+0x460], R3 ;  /* 0x0004600301007387 */ /* 0x000fe20000100800 */
[----:B--2---:R-:W-:-:S13]  /*14220*/  ISETP.GE.AND P0, PT, R6, RZ, PT ;  /* 0x000000ff0600720c */ /* 0x004fda0003f06270 */
[----:B------:R-:W-:-:S05]  /*14230*/  @!P0 IMAD.MOV R24, RZ, RZ, -R24 ;  /* 0x000000ffff188224 */ /* 0x000fca00078e0a18 */
[----:B------:R-:W-:Y:S04]  /*14240*/  STL [R1+0x14d4], R24 ;  /* 0x0014d41801007387 */ /* 0x000fe80000100800 */
[----:B------:R0:W-:Y:S04]  /*14250*/  STL [R1+0x464], R17 ;  /* 0x0004641101007387 */ /* 0x0001e80000100800 */
[----:B------:R-:W2:Y:S04]  /*14260*/  LDL.LU R16, [R1+0x3ec] ;  /* 0x0003ec0001107983 */ /* 0x000ea80000300800 */
[----:B------:R-:W2:Y:S04]  /*14270*/  LDL.LU R15, [R1+0x3e8] ;  /* 0x0003e800010f7983 */ /* 0x000ea80000300800 */
[----:B------:R-:W2:Y:S04]  /*14280*/  LDL.LU R14, [R1+0x3e4] ;  /* 0x0003e400010e7983 */ /* 0x000ea80000300800 */
[----:B------:R-:W2:Y:S04]  /*14290*/  LDL.LU R13, [R1+0x3e0] ;  /* 0x0003e000010d7983 */ /* 0x000ea80000300800 */
[----:B------:R-:W2:Y:S04]  /*142a0*/  LDL.LU R12, [R1+0x3dc] ;  /* 0x0003dc00010c7983 */ /* 0x000ea80000300800 */
[----:B------:R-:W2:Y:S04]  /*142b0*/  LDL.LU R11, [R1+0x3d8] ;  /* 0x0003d800010b7983 */ /* 0x000ea80000300800 */
[----:B------:R-:W2:Y:S04]  /*142c0*/  LDL.LU R10, [R1+0x3d4] ;  /* 0x0003d400010a7983 */ /* 0x000ea80000300800 */
[----:B------:R-:W2:Y:S04]  /*142d0*/  LDL.LU R9, [R1+0x3d0] ;  /* 0x0003d00001097983 */ /* 0x000ea80000300800 */
[----:B------:R-:W2:Y:S01]  /*142e0*/  LDL.LU R8, [R1+0x3cc] ;  /* 0x0003cc0001087983 */ /* 0x000ea20000300800 */
[----:B------:R-:W-:-:S03]  /*142f0*/  ISETP.GE.AND P1, PT, R5, RZ, PT ;  /* 0x000000ff0500720c */ /* 0x000fc60003f26270 */
[----:B------:R-:W2:Y:S04]  /*14300*/  LDL.LU R7, [R1+0x3c8] ;  /* 0x0003c80001077983 */ /* 0x000ea80000300800 */
[----:B------:R-:W2:Y:S04]  /*14310*/  LDL.LU R6, [R1+0x3c4] ;  /* 0x0003c40001067983 */ /* 0x000ea80000300800 */
[----:B------:R-:W2:Y:S01]  /*14320*/  LDL.LU R5, [R1+0x3c0] ;  /* 0x0003c00001057983 */ /* 0x000ea20000300800 */
[----:B---3--:R-:W-:-:S03]  /*14330*/  ISETP.GE.AND P3, PT, R2, RZ, PT ;  /* 0x000000ff0200720c */ /* 0x008fc60003f66270 */
[----:B------:R-:W1:Y:S01]  /*14340*/  S2R R2, SR_TID.X ;  /* 0x0000000000027919 */ /* 0x000e620000002100 */
[----:B------:R-:W-:Y:S02]  /*14350*/  ISETP.GE.AND P2, PT, R4, RZ, PT ;  /* 0x000000ff0400720c */ /* 0x000fe40003f46270 */
[----:B----4-:R-:W-:Y:S01]  /*14360*/  ISETP.GE.AND P5, PT, R29, RZ, PT ;  /* 0x000000ff1d00720c */ /* 0x010fe20003fa6270 */
[----:B0-----:R-:W-:Y:S01]  /*14370*/  IMAD R17, R0, 0x2, R17 ;  /* 0x0000000200117824 */ /* 0x001fe200078e0211 */
[----:B------:R-:W3:Y:S01]  /*14380*/  LDL.LU R4, [R1+0x3bc] ;  /* 0x0003bc0001047983 */ /* 0x000ee20000300800 */
[----:B------:R-:W-:-:S03]  /*14390*/  @!P1 IMAD.MOV R25, RZ, RZ, -R25 ;  /* 0x000000ffff199224 */ /* 0x000fc600078e0a19 */
[----:B------:R-:W4:Y:S01]  /*143a0*/  LDL.LU R29, [R1+0x3b8] ;  /* 0x0003b800011d7983 */ /* 0x000f220000300800 */
[----:B-1----:R-:W-:-:S05]  /*143b0*/  LOP3.LUT R2, R2, 0x3f, RZ, 0xc0, !PT ;  /* 0x0000003f02027812 */ /* 0x002fca00078ec0ff */
[----:B------:R-:W-:-:S05]  /*143c0*/  IMAD R2, R2, c[0x0][0x18c], RZ ;  /* 0x0000630002027a24 */ /* 0x000fca00078e02ff */
[----:B------:R-:W-:Y:S01]  /*143d0*/  LEA R2, P6, R2, c[0x0][0x168], 0x1 ;  /* 0x00005a0002027a11 */ /* 0x000fe200078c08ff */
[----:B------:R-:W-:-:S04]  /*143e0*/  @!P2 IMAD.MOV R26, RZ, RZ, -R26 ;  /* 0x000000ffff1aa224 */ /* 0x000fc800078e0a1a */
[----:B------:R0:W-:Y:S01]  /*143f0*/  STL [R1+0x13d4], R2 ;  /* 0x0013d40201007387 */ /* 0x0001e20000100800 */
[----:B------:R-:W-:Y:S02]  /*14400*/  @!P3 IMAD.MOV R27, RZ, RZ, -R27 ;  /* 0x000000ffff1bb224 */ /* 0x000fe400078e0a1b */
[----:B------:R-:W-:Y:S01]  /*14410*/  @!P5 IMAD.MOV R28, RZ, RZ, -R28 ;  /* 0x000000ffff1cd224 */ /* 0x000fe200078e0a1c */
[----:B------:R-:W-:Y:S01]  /*14420*/  STL [R1+0x470], R17 ;  /* 0x0004701101007387 */ /* 0x000fe20000100800 */
[----:B0-----:R-:W-:-:S03]  /*14430*/  IMAD R2, R0, 0x2, R17 ;  /* 0x0000000200027824 */ /* 0x001fc600078e0211 */
[----:B------:R-:W-:Y:S01]  /*14440*/  STL [R1+0x14d8], R25 ;  /* 0x0014d81901007387 */ /* 0x000fe20000100800 */
[----:B------:R-:W-:-:S03]  /*14450*/  ISETP.NE.AND P4, PT, RZ, c[0x0][0x17c], PT ;  /* 0x00005f00ff007a0c */ /* 0x000fc60003f85270 */
[----:B------:R0:W-:Y:S01]  /*14460*/  STL [R1+0x468], R2 ;  /* 0x0004680201007387 */ /* 0x0001e20000100800 */
[----:B------:R-:W-:-:S03]  /*14470*/  LOP3.LUT R3, RZ, c[0x0][0x17c], RZ, 0x33, !PT ;  /* 0x00005f00ff037a12 */ /* 0x000fc600078e33ff */
[----:B------:R-:W-:Y:S04]  /*14480*/  STL [R1+0x14dc], R26 ;  /* 0x0014dc1a01007387 */ /* 0x000fe80000100800 */
[----:B------:R-:W-:Y:S01]  /*14490*/  STL [R1+0x14e0], R27 ;  /* 0x0014e01b01007387 */ /* 0x000fe20000100800 */
[----:B0-----:R-:W-:-:S03]  /*144a0*/  IMAD R2, R0, 0x2, R2 ;  /* 0x0000000200027824 */ /* 0x001fc600078e0202 */
[----:B------:R-:W-:Y:S04]  /*144b0*/  STL [R1+0x14e4], R28 ;  /* 0x0014e41c01007387 */ /* 0x000fe80000100800 */
[----:B------:R-:W-:Y:S04]  /*144c0*/  STL [R1+0x14e8], R0 ;  /* 0x0014e80001007387 */ /* 0x000fe80000100800 */
[----:B------:R0:W-:Y:S01]  /*144d0*/  STL [R1+0x46c], R2 ;  /* 0x00046c0201007387 */ /* 0x0001e20000100800 */
[C---:B--2---:R-:W-:Y:S02]  /*144e0*/  SEL R16, R3.reuse, R16, !P4 ;  /* 0x0000001003107207 */ /* 0x044fe40006000000 */
[----:B0-----:R-:W-:-:S03]  /*144f0*/  SEL R2, R3, R15, !P4 ;  /* 0x0000000f03027207 */ /* 0x001fc60006000000 */
[----:B------:R-:W-:Y:S01]  /*14500*/  STL [R1+0x438], R16 ;  /* 0x0004381001007387 */ /* 0x000fe20000100800 */
[----:B------:R-:W-:-:S03]  /*14510*/  SEL R0, R3, R14, !P4 ;  /* 0x0000000e03007207 */ /* 0x000fc60006000000 */
[----:B------:R0:W-:Y:S01]  /*14520*/  STL [R1+0x434], R2 ;  /* 0x0004340201007387 */ /* 0x0001e20000100800 */
[----:B------:R-:W-:-:S03]  /*14530*/  SEL R13, R3, R13, !P4 ;  /* 0x0000000d030d7207 */ /* 0x000fc60006000000 */
[----:B------:R1:W-:Y:S01]  /*14540*/  STL [R1+0x430], R0 ;  /* 0x0004300001007387 */ /* 0x0003e20000100800 */
[----:B0-----:R-:W-:-:S03]  /*14550*/  SEL R2, R3, R12, !P4 ;  /* 0x0000000c03027207 */ /* 0x001fc60006000000 */
[----:B------:R-:W-:Y:S01]  /*14560*/  STL [R1+0x42c], R13 ;  /* 0x00042c0d01007387 */ /* 0x000fe20000100800 */
[----:B-1----:R-:W-:-:S03]  /*14570*/  SEL R0, R3, R11, !P4 ;  /* 0x0000000b03007207 */ /* 0x002fc60006000000 */
        /* <DEDUP_REMOVED lines=12> */
[----:B------:R-:W-:Y:S04]  /*14640*/  STL [R1+0x410], R2 ;  /* 0x0004100201007387 */ /* 0x000fe80000100800 */
[----:B------:R0:W-:Y:S04]  /*14650*/  STL [R1+0x40c], R0 ;  /* 0x00040c0001007387 */ /* 0x0001e80000100800 */
[----:B0-----:R-:W2:Y:S01]  /*14660*/  LDL.LU R0, [R1+0x3a8] ;  /* 0x0003a80001007983 */ /* 0x001ea20000300800 */
[C---:B---3--:R-:W-:Y:S02]  /*14670*/  SEL R4, R3.reuse, R4, !P4 ;  /* 0x0000000403047207 */ /* 0x048fe40006000000 */
[----:B----4-:R-:W-:-:S03]  /*14680*/  SEL R2, R3, R29, !P4 ;  /* 0x0000001d03027207 */ /* 0x010fc60006000000 */
[----:B------:R-:W-:Y:S04]  /*14690*/  STL [R1+0x408], R4 ;  /* 0x0004080401007387 */ /* 0x000fe80000100800 */
[----:B--2---:R0:W-:Y:S04]  /*146a0*/  STL [R1+0x1534], R0 ;  /* 0x0015340001007387 */ /* 0x0041e80000100800 */
[----:B------:R-:W-:Y:S04]  /*146b0*/  STL [R1+0x404], R2 ;  /* 0x0004040201007387 */ /* 0x000fe80000100800 */
[----:B0-----:R-:W2:Y:S04]  /*146c0*/  LDL.LU R0, [R1+0x3ac] ;  /* 0x0003ac0001007983 */ /* 0x001ea80000300800 */
[----:B--2---:R0:W-:Y:S04]  /*146d0*/  STL [R1+0x1538], R0 ;  /* 0x0015380001007387 */ /* 0x0041e80000100800 */
[----:B0-----:R-:W2:Y:S04]  /*146e0*/  LDL.LU R0, [R1+0x3b0] ;  /* 0x0003b00001007983 */ /* 0x001ea80000300800 */
[----:B--2---:R0:W-:Y:S04]  /*146f0*/  STL [R1+0x153c], R0 ;  /* 0x00153c0001007387 */ /* 0x0041e80000100800 */
[----:B0-----:R-:W2:Y:S04]  /*14700*/  LDL.LU R0, [R1+0x3b4] ;  /* 0x0003b40001007983 */ /* 0x001ea80000300800 */
[----:B------:R-:W3:Y:S04]  /*14710*/  LDL.LU R28, [R1+0x3a4] ;  /* 0x0003a400011c7983 */ /* 0x000ee80000300800 */
[----:B------:R-:W4:Y:S04]  /*14720*/  LDL.LU R27, [R1+0x3a0] ;  /* 0x0003a000011b7983 */ /* 0x000f280000300800 */
[----:B------:R-:W3:Y:S04]  /*14730*/  LDL.LU R26, [R1+0x39c] ;  /* 0x00039c00011a7983 */ /* 0x000ee80000300800 */
        /* <DEDUP_REMOVED lines=23> */
[----:B------:R-:W3:Y:S01]  /*148b0*/  LDL.LU R29, [R1+0x33c] ;  /* 0x00033c00011d7983 */ /* 0x000ee20000300800 */
[----:B--2---:R-:W-:-:S05]  /*148c0*/  SEL R0, R3, R0, !P4 ;  /* 0x0000000003007207 */ /* 0x004fca0006000000 */
[----:B------:R0:W-:Y:S04]  /*148d0*/  STL [R1+0x400], R0 ;  /* 0x0004000001007387 */ /* 0x0001e80000100800 */
[----:B0-----:R-:W2:Y:S02]  /*148e0*/  LDL.LU R0, [R1+0x153c] ;  /* 0x00153c0001007983 */ /* 0x001ea40000300800 */
[----:B--2---:R-:W-:-:S05]  /*148f0*/  SEL R0, R3, R0, !P4 ;  /* 0x0000000003007207 */ /* 0x004fca0006000000 */
[----:B------:R0:W-:Y:S04]  /*14900*/  STL [R1+0x114], R0 ;  /* 0x0001140001007387 */ /* 0x0001e80000100800 */
[----:B0-----:R-:W2:Y:S02]  /*14910*/  LDL.LU R0, [R1+0x1538] ;  /* 0x0015380001007983 */ /* 0x001ea40000300800 */
[----:B--2---:R-:W-:-:S05]  /*14920*/  SEL R0, R3, R0, !P4 ;  /* 0x0000000003007207 */ /* 0x004fca0006000000 */
[----:B------:R0:W-:Y:S04]  /*14930*/  STL [R1+0x3fc], R0 ;  /* 0x0003fc0001007387 */ /* 0x0001e80000100800 */
[----:B0-----:R-:W2:Y:S01]  /*14940*/  LDL.LU R0, [R1+0x1534] ;  /* 0x0015340001007983 */ /* 0x001ea20000300800 */
[C---:B----4-:R-:W-:Y:S02]  /*14950*/  SEL R27, R3.reuse, R27, !P4 ;  /* 0x0000001b031b7207 */ /* 0x050fe40006000000 */
[C---:B---3--:R-:W-:Y:S02]  /*14960*/  SEL R26, R3.reuse, R26, !P4 ;  /* 0x0000001a031a7207 */ /* 0x048fe40006000000 */
[C---:B------:R-:W-:Y:S02]  /*14970*/  SEL R22, R3.reuse, R22, !P4 ;  /* 0x0000001603167207 */ /* 0x040fe40006000000 */
[----:B------:R-:W-:-:S02]  /*14980*/  SEL R19, R3, R19, !P4 ;  /* 0x0000001303137207 */ /* 0x000fc40006000000 */
[C---:B------:R-:W-:Y:S02]  /*14990*/  SEL R16, R3.reuse, R16, !P4 ;  /* 0x0000001003107207 */ /* 0x040fe40006000000 */
[C---:B------:R-:W-:Y:S02]  /*149a0*/  SEL R13, R3.reuse, R13, !P4 ;  /* 0x0000000d030d7207 */ /* 0x040fe40006000000 */
[C---:B------:R-:W-:Y:S02]  /*149b0*/  SEL R10, R3.reuse, R10, !P4 ;  /* 0x0000000a030a7207 */ /* 0x040fe40006000000 */
[C---:B------:R-:W-:Y:S02]  /*149c0*/  SEL R7, R3.reuse, R7, !P4 ;  /* 0x0000000703077207 */ /* 0x040fe40006000000 */
[----:B--2---:R-:W-:-:S05]  /*149d0*/  SEL R0, R3, R0, !P4 ;  /* 0x0000000003007207 */ /* 0x004fca0006000000 */
[----:B------:R0:W-:Y:S02]  /*149e0*/  STL [R1+0x3f8], R0 ;  /* 0x0003f80001007387 */ /* 0x0001e40000100800 */
[----:B0-----:R-:W-:-:S05]  /*149f0*/  SEL R0, R3, R28, !P4 ;  /* 0x0000001c03007207 */ /* 0x001fca0006000000 */
[----:B------:R0:W-:Y:S04]  /*14a00*/  STL [R1+0x150], R0 ;  /* 0x0001500001007387 */ /* 0x0001e80000100800 */
[----:B------:R-:W-:Y:S01]  /*14a10*/  STL [R1+0x3f4], R27 ;  /* 0x0003f41b01007387 */ /* 0x000fe20000100800 */
[----:B0-----:R-:W-:-:S03]  /*14a20*/  SEL R0, R3, R25, !P4 ;  /* 0x0000001903007207 */ /* 0x001fc60006000000 */
[----:B------:R-:W-:Y:S01]  /*14a30*/  STL [R1+0x3f0], R26 ;  /* 0x0003f01a01007387 */ /* 0x000fe20000100800 */
[C---:B------:R-:W-:Y:S02]  /*14a40*/  SEL R25, R3.reuse, R2, !P4 ;  /* 0x0000000203197207 */ /* 0x040fe40006000000 */
[C---:B------:R-:W-:Y:S01]  /*14a50*/  SEL R2, R3.reuse, R24, !P4 ;  /* 0x0000001803027207 */ /* 0x040fe20006000000 */
[----:B------:R0:W-:Y:S04]  /*14a60*/  STL [R1+0x190], R0 ;  /* 0x0001900001007387 */ /* 0x0001e80000100800 */
[----:B------:R-:W-:Y:S01]  /*14a70*/  STL [R1+0x3ec], R25 ;  /* 0x0003ec1901007387 */ /* 0x000fe20000100800 */
[----:B0-----:R-:W-:-:S03]  /*14a80*/  SEL R0, R3, R23, !P4 ;  /* 0x0000001703007207 */ /* 0x001fc60006000000 */
[----:B------:R0:W-:Y:S04]  /*14a90*/  STL [R1+0x3e8], R2 ;  /* 0x0003e80201007387 */ /* 0x0001e80000100800 */
[----:B------:R1:W-:Y:S01]  /*14aa0*/  STL [R1+0x3e4], R0 ;  /* 0x0003e40001007387 */ /* 0x0003e20000100800 */
[----:B0-----:R-:W-:-:S03]  /*14ab0*/  SEL R2, R3, R21, !P4 ;  /* 0x0000001503027207 */ /* 0x001fc60006000000 */
[----:B------:R-:W-:Y:S01]  /*14ac0*/  STL [R1+0x3e0], R22 ;  /* 0x0003e01601007387 */ /* 0x000fe20000100800 */
[----:B-1----:R-:W-:-:S03]  /*14ad0*/  SEL R0, R3, R20, !P4 ;  /* 0x0000001403007207 */ /* 0x002fc60006000000 */
        /* <DEDUP_REMOVED lines=25> */
[----:B------:R-:W-:Y:S04]  /*14c70*/  STL [R1+0x3a0], R2 ;  /* 0x0003a00201007387 */ /* 0x000fe80000100800 */
[----:B------:R0:W-:Y:S04]  /*14c80*/  STL [R1+0x354], R0 ;  /* 0x0003540001007387 */ /* 0x0001e80000100800 */
[----:B0-----:R-:W2:Y:S01]  /*14c90*/  LDL.LU R0, [R1+0x32c] ;  /* 0x00032c0001007983 */ /* 0x001ea20000300800 */
[C---:B------:R-:W-:Y:S02]  /*14ca0*/  SEL R4, R3.reuse, R4, !P4 ;  /* 0x0000000403047207 */ /* 0x040fe40006000000 */
[----:B------:R-:W-:-:S03]  /*14cb0*/  SEL R2, R3, R29, !P4 ;  /* 0x0000001d03027207 */ /* 0x000fc60006000000 */
        /* <DEDUP_REMOVED lines=529> */
[----:B------:R-:W3:Y:S01]  /*16dd0*/  LDL.LU R2, [R1] ;  /* 0x0000000001027983 */ /* 0x000ee20000300800 */
        /* <DEDUP_REMOVED lines=9> */
[C---:B---3--:R-:W-:Y:S02]  /*16e70*/  SEL R28, R3.reuse, R28, !P4 ;  /* 0x0000001c031c7207 */ /* 0x048fe40006000000 */
[C---:B----4-:R-:W-:Y:S02]  /*16e80*/  SEL R27, R3.reuse, R27, !P4 ;  /* 0x0000001b031b7207 */ /* 0x050fe40006000000 */
[C---:B------:R-:W-:Y:S02]  /*16e90*/  SEL R26, R3.reuse, R26, !P4 ;  /* 0x0000001a031a7207 */ /* 0x040fe40006000000 */
[----:B------:R-:W-:-:S02]  /*16ea0*/  SEL R25, R3, R25, !P4 ;  /* 0x0000001903197207 */ /* 0x000fc40006000000 */
[C---:B------:R-:W-:Y:S02]  /*16eb0*/  SEL R24, R3.reuse, R24, !P4 ;  /* 0x0000001803187207 */ /* 0x040fe40006000000 */
[C---:B------:R-:W-:Y:S02]  /*16ec0*/  SEL R23, R3.reuse, R23, !P4 ;  /* 0x0000001703177207 */ /* 0x040fe40006000000 */
[C---:B------:R-:W-:Y:S02]  /*16ed0*/  SEL R22, R3.reuse, R22, !P4 ;  /* 0x0000001603167207 */ /* 0x040fe40006000000 */
[C---:B------:R-:W-:Y:S02]  /*16ee0*/  SEL R21, R3.reuse, R21, !P4 ;  /* 0x0000001503157207 */ /* 0x040fe40006000000 */
        /* <DEDUP_REMOVED lines=18> */
[----:B--2---:R-:W-:-:S05]  /*17010*/  SEL R0, R3, R0, !P4 ;  /* 0x0000000003007207 */ /* 0x004fca0006000000 */
[----:B------:R0:W-:Y:S04]  /*17020*/  STL [R1+0x90], R0 ;  /* 0x0000900001007387 */ /* 0x0001e80000100800 */
[----:B0-----:R-:W2:Y:S04]  /*17030*/  LDL.LU R0, [R1+0x14e8] ;  /* 0x0014e80001007983 */ /* 0x001ea80000300800 */
[----:B------:R0:W-:Y:S04]  /*17040*/  STL [R1+0x8c], R28 ;  /* 0x00008c1c01007387 */ /* 0x0001e80000100800 */
[----:B0-----:R0:W3:Y:S04]  /*17050*/  LDL.LU R28, [R1+0x14e4] ;  /* 0x0014e400011c7983 */ /* 0x0010e80000300800 */
[----:B------:R1:W-:Y:S04]  /*17060*/  STL [R1+0x88], R27 ;  /* 0x0000881b01007387 */ /* 0x0003e80000100800 */
[----:B-1----:R-:W4:Y:S04]  /*17070*/  LDL.LU R27, [R1+0x14e0] ;  /* 0x0014e000011b7983 */ /* 0x002f280000300800 */
[----:B------:R1:W-:Y:S04]  /*17080*/  STL [R1+0x84], R26 ;  /* 0x0000841a01007387 */ /* 0x0003e80000100800 */
[----:B-1----:R-:W2:Y:S04]  /*17090*/  LDL.LU R26, [R1+0x14dc] ;  /* 0x0014dc00011a7983 */ /* 0x002ea80000300800 */
[----:B------:R1:W-:Y:S04]  /*170a0*/  STL [R1+0x80], R25 ;  /* 0x0000801901007387 */ /* 0x0003e80000100800 */
[----:B-1----:R-:W2:Y:S04]  /*170b0*/  LDL.LU R25, [R1+0x14d8] ;  /* 0x0014d80001197983 */ /* 0x002ea80000300800 */
[----:B------:R1:W-:Y:S04]  /*170c0*/  STL [R1+0x7c], R24 ;  /* 0x00007c1801007387 */ /* 0x0003e80000100800 */
[----:B-1----:R-:W2:Y:S04]  /*170d0*/  LDL.LU R24, [R1+0x14d4] ;  /* 0x0014d40001187983 */ /* 0x002ea80000300800 */
[----:B------:R1:W-:Y:S04]  /*170e0*/  STL [R1+0x78], R23 ;  /* 0x0000781701007387 */ /* 0x0003e80000100800 */
[----:B-1----:R-:W3:Y:S04]  /*170f0*/  LDL.LU R23, [R1+0x14d0] ;  /* 0x0014d00001177983 */ /* 0x002ee80000300800 */
[----:B------:R1:W-:Y:S04]  /*17100*/  STL [R1+0x74], R22 ;  /* 0x0000741601007387 */ /* 0x0003e80000100800 */
[----:B-1----:R-:W4:Y:S04]  /*17110*/  LDL.LU R22, [R1+0x14cc] ;  /* 0x0014cc0001167983 */ /* 0x002f280000300800 */
        /* <DEDUP_REMOVED lines=37> */
[----:B-1----:R-:W4:Y:S01]  /*17370*/  LDL.LU R29, [R1+0x1480] ;  /* 0x00148000011d7983 */ /* 0x002f220000300800 */
[----:B------:R-:W-:-:S05]  /*17380*/  SEL R2, R3, R2, !P4 ;  /* 0x0000000203027207 */ /* 0x000fca0006000000 */
[----:B------:R1:W-:Y:S01]  /*17390*/  STL [R1+0x24], R2 ;  /* 0x0000240201007387 */ /* 0x0003e20000100800 */
[----:B------:R-:W-:Y:S02]  /*173a0*/  ISETP.NE.AND P0, PT, RZ, c[0x0][0x178], PT ;  /* 0x00005e00ff007a0c */ /* 0x000fe40003f05270 */
[C---:B--2---:R-:W-:Y:S02]  /*173b0*/  SEL R24, R3.reuse, R24, !P4 ;  /* 0x0000001803187207 */ /* 0x044fe40006000000 */
[C---:B------:R-:W-:Y:S02]  /*173c0*/  SEL R25, R3.reuse, R25, !P4 ;  /* 0x0000001903197207 */ /* 0x040fe40006000000 */
[C---:B------:R-:W-:Y:S02]  /*173d0*/  SEL R26, R3.reuse, R26, !P4 ;  /* 0x0000001a031a7207 */ /* 0x040fe40006000000 */
[----:B---3--:R-:W-:-:S05]  /*173e0*/  SEL R23, R3, R23, !P4 ;  /* 0x0000001703177207 */ /* 0x008fca0006000000 */
[----:B------:R-:W-:Y:S02]  /*173f0*/  @!P0 LOP3.LUT R28, RZ, c[0x0][0x178], RZ, 0x33, !PT ;  /* 0x00005e00ff1c8a12 */ /* 0x000fe400078e33ff */
[C---:B----4-:R-:W-:Y:S02]  /*17400*/  SEL R22, R3.reuse, R22, !P4 ;  /* 0x0000001603167207 */ /* 0x050fe40006000000 */
        /* <DEDUP_REMOVED lines=10> */
[C---:B-1----:R-:W-:Y:S02]  /*174b0*/  SEL R2, R3.reuse, R4, !P4 ;  /* 0x0000000403027207 */ /* 0x042fe40006000000 */
[C---:B------:R-:W-:Y:S02]  /*174c0*/  SEL R4, R3.reuse, R6, !P4 ;  /* 0x0000000603047207 */ /* 0x040fe40006000000 */
[----:B------:R-:W-:-:S05]  /*174d0*/  SEL R29, R3, R29, !P4 ;  /* 0x0000001d031d7207 */ /* 0x000fca0006000000 */
[----:B------:R-:W-:Y:S04]  /*174e0*/  STL [R1+0x20], R29 ;  /* 0x0000201d01007387 */ /* 0x000fe80000100800 */
[----:B------:R1:W-:Y:S04]  /*174f0*/  STL [R1+0x1c], R2 ;  /* 0x00001c0201007387 */ /* 0x0003e80000100800 */
[----:B------:R2:W-:Y:S04]  /*17500*/  STL [R1+0x18], R5 ;  /* 0x0000180501007387 */ /* 0x0005e80000100800 */
[----:B------:R3:W-:Y:S01]  /*17510*/  STL [R1+0x14], R4 ;  /* 0x0000140401007387 */ /* 0x0007e20000100800 */
[----:B-1----:R-:W-:-:S02]  /*17520*/  SEL R2, R3, R7, !P4 ;  /* 0x0000000703027207 */ /* 0x002fc40006000000 */
[----:B--2---:R-:W-:-:S03]  /*17530*/  SEL R5, R3, R8, !P4 ;  /* 0x0000000803057207 */ /* 0x004fc60006000000 */
[----:B------:R-:W-:Y:S01]  /*17540*/  STL [R1+0x10], R2 ;  /* 0x0000100201007387 */ /* 0x000fe20000100800 */
[----:B---3--:R-:W-:-:S03]  /*17550*/  SEL R4, R3, R9, !P4 ;  /* 0x0000000903047207 */ /* 0x008fc60006000000 */
[----:B------:R1:W-:Y:S04]  /*17560*/  STL [R1+0xc], R5 ;  /* 0x00000c0501007387 */ /* 0x0003e80000100800 */
[----:B-1----:R-:W2:Y:S04]  /*17570*/  LDL.LU R5, [R1+0x438] ;  /* 0x0004380001057983 */ /* 0x002ea80000300800 */
[----:B------:R1:W-:Y:S01]  /*17580*/  STL [R1+0x8], R4 ;  /* 0x0000080401007387 */ /* 0x0003e20000100800 */
[----:B------:R-:W-:-:S03]  /*17590*/  SEL R2, R3, R10, !P4 ;  /* 0x0000000a03027207 */ /* 0x000fc60006000000 */
[----:B------:R-:W3:Y:S04]  /*175a0*/  LDL.LU R6, [R1+0x434] ;  /* 0x0004340001067983 */ /* 0x000ee80000300800 */
[----:B-1----:R-:W1:Y:S01]  /*175b0*/  S2R R4, SR_TID.X ;  /* 0x0000000000047919 */ /* 0x002e620000002100 */
[----:B------:R-:W-:-:S03]  /*175c0*/  SEL R29, R3, R12, !P4 ;  /* 0x0000000c031d7207 */ /* 0x000fc60006000000 */
[----:B------:R4:W-:Y:S04]  /*175d0*/  STL [R1+0x4], R2 ;  /* 0x0000040201007387 */ /* 0x0009e80000100800 */
[----:B------:R-:W3:Y:S04]  /*175e0*/  LDL.LU R7, [R1+0x430] ;  /* 0x0004300001077983 */ /* 0x000ee80000300800 */
[----:B------:R-:W3:Y:S01]  /*175f0*/  LDL.LU R8, [R1+0x42c] ;  /* 0x00042c0001087983 */ /* 0x000ee20000300800 */
[----:B----4-:R-:W-:-:S05]  /*17600*/  SEL R2, R3, R11, !P4 ;  /* 0x0000000b03027207 */ /* 0x010fca0006000000 */
[----:B------:R4:W-:Y:S04]  /*17610*/  STL [R1+0x13d8], R2 ;  /* 0x0013d80201007387 */ /* 0x0009e80000100800 */
[----:B----4-:R-:W4:Y:S04]  /*17620*/  LDL R2, [R1+0x46c] ;  /* 0x00046c0001027983 */ /* 0x010f280000100800 */
[----:B------:R-:W-:Y:S04]  /*17630*/  STL [R1+0x13dc], R29 ;  /* 0x0013dc1d01007387 */ /* 0x000fe80000100800 */
[----:B------:R-:W-:Y:S01]  /*17640*/  STL [R1+0x13e0], R13 ;  /* 0x0013e00d01007387 */ /* 0x000fe20000100800 */
[----:B-1----:R-:W-:-:S03]  /*17650*/  LOP3.LUT R4, R4, 0x3f, RZ, 0xc0, !PT ;  /* 0x0000003f04047812 */ /* 0x002fc600078ec0ff */
[----:B------:R-:W-:Y:S04]  /*17660*/  STL [R1+0x13e4], R14 ;  /* 0x0013e40e01007387 */ /* 0x000fe80000100800 */
[----:B------:R-:W-:Y:S04]  /*17670*/  STL [R1+0x13e8], R15 ;  /* 0x0013e80f01007387 */ /* 0x000fe80000100800 */
[----:B------:R-:W-:Y:S04]  /*17680*/  STL [R1+0x13ec], R16 ;  /* 0x0013ec1001007387 */ /* 0x000fe80000100800 */
[----:B------:R-:W-:Y:S04]  /*17690*/  STL [R1+0x13f0], R17 ;  /* 0x0013f01101007387 */ /* 0x000fe80000100800 */
[----:B------:R-:W-:Y:S01]  /*176a0*/  STL [R1+0x13f4], R18 ;  /* 0x0013f41201007387 */ /* 0x000fe20000100800 */
[----:B------:R-:W-:-:S03]  /*176b0*/  IMAD R4, R4, c[0x0][0x18c], RZ ;  /* 0x0000630004047a24 */ /* 0x000fc600078e02ff */
[----:B------:R-:W-:Y:S01]  /*176c0*/  STL [R1+0x13f8], R19 ;  /* 0x0013f81301007387 */ /* 0x000fe20000100800 */
[----:B------:R-:W-:-:S03]  /*176d0*/  SEL R3, R3, R27, !P4 ;  /* 0x0000001b03037207 */ /* 0x000fc60006000000 */
[----:B------:R-:W-:Y:S04]  /*176e0*/  STL [R1+0x13fc], R20 ;  /* 0x0013fc1401007387 */ /* 0x000fe80000100800 */
[----:B------:R-:W-:Y:S04]  /*176f0*/  STL [R1+0x1400], R21 ;  /* 0x0014001501007387 */ /* 0x000fe80000100800 */
[----:B------:R-:W-:Y:S04]  /*17700*/  STL [R1+0x1404], R22 ;  /* 0x0014041601007387 */ /* 0x000fe80000100800 */
[----:B------:R-:W-:Y:S01]  /*17710*/  STL [R1+0x1408], R23 ;  /* 0x0014081701007387 */ /* 0x000fe20000100800 */
[----:B------:R-:W-:-:S03]  /*17720*/  LEA.HI.X.SX32 R4, R4, c[0x0][0x16c], 0x1, P6 ;  /* 0x00005b0004047a11 */ /* 0x000fc600030f0eff */
[----:B------:R1:W-:Y:S04]  /*17730*/  STL [R1+0x140c], R24 ;  /* 0x00140c1801007387 */ /* 0x0003e80000100800 */
[----:B------:R-:W-:Y:S04]  /*17740*/  STL [R1+0x1410], R25 ;  /* 0x0014101901007387 */ /* 0x000fe80000100800 */
[----:B------:R-:W-:Y:S04]  /*17750*/  STL [R1+0x1414], R26 ;  /* 0x0014141a01007387 */ /* 0x000fe80000100800 */
[----:B------:R-:W-:Y:S04]  /*17760*/  STL [R1+0x1418], R3 ;  /* 0x0014180301007387 */ /* 0x000fe80000100800 */
[----:B------:R-:W4:Y:S04]  /*17770*/  LDL.LU R9, [R1+0x428] ;  /* 0x0004280001097983 */ /* 0x000f280000300800 */
[----:B------:R-:W4:Y:S04]  /*17780*/  LDL.LU R10, [R1+0x424] ;  /* 0x00042400010a7983 */ /* 0x000f280000300800 */
[----:B------:R-:W4:Y:S04]  /*17790*/  LDL.LU R11, [R1+0x420] ;  /* 0x00042000010b7983 */ /* 0x000f280000300800 */
[----:B------:R-:W4:Y:S04]  /*177a0*/  LDL.LU R12, [R1+0x41c] ;  /* 0x00041c00010c7983 */ /* 0x000f280000300800 */
[----:B------:R-:W-:Y:S04]  /*177b0*/  STL [R1+0x141c], R4 ;  /* 0x00141c0401007387 */ /* 0x000fe80000100800 */
[----:B------:R-:W-:Y:S04]  /*177c0*/  STL [R1+0x1420], R28 ;  /* 0x0014201c01007387 */ /* 0x000fe80000100800 */
[----:B-1----:R-:W4:Y:S04]  /*177d0*/  LDL.LU R24, [R1+0x418] ;  /* 0x0004180001187983 */ /* 0x002f280000300800 */
[----:B------:R-:W4:Y:S04]  /*177e0*/  LDL.LU R23, [R1+0x414] ;  /* 0x0004140001177983 */ /* 0x000f280000300800 */
        /* <DEDUP_REMOVED lines=10> */
[----:B------:R-:W4:Y:S01]  /*17890*/  LDL.LU R29, [R1+0x3f0] ;  /* 0x0003f000011d7983 */ /* 0x000f220000300800 */
[----:B--2---:R-:W-:-:S02]  /*178a0*/  IMAD R5, R5, c[0x0][0x190], RZ ;  /* 0x0000640005057a24 */ /* 0x004fc400078e02ff */
[----:B---3--:R-:W-:Y:S02]  /*178b0*/  IMAD R6, R6, c[0x0][0x190], RZ ;  /* 0x0000640006067a24 */ /* 0x008fe400078e02ff */
[----:B------:R-:W-:Y:S02]  /*178c0*/  IMAD R7, R7, c[0x0][0x190], RZ ;  /* 0x0000640007077a24 */ /* 0x000fe400078e02ff */
[----:B------:R-:W-:Y:S02]  /*178d0*/  IMAD R8, R8, c[0x0][0x190], RZ ;  /* 0x0000640008087a24 */ /* 0x000fe400078e02ff */
[----:B----4-:R-:W-:Y:S02]  /*178e0*/  IMAD R0, R0, 0x2, R2 ;  /* 0x0000000200007824 */ /* 0x010fe400078e0202 */
[----:B------:R-:W2:Y:S04]  /*178f0*/  LDL.LU R2, [R1+0x190] ;  /* 0x0001900001027983 */ /* 0x000ea80000300800 */
[----:B------:R1:W-:Y:S04]  /*17900*/  STL [R1+0x1398], R0 ;  /* 0x0013980001007387 */ /* 0x0003e80000100800 */
[----:B------:R-:W-:Y:S04]  /*17910*/  STL [R1+0x1424], R5 ;  /* 0x0014240501007387 */ /* 0x000fe80000100800 */
[----:B------:R-:W-:Y:S04]  /*17920*/  STL [R1+0x1428], R6 ;  /* 0x0014280601007387 */ /* 0x000fe80000100800 */
[----:B------:R-:W-:Y:S04]  /*17930*/  STL [R1+0x142c], R7 ;  /* 0x00142c0701007387 */ /* 0x000fe80000100800 */
[----:B------:R-:W-:Y:S01]  /*17940*/  STL [R1+0x1430], R8 ;  /* 0x0014300801007387 */ /* 0x000fe20000100800 */
[----:B------:R-:W-:-:S02]  /*17950*/  IMAD R9, R9, c[0x0][0x190], RZ ;  /* 0x0000640009097a24 */ /* 0x000fc400078e02ff */
[----:B------:R-:W-:-:S03]  /*17960*/  IMAD R10, R10, c[0x0][0x190], RZ ;  /* 0x000064000a0a7a24 */ /* 0x000fc600078e02ff */
[----:B------:R-:W-:Y:S01]  /*17970*/  STL [R1+0x1434], R9 ;  /* 0x0014340901007387 */ /* 0x000fe20000100800 */
[----:B------:R-:W-:-:S03]  /*17980*/  IMAD R11, R11, c[0x0][0x190], RZ ;  /* 0x000064000b0b7a24 */ /* 0x000fc600078e02ff */
[----:B------:R-:W-:Y:S01]  /*17990*/  STL [R1+0x1438], R10 ;  /* 0x0014380a01007387 */ /* 0x000fe20000100800 */
[----:B------:R-:W-:-:S03]  /*179a0*/  IMAD R12, R12, c[0x0][0x190], RZ ;  /* 0x000064000c0c7a24 */ /* 0x000fc600078e02ff */
[----:B------:R-:W-:Y:S04]  /*179b0*/  STL [R1+0x143c], R11 ;  /* 0x00143c0b01007387 */ /* 0x000fe80000100800 */
[----:B------:R-:W-:Y:S01]  /*179c0*/  STL [R1+0x1440], R12 ;  /* 0x0014400c01007387 */ /* 0x000fe20000100800 */
[----:B------:R-:W-:Y:S02]  /*179d0*/  IMAD R27, R24, c[0x0][0x190], RZ ;  /* 0x00006400181b7a24 */ /* 0x000fe400078e02ff */
[----:B-1----:R-:W-:-:S03]  /*179e0*/  IMAD R0, R23, c[0x0][0x190], RZ ;  /* 0x0000640017007a24 */ /* 0x002fc600078e02ff */
[----:B------:R-:W-:Y:S01]  /*179f0*/  STL [R1+0x1444], R27 ;  /* 0x0014441b01007387 */ /* 0x000fe20000100800 */
[----:B------:R-:W-:-:S03]  /*17a00*/  IMAD R4, R22, c[0x0][0x190], RZ ;  /* 0x0000640016047a24 */ /* 0x000fc600078e02ff */
[----:B------:R1:W-:Y:S01]  /*17a10*/  STL [R1+0x98], R0 ;  /* 0x0000980001007387 */ /* 0x0003e20000100800 */
[----:B------:R-:W-:-:S03]  /*17a20*/  IMAD R3, R21, c[0x0][0x190], RZ ;  /* 0x0000640015037a24 */ /* 0x000fc600078e02ff */
[----:B------:R3:W-:Y:S01]  /*17a30*/  STL [R1+0xa8], R4 ;  /* 0x0000a80401007387 */ /* 0x0007e20000100800 */
[----:B-1----:R-:W-:-:S03]  /*17a40*/  IMAD R0, R20, c[0x0][0x190], RZ ;  /* 0x0000640014007a24 */ /* 0x002fc600078e02ff */
[----:B------:R1:W-:Y:S01]  /*17a50*/  STL [R1+0xc0], R3 ;  /* 0x0000c00301007387 */ /* 0x0003e20000100800 */
[----:B---3--:R-:W-:-:S03]  /*17a60*/  IMAD R4, R19, c[0x0][0x190], RZ ;  /* 0x0000640013047a24 */ /* 0x008fc600078e02ff */
[----:B------:R3:W-:Y:S04]  /*17a70*/  STL [R1+0xd4], R0 ;  /* 0x0000d40001007387 */ /* 0x0007e80000100800 */
[----:B------:R4:W-:Y:S01]  /*17a80*/  STL [R1+0xe8], R4 ;  /* 0x0000e80401007387 */ /* 0x0009e20000100800 */
[----:B-1----:R-:W-:Y:S02]  /*17a90*/  IMAD R3, R18, c[0x0][0x190], RZ ;  /* 0x0000640012037a24 */ /* 0x002fe400078e02ff */
[----:B---3--:R-:W-:-:S03]  /*17aa0*/  IMAD R0, R17, c[0x0][0x190], RZ ;  /* 0x0000640011007a24 */ /* 0x008fc600078e02ff */
[----:B------:R1:W-:Y:S01]  /*17ab0*/  STL [R1+0x100], R3 ;  /* 0x0001000301007387 */ /* 0x0003e20000100800 */
[----:B----4-:R-:W-:-:S03]  /*17ac0*/  IMAD R4, R16, c[0x0][0x190], RZ ;  /* 0x0000640010047a24 */ /* 0x010fc600078e02ff */
[----:B------:R3:W-:Y:S04]  /*17ad0*/  STL [R1+0x114], R0 ;  /* 0x0001140001007387 */ /* 0x0007e80000100800 */
[----:B------:R4:W-:Y:S01]  /*17ae0*/  STL [R1+0x128], R4 ;  /* 0x0001280401007387 */ /* 0x0009e20000100800 */
[----:B-1----:R-:W-:Y:S02]  /*17af0*/  IMAD R3, R15, c[0x0][0x190], RZ ;  /* 0x000064000f037a24 */ /* 0x002fe400078e02ff */
[----:B---3--:R-:W-:-:S03]  /*17b00*/  IMAD R0, R14, c[0x0][0x190], RZ ;  /* 0x000064000e007a24 */ /* 0x008fc600078e02ff */
[----:B------:R1:W-:Y:S01]  /*17b10*/  STL [R1+0x140], R3 ;  /* 0x0001400301007387 */ /* 0x0003e20000100800 */
[----:B----4-:R-:W-:-:S03]  /*17b20*/  IMAD R4, R13, c[0x0][0x190], RZ ;  /* 0x000064000d047a24 */ /* 0x010fc600078e02ff */
[----:B------:R2:W-:Y:S04]  /*17b30*/  STL [R1+0x150], R0 ;  /* 0x0001500001007387 */ /* 0x0005e80000100800 */
[----:B------:R-:W-:Y:S04]  /*17b40*/  STL [R1+0x168], R4 ;  /* 0x0001680401007387 */ /* 0x000fe80000100800 */
[----:B------:R-:W3:Y:S01]  /*17b50*/  LDL.LU R27, [R1+0x3e4] ;  /* 0x0003e400011b7983 */ /* 0x000ee20000300800 */
[----:B-1----:R-:W-:-:S05]  /*17b60*/  IMAD R3, R29, c[0x0][0x190], RZ ;  /* 0x000064001d037a24 */ /* 0x002fca00078e02ff */
[----:B------:R-:W-:Y:S01]  /*17b70*/  STL [R1+0x178], R3 ;  /* 0x0001780301007387 */ /* 0x000fe20000100800 */
[----:B--2---:R-:W-:-:S03]  /*17b80*/  IMAD R0, R2, c[0x0][0x190], RZ ;  /* 0x0000640002007a24 */ /* 0x004fc600078e02ff */
[----:B---3--:R1:W-:Y:S04]  /*17b90*/  STL [R1+0x1478], R27 ;  /* 0x0014781b01007387 */ /* 0x0083e80000100800 */
[----:B------:R-:W-:Y:S04]  /*17ba0*/  STL [R1+0x190], R0 ;  /* 0x0001900001007387 */ /* 0x000fe80000100800 */
[----:B-1----:R-:W2:Y:S04]  /*17bb0*/  LDL.LU R27, [R1+0x3e8] ;  /* 0x0003e800011b7983 */ /* 0x002ea80000300800 */
[----:B--2---:R1:W-:Y:S04]  /*17bc0*/  STL [R1+0x147c], R27 ;  /* 0x00147c1b01007387 */ /* 0x0043e80000100800 */
[----:B-1----:R-:W2:Y:S04]  /*17bd0*/  LDL.LU R27, [R1+0x3ec] ;  /* 0x0003ec00011b7983 */ /* 0x002ea80000300800 */
        /* <DEDUP_REMOVED lines=28> */
[----:B--2---:R-:W-:-:S05]  /*17da0*/  IMAD R27, R27, c[0x0][0x190], RZ ;  /* 0x000064001b1b7a24 */ /* 0x004fca00078e02ff */
[----:B------:R1:W-:Y:S04]  /*17db0*/  STL [R1+0x1a4], R27 ;  /* 0x0001a41b01007387 */ /* 0x0003e80000100800 */
[----:B-1----:R-:W2:Y:S02]  /*17dc0*/  LDL.LU R27, [R1+0x147c] ;  /* 0x00147c00011b7983 */ /* 0x002ea40000300800 */
[----:B--2---:R-:W-:-:S05]  /*17dd0*/  IMAD R27, R27, c[0x0][0x190], RZ ;  /* 0x000064001b1b7a24 */ /* 0x004fca00078e02ff */
[----:B------:R1:W-:Y:S04]  /*17de0*/  STL [R1+0x1b8], R27 ;  /* 0x0001b81b01007387 */ /* 0x0003e80000100800 */
[----:B-1----:R-:W2:Y:S01]  /*17df0*/  LDL.LU R27, [R1+0x1478] ;  /* 0x00147800011b7983 */ /* 0x002ea20000300800 */
[----:B---3--:R-:W-:Y:S02]  /*17e00*/  IMAD R4, R4, c[0x0][0x190], RZ ;  /* 0x0000640004047a24 */ /* 0x008fe400078e02ff */
[----:B------:R-:W-:Y:S02]  /*17e10*/  IMAD R3, R3, c[0x0][0x190], RZ ;  /* 0x0000640003037a24 */ /* 0x000fe400078e02ff */
[----:B--2---:R-:W-:-:S05]  /*17e20*/  IMAD R27, R27, c[0x0][0x190], RZ ;  /* 0x000064001b1b7a24 */ /* 0x004fca00078e02ff */
[----:B------:R1:W-:Y:S02]  /*17e30*/  STL [R1+0x1d0], R27 ;  /* 0x0001d01b01007387 */ /* 0x0003e40000100800 */
[----:B-1----:R-:W-:Y:S02]  /*17e40*/  IMAD R27, R12, c[0x0][0x190], RZ ;  /* 0x000064000c1b7a24 */ /* 0x002fe400078e02ff */
[----:B----4-:R-:W-:Y:S02]  /*17e50*/  IMAD R12, R11, c[0x0][0x190], RZ ;  /* 0x000064000b0c7a24 */ /* 0x010fe400078e02ff */
[----:B------:R-:W-:Y:S02]  /*17e60*/  IMAD R11, R10, c[0x0][0x190], RZ ;  /* 0x000064000a0b7a24 */ /* 0x000fe400078e02ff */
[----:B------:R-:W-:Y:S01]  /*17e70*/  IMAD R10, R9, c[0x0][0x190], RZ ;  /* 0x00006400090a7a24 */ /* 0x000fe200078e02ff */
[----:B------:R-:W-:Y:S01]  /*17e80*/  STL [R1+0x1e4], R27 ;  /* 0x0001e41b01007387 */ /* 0x000fe20000100800 */
[----:B------:R-:W-:-:S02]  /*17e90*/  IMAD R9, R8, c[0x0][0x190], RZ ;  /* 0x0000640008097a24 */ /* 0x000fc400078e02ff */
[----:B------:R-:W-:Y:S01]  /*17ea0*/  IMAD R8, R7, c[0x0][0x190], RZ ;  /* 0x0000640007087a24 */ /* 0x000fe200078e02ff */
[----:B------:R-:W-:Y:S01]  /*17eb0*/  STL [R1+0x1f8], R12 ;  /* 0x0001f80c01007387 */ /* 0x000fe20000100800 */
[----:B------:R-:W-:Y:S02]  /*17ec0*/  IMAD R7, R6, c[0x0][0x190], RZ ;  /* 0x0000640006077a24 */ /* 0x000fe400078e02ff */
[----:B------:R-:W-:Y:S01]  /*17ed0*/  IMAD R6, R5, c[0x0][0x190], RZ ;  /* 0x0000640005067a24 */ /* 0x000fe200078e02ff */
[----:B------:R-:W-:Y:S01]  /*17ee0*/  STL [R1+0x210], R11 ;  /* 0x0002100b01007387 */ /* 0x000fe20000100800 */
[----:B------:R-:W-:Y:S02]  /*17ef0*/  IMAD R5, R0, c[0x0][0x190], RZ ;  /* 0x0000640000057a24 */ /* 0x000fe400078e02ff */
[----:B------:R-:W-:Y:S01]  /*17f00*/  IMAD R0, R28, c[0x0][0x190], RZ ;  /* 0x000064001c007a24 */ /* 0x000fe200078e02ff */
[----:B------:R-:W-:Y:S04]  /*17f10*/  STL [R1+0x220], R10 ;  /* 0x0002200a01007387 */ /* 0x000fe80000100800 */
[----:B------:R-:W-:Y:S04]  /*17f20*/  STL [R1+0x238], R9 ;  /* 0x0002380901007387 */ /* 0x000fe80000100800 */
[----:B------:R-:W-:Y:S04]  /*17f30*/  STL [R1+0x248], R8 ;  /* 0x0002480801007387 */ /* 0x000fe80000100800 */
[----:B------:R-:W-:Y:S04]  /*17f40*/  STL [R1+0x260], R7 ;  /* 0x0002600701007387 */ /* 0x000fe80000100800 */
[----:B------:R-:W-:Y:S04]  /*17f50*/  STL [R1+0x274], R6 ;  /* 0x0002740601007387 */ /* 0x000fe80000100800 */
[----:B------:R-:W-:Y:S04]  /*17f60*/  STL [R1+0x288], R5 ;  /* 0x0002880501007387 */ /* 0x000fe80000100800 */
[----:B------:R1:W-:Y:S04]  /*17f70*/  STL [R1+0x2a0], R0 ;  /* 0x0002a00001007387 */ /* 0x0003e80000100800 */
[----:B------:R2:W-:Y:S01]  /*17f80*/  STL [R1+0x2bc], R4 ;  /* 0x0002bc0401007387 */ /* 0x0005e20000100800 */
[----:B-1----:R-:W-:-:S03]  /*17f90*/  IMAD R0, R26, c[0x0][0x190], RZ ;  /* 0x000064001a007a24 */ /* 0x002fc600078e02ff */
[----:B------:R1:W-:Y:S01]  /*17fa0*/  STL [R1+0x2cc], R3 ;  /* 0x0002cc0301007387 */ /* 0x0003e20000100800 */
[----:B--2---:R-:W-:-:S03]  /*17fb0*/  IMAD R4, R25, c[0x0][0x190], RZ ;  /* 0x0000640019047a24 */ /* 0x004fc600078e02ff */
[----:B------:R2:W-:Y:S04]  /*17fc0*/  STL [R1+0x2e8], R0 ;  /* 0x0002e80001007387 */ /* 0x0005e80000100800 */
[----:B------:R3:W-:Y:S01]  /*17fd0*/  STL [R1+0x2fc], R4 ;  /* 0x0002fc0401007387 */ /* 0x0007e20000100800 */
[----:B-1----:R-:W-:Y:S02]  /*17fe0*/  IMAD R3, R24, c[0x0][0x190], RZ ;  /* 0x0000640018037a24 */ /* 0x002fe400078e02ff */
[----:B--2---:R-:W-:-:S03]  /*17ff0*/  IMAD R0, R23, c[0x0][0x190], RZ ;  /* 0x0000640017007a24 */ /* 0x004fc600078e02ff */
[----:B------:R1:W-:Y:S01]  /*18000*/  STL [R1+0x314], R3 ;  /* 0x0003140301007387 */ /* 0x0003e20000100800 */
[----:B---3--:R-:W-:-:S03]  /*18010*/  IMAD R4, R22, c[0x0][0x190], RZ ;  /* 0x0000640016047a24 */ /* 0x008fc600078e02ff */
        /* <DEDUP_REMOVED lines=19> */
[----:B------:R-:W-:Y:S04]  /*18150*/  STL [R1+0x388], R4 ;  /* 0x0003880401007387 */ /* 0x000fe80000100800 */
[----:B------:R-:W3:Y:S01]  /*18160*/  LDL.LU R27, [R1+0x370] ;  /* 0x00037000011b7983 */ /* 0x000ee20000300800 */
[----:B-1----:R-:W-:Y:S02]  /*18170*/  IMAD R3, R29, c[0x0][0x190], RZ ;  /* 0x000064001d037a24 */ /* 0x002fe400078e02ff */
[----:B--2---:R-:W-:-:S03]  /*18180*/  IMAD R0, R2, c[0x0][0x190], RZ ;  /* 0x0000640002007a24 */ /* 0x004fc600078e02ff */
[----:B------:R-:W-:Y:S04]  /*18190*/  STL [R1+0x384], R3 ;  /* 0x0003840301007387 */ /* 0x000fe80000100800 */
        /* <DEDUP_REMOVED lines=525> */
[----:B----4-:R-:W-:Y:S02]  /*1a270*/  IMAD R11, R11, c[0x0][0x190], RZ ;  /* 0x000064000b0b7a24 */ /* 0x010fe400078e02ff */
[----:B------:R-:W-:Y:S02]  /*1a280*/  IMAD R10, R10, c[0x0][0x190], RZ ;  /* 0x000064000a0a7a24 */ /* 0x000fe400078e02ff */
[----:B------:R-:W-:-:S02]  /*1a290*/  IMAD R9, R9, c[0x0][0x190], RZ ;  /* 0x0000640009097a24 */ /* 0x000fc400078e02ff */
[----:B------:R-:W-:Y:S02]  /*1a2a0*/  IMAD R8, R8, c[0x0][0x190], RZ ;  /* 0x0000640008087a24 */ /* 0x000fe400078e02ff */
[----:B------:R-:W-:Y:S02]  /*1a2b0*/  IMAD R7, R7, c[0x0][0x190], RZ ;  /* 0x0000640007077a24 */ /* 0x000fe400078e02ff */
[----:B------:R-:W-:Y:S02]  /*1a2c0*/  IMAD R6, R6, c[0x0][0x190], RZ ;  /* 0x0000640006067a24 */ /* 0x000fe400078e02ff */
[----:B------:R-:W-:Y:S02]  /*1a2d0*/  IMAD R5, R5, c[0x0][0x190], RZ ;  /* 0x0000640005057a24 */ /* 0x000fe400078e02ff */
        /* <DEDUP_REMOVED lines=19> */
[----:B--2---:R-:W-:-:S05]  /*1a410*/  IMAD R27, R27, c[0x0][0x190], RZ ;  /* 0x000064001b1b7a24 */ /* 0x004fca00078e02ff */
[----:B------:R1:W-:Y:S04]  /*1a420*/  STL [R1+0x74], R27 ;  /* 0x0000741b01007387 */ /* 0x0003e80000100800 */
[----:B-1----:R-:W2:Y:S04]  /*1a430*/  LDL.LU R27, [R1+0x1444] ;  /* 0x00144400011b7983 */ /* 0x002ea80000300800 */
[----:B------:R1:W-:Y:S04]  /*1a440*/  STL [R1+0x70], R12 ;  /* 0x0000700c01007387 */ /* 0x0003e80000100800 */
[----:B-1----:R-:W4:Y:S04]  /*1a450*/  LDL.LU R12, [R1+0x1440] ;  /* 0x00144000010c7983 */ /* 0x002f280000300800 */
        /* <DEDUP_REMOVED lines=51> */
[----:B-1----:R-:W2:Y:S01]  /*1a790*/  LDL.LU R2, [R1+0x13d8] ;  /* 0x0013d80001027983 */ /* 0x002ea20000300800 */
[----:B------:R-:W-:-:S05]  /*1a7a0*/  IMAD R0, R0, c[0x0][0x190], RZ ;  /* 0x0000640000007a24 */ /* 0x000fca00078e02ff */
[----:B------:R2:W-:Y:S02]  /*1a7b0*/  STL [R1+0x4], R0 ;  /* 0x0000040001007387 */ /* 0x0005e40000100800 */
[----:B--2---:R-:W-:Y:S02]  /*1a7c0*/  IMAD R0, R2, c[0x0][0x190], RZ ;  /* 0x0000640002007a24 */ /* 0x004fe400078e02ff */
[----:B------:R-:W2:Y:S01]  /*1a7d0*/  LDL.LU R2, [R1+0x13d4] ;  /* 0x0013d40001027983 */ /* 0x000ea20000300800 */
[----:B------:R-:W-:Y:S02]  /*1a7e0*/  IMAD R29, R29, c[0x0][0x190], RZ ;  /* 0x000064001d1d7a24 */ /* 0x000fe400078e02ff */
        /* <DEDUP_REMOVED lines=11> */
[----:B------:R-:W-:Y:S01]  /*1a8a0*/  STL [R1+0x13a8], R14 ;  /* 0x0013a80e01007387 */ /* 0x000fe20000100800 */
[----:B------:R-:W-:-:S03]  /*1a8b0*/  IMAD R21, R21, c[0x0][0x190], RZ ;  /* 0x0000640015157a24 */ /* 0x000fc600078e02ff */
[----:B------:R-:W-:Y:S01]  /*1a8c0*/  STL [R1+0x13ac], R15 ;  /* 0x0013ac0f01007387 */ /* 0x000fe20000100800 */
[----:B------:R-:W-:-:S03]  /*1a8d0*/  IMAD R22, R22, c[0x0][0x190], RZ ;  /* 0x0000640016167a24 */ /* 0x000fc600078e02ff */
[----:B------:R-:W-:Y:S04]  /*1a8e0*/  STL [R1+0x13b0], R16 ;  /* 0x0013b01001007387 */ /* 0x000fe80000100800 */
[----:B------:R-:W-:Y:S01]  /*1a8f0*/  STL [R1+0x13b4], R17 ;  /* 0x0013b41101007387 */ /* 0x000fe20000100800 */
[----:B------:R-:W-:-:S03]  /*1a900*/  IMAD R23, R23, c[0x0][0x190], RZ ;  /* 0x0000640017177a24 */ /* 0x000fc600078e02ff */
[----:B------:R-:W-:Y:S04]  /*1a910*/  STL [R1+0x13b8], R18 ;  /* 0x0013b81201007387 */ /* 0x000fe80000100800 */
[----:B------:R-:W-:Y:S01]  /*1a920*/  STL [R1+0x13bc], R19 ;  /* 0x0013bc1301007387 */ /* 0x000fe20000100800 */
[----:B------:R-:W-:-:S03]  /*1a930*/  IMAD R24, R24, c[0x0][0x190], RZ ;  /* 0x0000640018187a24 */ /* 0x000fc600078e02ff */
        /* <DEDUP_REMOVED lines=10> */
[----:B------:R-:W4:Y:S01]  /*1a9e0*/  LDL.LU R19, [R1+0x100] ;  /* 0x0001000001137983 */ /* 0x000f220000300800 */
[----:B--2---:R-:W-:-:S02]  /*1a9f0*/  LEA R13, P3, R5, R2, 0x1 ;  /* 0x00000002050d7211 */ /* 0x004fc400078608ff */
[----:B------:R-:W-:-:S03]  /*1aa00*/  LEA R0, P2, R6, R2, 0x1 ;  /* 0x0000000206007211 */ /* 0x000fc600078408ff */
[----:B------:R1:W-:Y:S04]  /*1aa10*/  STL [R1+0xee4], R13 ;  /* 0x000ee40d01007387 */ /* 0x0003e80000100800 */
[----:B------:R2:W-:Y:S04]  /*1aa20*/  STL [R1+0xee8], R0 ;  /* 0x000ee80001007387 */ /* 0x0005e80000100800 */
[----:B------:R-:W3:Y:S01]  /*1aa30*/  LDL.LU R18, [R1+0x114] ;  /* 0x0001140001127983 */ /* 0x000ee20000300800 */
[-C--:B-1----:R-:W-:Y:S02]  /*1aa40*/  LEA R13, P0, R7, R2.reuse, 0x1 ;  /* 0x00000002070d7211 */ /* 0x082fe400078008ff */
[----:B--2---:R-:W-:-:S03]  /*1aa50*/  LEA R0, P1, R8, R2, 0x1 ;  /* 0x0000000208007211 */ /* 0x004fc600078208ff */
[----:B------:R1:W-:Y:S04]  /*1aa60*/  STL [R1+0xeec], R13 ;  /* 0x000eec0d01007387 */ /* 0x0003e80000100800 */
[----:B------:R2:W-:Y:S04]  /*1aa70*/  STL [R1+0xef0], R0 ;  /* 0x000ef00001007387 */ /* 0x0005e80000100800 */
[----:B------:R-:W3:Y:S01]  /*1aa80*/  LDL.LU R17, [R1+0x128] ;  /* 0x0001280001117983 */ /* 0x000ee20000300800 */
[-C--:B-1----:R-:W-:Y:S02]  /*1aa90*/  LEA R13, P4, R9, R2.reuse, 0x1 ;  /* 0x00000002090d7211 */ /* 0x082fe400078808ff */
[----:B--2---:R-:W-:-:S03]  /*1aaa0*/  LEA R0, P6, R10, R2, 0x1 ;  /* 0x000000020a007211 */ /* 0x004fc600078c08ff */
[----:B------:R4:W-:Y:S04]  /*1aab0*/  STL [R1+0xef4], R13 ;  /* 0x000ef40d01007387 */ /* 0x0009e80000100800 */
[----:B------:R1:W-:Y:S04]  /*1aac0*/  STL [R1+0xef8], R0 ;  /* 0x000ef80001007387 */ /* 0x0003e80000100800 */
[----:B------:R-:W2:Y:S01]  /*1aad0*/  LDL.LU R16, [R1+0x140] ;  /* 0x0001400001107983 */ /* 0x000ea20000300800 */
[----:B----4-:R-:W-:Y:S02]  /*1aae0*/  LEA R13, P5, R11, R2, 0x1 ;  /* 0x000000020b0d7211 */ /* 0x010fe400078a08ff */
[----:B-1----:R-:W-:-:S03]  /*1aaf0*/  LEA.HI.X.SX32 R0, R5, R4, 0x1, P3 ;  /* 0x0000000405007211 */ /* 0x002fc600018f0eff */
[----:B------:R-:W-:Y:S01]  /*1ab00*/  STL [R1+0xefc], R13 ;  /* 0x000efc0d01007387 */ /* 0x000fe20000100800 */
[----:B------:R-:W-:-:S03]  /*1ab10*/  LEA R5, P3, R12, R2, 0x1 ;  /* 0x000000020c057211 */ /* 0x000fc600078608ff */
[----:B------:R1:W-:Y:S04]  /*1ab20*/  STL [R1+0xedc], R0 ;  /* 0x000edc0001007387 */ /* 0x0003e80000100800 */
[----:B------:R-:W4:Y:S01]  /*1ab30*/  LDL.LU R15, [R1+0x150] ;  /* 0x00015000010f7983 */ /* 0x000f220000300800 */
[----:B-1----:R-:W-:-:S03]  /*1ab40*/  LEA.HI.X.SX32 R0, R6, R4, 0x1, P2 ;  /* 0x0000000406007211 */ /* 0x002fc600010f0eff */
[----:B------:R1:W-:Y:S04]  /*1ab50*/  STL [R1+0xee0], R5 ;  /* 0x000ee00501007387 */ /* 0x0003e80000100800 */
[----:B------:R0:W-:Y:S04]  /*1ab60*/  STL [R1+0xed4], R0 ;  /* 0x000ed40001007387 */ /* 0x0001e80000100800 */
[----:B------:R-:W4:Y:S01]  /*1ab70*/  LDL.LU R14, [R1+0x168] ;  /* 0x00016800010e7983 */ /* 0x000f220000300800 */
[----:B-1----:R-:W-:Y:S02]  /*1ab80*/  LEA R5, P2, R27, R2, 0x1 ;  /* 0x000000021b057211 */ /* 0x002fe400078408ff */
[----:B0-----:R-:W-:-:S03]  /*1ab90*/  LEA.HI.X.SX32 R0, R7, R4, 0x1, P0 ;  /* 0x0000000407007211 */ /* 0x001fc600000f0eff */
[----:B------:R-:W-:Y:S04]  /*1aba0*/  STL [R1+0xed8], R5 ;  /* 0x000ed80501007387 */ /* 0x000fe80000100800 */
[----:B------:R0:W-:Y:S04]  /*1abb0*/  STL [R1+0xecc], R0 ;  /* 0x000ecc0001007387 */ /* 0x0001e80000100800 */
[----:B------:R-:W4:Y:S01]  /*1abc0*/  LDL.LU R13, [R1+0x178] ;  /* 0x00017800010d7983 */ /* 0x000f220000300800 */
[----:B0-----:R-:W-:Y:S02]  /*1abd0*/  LEA.HI.X.SX32 R0, R8, R4, 0x1, P1 ;  /* 0x0000000408007211 */ /* 0x001fe400008f0eff */
[----:B------:R-:W-:-:S05]  /*1abe0*/  LEA R5, P0, R24, R2, 0x1 ;  /* 0x0000000218057211 */ /* 0x000fca00078008ff */
[----:B------:R0:W-:Y:S04]  /*1abf0*/  STL [R1+0xed0], R5 ;  /* 0x000ed00501007387 */ /* 0x0001e80000100800 */
[----:B------:R1:W-:Y:S04]  /*1ac00*/  STL [R1+0xec4], R0 ;  /* 0x000ec40001007387 */ /* 0x0003e80000100800 */
[----:B------:R-:W4:Y:S01]  /*1ac10*/  LDL.LU R29, [R1+0x190] ;  /* 0x00019000011d7983 */ /* 0x000f220000300800 */
[----:B0-----:R-:W-:Y:S02]  /*1ac20*/  LEA R5, P1, R23, R2, 0x1 ;  /* 0x0000000217057211 */ /* 0x001fe400078208ff */
[----:B-1----:R-:W-:-:S03]  /*1ac30*/  LEA.HI.X.SX32 R0, R9, R4, 0x1, P4 ;  /* 0x0000000409007211 */ /* 0x002fc600020f0eff */
[----:B------:R0:W-:Y:S01]  /*1ac40*/  STL [R1+0xec8], R5 ;  /* 0x000ec80501007387 */ /* 0x0001e20000100800 */
[----:B------:R-:W-:-:S03]  /*1ac50*/  LEA R6, P4, R22, R2, 0x1 ;  /* 0x0000000216067211 */ /* 0x000fc600078808ff */
[----:B------:R1:W-:Y:S01]  /*1ac60*/  STL [R1+0xebc], R0 ;  /* 0x000ebc0001007387 */ /* 0x0003e20000100800 */
[----:B0-----:R-:W-:-:S03]  /*1ac70*/  LEA.HI.X.SX32 R5, R10, R4, 0x1, P6 ;  /* 0x000000040a057211 */ /* 0x001fc600030f0eff */
[----:B-1----:R-:W4:Y:S04]  /*1ac80*/  LDL.LU R0, [R1+0x1a4] ;  /* 0x0001a40001007983 */ /* 0x002f280000300800 */
[----:B------:R0:W-:Y:S04]  /*1ac90*/  STL [R1+0xec0], R6 ;  /* 0x000ec00601007387 */ /* 0x0001e80000100800 */
[----:B------:R1:W-:Y:S04]  /*1aca0*/  STL [R1+0xeb4], R5 ;  /* 0x000eb40501007387 */ /* 0x0003e80000100800 */
[----:B------:R-:W4:Y:S01]  /*1acb0*/  LDL.LU R7, [R1+0x1b8] ;  /* 0x0001b80001077983 */ /* 0x000f220000300800 */
[----:B0-----:R-:W-:-:S02]  /*1acc0*/  LEA R6, P6, R21, R2, 0x1 ;  /* 0x0000000215067211 */ /* 0x001fc400078c08ff */
[----:B-1----:R-:W-:-:S03]  /*1acd0*/  LEA.HI.X.SX32 R5, R11, R4, 0x1, P5 ;  /* 0x000000040b057211 */ /* 0x002fc600028f0eff */
[----:B------:R0:W-:Y:S04]  /*1ace0*/  STL [R1+0xeb8], R6 ;  /* 0x000eb80601007387 */ /* 0x0001e80000100800 */
[----:B------:R1:W-:Y:S01]  /*1acf0*/  STL [R1+0xeac], R5 ;  /* 0x000eac0501007387 */ /* 0x0003e20000100800 */
[----:B------:R-:W-:-:S03]  /*1ad00*/  LEA R8, P5, R20, R2, 0x1 ;  /* 0x0000000214087211 */ /* 0x000fc600078a08ff */
[----:B0-----:R-:W4:Y:S01]  /*1ad10*/  LDL.LU R6, [R1+0x1d0] ;  /* 0x0001d00001067983 */ /* 0x001f220000300800 */
[----:B-1----:R-:W-:-:S03]  /*1ad20*/  LEA.HI.X.SX32 R5, R12, R4, 0x1, P3 ;  /* 0x000000040c057211 */ /* 0x002fc600018f0eff */
[----:B------:R0:W-:Y:S01]  /*1ad30*/  STL [R1+0xeb0], R8 ;  /* 0x000eb00801007387 */ /* 0x0001e20000100800 */
[----:B------:R-:W-:-:S03]  /*1ad40*/  LEA R9, P3, R19, R2, 0x1 ;  /* 0x0000000213097211 */ /* 0x000fc600078608ff */
[----:B------:R1:W-:Y:S01]  /*1ad50*/  STL [R1+0x720], R5 ;  /* 0x0007200501007387 */ /* 0x0003e20000100800 */
[----:B0-----:R-:W-:-:S03]  /*1ad60*/  LEA.HI.X.SX32 R8, R27, R4, 0x1, P2 ;  /* 0x000000041b087211 */ /* 0x001fc600010f0eff */
[----:B-1----:R-:W4:Y:S04]  /*1ad70*/  LDL.LU R5, [R1+0x1e4] ;  /* 0x0001e40001057983 */ /* 0x002f280000300800 */
[----:B------:R-:W-:Y:S04]  /*1ad80*/  STL [R1+0x740], R9 ;  /* 0x0007400901007387 */ /* 0x000fe80000100800 */
[----:B------:R0:W-:Y:S02]  /*1ad90*/  STL [R1+0x724], R8 ;  /* 0x0007240801007387 */ /* 0x0001e40000100800 */
[----:B0-----:R-:W-:-:S02]  /*1ada0*/  LEA.HI.X.SX32 R8, R24, R4, 0x1, P0 ;  /* 0x0000000418087211 */ /* 0x001fc400000f0eff */
[----:B------:R-:W4:Y:S01]  /*1adb0*/  LDL.LU R24, [R1+0x1f8] ;  /* 0x0001f80001187983 */ /* 0x000f220000300800 */
[----:B---3--:R-:W-:-:S05]  /*1adc0*/  LEA R9, P2, R18, R2, 0x1 ;  /* 0x0000000212097211 */ /* 0x008fca00078408ff */
[----:B------:R-:W-:Y:S04]  /*1add0*/  STL [R1+0x748], R9 ;  /* 0x0007480901007387 */ /* 0x000fe80000100800 */
[----:B------:R0:W-:Y:S02]  /*1ade0*/  STL [R1+0x728], R8 ;  /* 0x0007280801007387 */ /* 0x0001e40000100800 */
[----:B0-----:R-:W-:Y:S02]  /*1adf0*/  LEA.HI.X.SX32 R8, R23, R4, 0x1, P1 ;  /* 0x0000000417087211 */ /* 0x001fe400008f0eff */
[----:B------:R-:W3:Y:S01]  /*1ae00*/  LDL.LU R23, [R1+0x210] ;  /* 0x0002100001177983 */ /* 0x000ee20000300800 */
[----:B------:R-:W-:-:S05]  /*1ae10*/  LEA R9, P0, R17, R2, 0x1 ;  /* 0x0000000211097211 */ /* 0x000fca00078008ff */
[----:B------:R-:W-:Y:S04]  /*1ae20*/  STL [R1+0x750], R9 ;  /* 0x0007500901007387 */ /* 0x000fe80000100800 */
[----:B------:R0:W-:Y:S02]  /*1ae30*/  STL [R1+0x72c], R8 ;  /* 0x00072c0801007387 */ /* 0x0001e40000100800 */
[----:B0-----:R-:W-:Y:S02]  /*1ae40*/  LEA.HI.X.SX32 R8, R22, R4, 0x1, P4 ;  /* 0x0000000416087211 */ /* 0x001fe400020f0eff */
[----:B------:R-:W3:Y:S01]  /*1ae50*/  LDL.LU R22, [R1+0x220] ;  /* 0x0002200001167983 */ /* 0x000ee20000300800 */
[----:B--2---:R-:W-:-:S05]  /*1ae60*/  LEA R9, P1, R16, R2, 0x1 ;  /* 0x0000000210097211 */ /* 0x004fca00078208ff */
[----:B------:R-:W-:Y:S04]  /*1ae70*/  STL [R1+0x758], R9 ;  /* 0x0007580901007387 */ /* 0x000fe80000100800 */
[----:B------:R0:W-:Y:S02]  /*1ae80*/  STL [R1+0x730], R8 ;  /* 0x0007300801007387 */ /* 0x0001e40000100800 */
[----:B0-----:R-:W-:Y:S02]  /*1ae90*/  LEA.HI.X.SX32 R8, R21, R4, 0x1, P6 ;  /* 0x0000000415087211 */ /* 0x001fe400030f0eff */
[----:B------:R-:W2:Y:S01]  /*1aea0*/  LDL.LU R21, [R1+0x238] ;  /* 0x0002380001157983 */ /* 0x000ea20000300800 */
[----:B----4-:R-:W-:-:S05]  /*1aeb0*/  LEA R9, P4, R15, R2, 0x1 ;  /* 0x000000020f097211 */ /* 0x010fca00078808ff */
[----:B------:R0:W-:Y:S04]  /*1aec0*/  STL [R1+0x760], R9 ;  /* 0x0007600901007387 */ /* 0x0001e80000100800 */
[----:B------:R1:W-:Y:S01]  /*1aed0*/  STL [R1+0x734], R8 ;  /* 0x0007340801007387 */ /* 0x0003e20000100800 */
[----:B0-----:R-:W-:Y:S02]  /*1aee0*/  LEA R9, P6, R14, R2, 0x1 ;  /* 0x000000020e097211 */ /* 0x001fe400078c08ff */
[-C--:B-1----:R-:W-:Y:S02]  /*1aef0*/  LEA.HI.X.SX32 R8, R20, R4.reuse, 0x1, P5 ;  /* 0x0000000414087211 */ /* 0x082fe400028f0eff */
[----:B------:R-:W4:Y:S04]  /*1af00*/  LDL.LU R20, [R1+0x248] ;  /* 0x0002480001147983 */ /* 0x000f280000300800 */
[----:B------:R-:W-:Y:S04]  /*1af10*/  STL [R1+0x768], R9 ;  /* 0x0007680901007387 */ /* 0x000fe80000100800 */
[----:B------:R0:W-:Y:S02]  /*1af20*/  STL [R1+0x738], R8 ;  /* 0x0007380801007387 */ /* 0x0001e40000100800 */
[----:B0-----:R-:W-:-:S02]  /*1af30*/  LEA.HI.X.SX32 R8, R19, R4, 0x1, P3 ;  /* 0x0000000413087211 */ /* 0x001fc400018f0eff */
[----:B------:R-:W4:Y:S01]  /*1af40*/  LDL.LU R19, [R1+0x260] ;  /* 0x0002600001137983 */ /* 0x000f220000300800 */
[----:B------:R-:W-:-:S05]  /*1af50*/  LEA R9, P5, R13, R2, 0x1 ;  /* 0x000000020d097211 */ /* 0x000fca00078a08ff */
[----:B------:R0:W-:Y:S04]  /*1af60*/  STL [R1+0x770], R9 ;  /* 0x0007700901007387 */ /* 0x0001e80000100800 */
[----:B------:R1:W-:Y:S01]  /*1af70*/  STL [R1+0x73c], R8 ;  /* 0x00073c0801007387 */ /* 0x0003e20000100800 */
[----:B0-----:R-:W-:Y:S02]  /*1af80*/  LEA R9, P3, R29, R2, 0x1 ;  /* 0x000000021d097211 */ /* 0x001fe400078608ff */
[----:B-1----:R-:W-:Y:S02]  /*1af90*/  LEA.HI.X.SX32 R8, R18, R4, 0x1, P2 ;  /* 0x0000000412087211 */ /* 0x002fe400010f0eff */
[----:B------:R-:W4:Y:S04]  /*1afa0*/  LDL.LU R18, [R1+0x274] ;  /* 0x0002740001127983 */ /* 0x000f280000300800 */
[----:B------:R0:W-:Y:S04]  /*1afb0*/  STL [R1+0x778], R9 ;  /* 0x0007780901007387 */ /* 0x0001e80000100800 */
[----:B------:R1:W-:Y:S01]  /*1afc0*/  STL [R1+0x744], R8 ;  /* 0x0007440801007387 */ /* 0x0003e20000100800 */
[----:B0-----:R-:W-:-:S02]  /*1afd0*/  LEA R9, P2, R0, R2, 0x1 ;  /* 0x0000000200097211 */ /* 0x001fc400078408ff */
[----:B-1----:R-:W-:Y:S02]  /*1afe0*/  LEA.HI.X.SX32 R8, R17, R4, 0x1, P0 ;  /* 0x0000000411087211 */ /* 0x002fe400000f0eff */
[----:B------:R-:W4:Y:S04]  /*1aff0*/  LDL.LU R17, [R1+0x288] ;  /* 0x0002880001117983 */ /* 0x000f280000300800 */
[----:B------:R0:W-:Y:S04]  /*1b000*/  STL [R1+0x780], R9 ;  /* 0x0007800901007387 */ /* 0x0001e80000100800 */
[----:B------:R1:W-:Y:S01]  /*1b010*/  STL [R1+0x74c], R8 ;  /* 0x00074c0801007387 */ /* 0x0003e20000100800 */
[----:B0-----:R-:W-:-:S02]  /*1b020*/  LEA R9, P0, R7, R2, 0x1 ;  /* 0x0000000207097211 */ /* 0x001fc400078008ff */
        /* <DEDUP_REMOVED lines=37> */
[----:B------:R-:W-:Y:S04]  /*1b280*/  STL [R1+0x7c0], R9 ;  /* 0x0007c00901007387 */ /* 0x000fe80000100800 */
[----:B------:R0:W-:Y:S02]  /*1b290*/  STL [R1+0x78c], R8 ;  /* 0x00078c0801007387 */ /* 0x0001e40000100800 */
[----:B0-----:R-:W-:Y:S02]  /*1b2a0*/  LEA.HI.X.SX32 R8, R5, R4, 0x1, P4 ;  /* 0x0000000405087211 */ /* 0x001fe400020f0eff */
[----:B------:R-:W-:Y:S01]  /*1b2b0*/  LEA R9, P1, R19, R2, 0x1 ;  /* 0x0000000213097211 */ /* 0x000fe200078208ff */
        /* <DEDUP_REMOVED lines=26> */
[----:B------:R-:W-:Y:S04]  /*1b460*/  STL [R1+0x7f0], R9 ;  /* 0x0007f00901007387 */ /* 0x000fe80000100800 */
[----:B------:R0:W-:Y:S02]  /*1b470*/  STL [R1+0x7bc], R8 ;  /* 0x0007bc0801007387 */ /* 0x0001e40000100800 */
[----:B0-----:R-:W-:Y:S02]  /*1b480*/  LEA.HI.X.SX32 R8, R19, R4, 0x1, P1 ;  /* 0x0000000413087211 */ /* 0x001fe400008f0eff */
[----:B------:R-:W4:Y:S01]  /*1b490*/  LDL.LU R19, [R1+0x394] ;  /* 0x0003940001137983 */ /* 0x000f220000300800 */
[----:B------:R-:W-:-:S05]  /*1b4a0*/  LEA R9, P0, R13, R2, 0x1 ;  /* 0x000000020d097211 */ /* 0x000fca00078008ff */
        /* <DEDUP_REMOVED lines=38> */
[-C--:B------:R-:W-:Y:S01]  /*1b710*/  LEA R9, P1, R22, R2.reuse, 0x1 ;  /* 0x0000000216097211 */ /* 0x080fe200078208ff */
        /* <DEDUP_REMOVED lines=602> */
[----:B------:R0:W-:Y:S01]  /*1dcc0*/  STL [R1+0xbc4], R8 ;  /* 0x000bc40801007387 */ /* 0x0001e20000100800 */
[-C--:B------:R-:W-:Y:S02]  /*1dcd0*/  LEA.HI.X.SX32 R5, R5, R4.reuse, 0x1, P3 ;  /* 0x0000000405057211 */ /* 0x080fe400018f0eff */
[----:B0-----:R-:W-:Y:S02]  /*1dce0*/  LEA.HI.X.SX32 R8, R6, R4, 0x1, P5 ;  /* 0x0000000406087211 */ /* 0x001fe400028f0eff */
[-C--:B------:R-:W-:Y:S01]  /*1dcf0*/  LEA R9, P6, R20, R2.reuse, 0x1 ;  /* 0x0000000214097211 */ /* 0x080fe200078c08ff */
[----:B------:R-:W4:Y:S04]  /*1dd00*/  LDL.LU R6, [R1+0x110] ;  /* 0x0001100001067983 */ /* 0x000f280000300800 */
[----:B------:R-:W-:Y:S04]  /*1dd10*/  STL [R1+0xc00], R9 ;  /* 0x000c000901007387 */ /* 0x000fe80000100800 */
[----:B------:R0:W-:Y:S04]  /*1dd20*/  STL [R1+0xbcc], R8 ;  /* 0x000bcc0801007387 */ /* 0x0001e80000100800 */
[----:B0-----:R-:W4:Y:S01]  /*1dd30*/  LDL.LU R8, [R1+0x10c] ;  /* 0x00010c0001087983 */ /* 0x001f220000300800 */
[----:B------:R-:W-:-:S05]  /*1dd40*/  LEA R9, P5, R19, R2, 0x1 ;  /* 0x0000000213097211 */ /* 0x000fca00078a08ff */
[----:B------:R-:W-:Y:S04]  /*1dd50*/  STL [R1+0xc08], R9 ;  /* 0x000c080901007387 */ /* 0x000fe80000100800 */
[----:B------:R0:W-:Y:S04]  /*1dd60*/  STL [R1+0xbd4], R5 ;  /* 0x000bd40501007387 */ /* 0x0001e80000100800 */
[----:B0-----:R-:W4:Y:S01]  /*1dd70*/  LDL.LU R5, [R1+0x108] ;  /* 0x0001080001057983 */ /* 0x001f220000300800 */
[----:B------:R-:W-:Y:S02]  /*1dd80*/  LEA.HI.X.SX32 R10, R24, R4, 0x1, P2 ;  /* 0x00000004180a7211 */ /* 0x000fe400010f0eff */
[----:B------:R-:W-:-:S05]  /*1dd90*/  LEA R9, P3, R18, R2, 0x1 ;  /* 0x0000000212097211 */ /* 0x000fca00078608ff */
[----:B------:R-:W-:Y:S04]  /*1dda0*/  STL [R1+0xc10], R9 ;  /* 0x000c100901007387 */ /* 0x000fe80000100800 */
[----:B------:R0:W-:Y:S04]  /*1ddb0*/  STL [R1+0xbdc], R10 ;  /* 0x000bdc0a01007387 */ /* 0x0001e80000100800 */
[----:B------:R-:W4:Y:S01]  /*1ddc0*/  LDL.LU R24, [R1+0x104] ;  /* 0x0001040001187983 */ /* 0x000f220000300800 */
[----:B0-----:R-:W-:Y:S02]  /*1ddd0*/  LEA.HI.X.SX32 R10, R23, R4, 0x1, P0 ;  /* 0x00000004170a7211 */ /* 0x001fe400000f0eff */
        /* <DEDUP_REMOVED lines=10> */
[----:B---3--:R-:W-:-:S05]  /*1de80*/  LEA R9, P1, R15, R2, 0x1 ;  /* 0x000000020f097211 */ /* 0x008fca00078208ff */
[----:B------:R-:W-:Y:S04]  /*1de90*/  STL [R1+0xc28], R9 ;  /* 0x000c280901007387 */ /* 0x000fe80000100800 */
[----:B------:R0:W-:Y:S04]  /*1dea0*/  STL [R1+0xbf4], R10 ;  /* 0x000bf40a01007387 */ /* 0x0001e80000100800 */
[----:B------:R-:W3:Y:S01]  /*1deb0*/  LDL.LU R21, [R1+0xf4] ;  /* 0x0000f40001157983 */ /* 0x000ee20000300800 */
[----:B0-----:R-:W-:Y:S02]  /*1dec0*/  LEA.HI.X.SX32 R10, R20, R4, 0x1, P6 ;  /* 0x00000004140a7211 */ /* 0x001fe400030f0eff */
[----:B------:R-:W-:-:S05]  /*1ded0*/  LEA R9, P4, R14, R2, 0x1 ;  /* 0x000000020e097211 */ /* 0x000fca00078808ff */
[----:B------:R-:W-:Y:S04]  /*1dee0*/  STL [R1+0xc30], R9 ;  /* 0x000c300901007387 */ /* 0x000fe80000100800 */
[----:B------:R0:W-:Y:S04]  /*1def0*/  STL [R1+0xbfc], R10 ;  /* 0x000bfc0a01007387 */ /* 0x0001e80000100800 */
[----:B------:R-:W3:Y:S01]  /*1df00*/  LDL.LU R20, [R1+0xf0] ;  /* 0x0000f00001147983 */ /* 0x000ee20000300800 */
[----:B0-----:R-:W-:Y:S02]  /*1df10*/  LEA.HI.X.SX32 R10, R19, R4, 0x1, P5 ;  /* 0x00000004130a7211 */ /* 0x001fe400028f0eff */
[----:B--2---:R-:W-:-:S05]  /*1df20*/  LEA R9, P6, R13, R2, 0x1 ;  /* 0x000000020d097211 */ /* 0x004fca00078c08ff */
[----:B------:R-:W-:Y:S04]  /*1df30*/  STL [R1+0xc38], R9 ;  /* 0x000c380901007387 */ /* 0x000fe80000100800 */
[----:B------:R0:W-:Y:S04]  /*1df40*/  STL [R1+0xc04], R10 ;  /* 0x000c040a01007387 */ /* 0x0001e80000100800 */
[----:B------:R-:W2:Y:S01]  /*1df50*/  LDL.LU R19, [R1+0xec] ;  /* 0x0000ec0001137983 */ /* 0x000ea20000300800 */
[----:B0-----:R-:W-:Y:S02]  /*1df60*/  LEA.HI.X.SX32 R10, R18, R4, 0x1, P3 ;  /* 0x00000004120a7211 */ /* 0x001fe400018f0eff */
[----:B----4-:R-:W-:-:S05]  /*1df70*/  LEA R9, P5, R29, R2, 0x1 ;  /* 0x000000021d097211 */ /* 0x010fca00078a08ff */
        /* <DEDUP_REMOVED lines=30> */
[----:B------:R0:W-:Y:S04]  /*1e160*/  STL [R1+0xc70], R9 ;  /* 0x000c700901007387 */ /* 0x0001e80000100800 */
[----:B------:R-:W4:Y:S04]  /*1e170*/  LDL.LU R29, [R1+0xc8] ;  /* 0x0000c800011d7983 */ /* 0x000f280000300800 */
[----:B------:R1:W-:Y:S01]  /*1e180*/  STL [R1+0xc3c], R10 ;  /* 0x000c3c0a01007387 */ /* 0x0003e20000100800 */
[----:B0-----:R-:W-:Y:S02]  /*1e190*/  LEA R9, P5, R23, R2, 0x1 ;  /* 0x0000000217097211 */ /* 0x001fe400078a08ff */
[----:B-1----:R-:W-:-:S03]  /*1e1a0*/  LEA.HI.X.SX32 R10, R0, R4, 0x1, P3 ;  /* 0x00000004000a7211 */ /* 0x002fc600018f0eff */
[----:B------:R0:W-:Y:S04]  /*1e1b0*/  STL [R1+0xc78], R9 ;  /* 0x000c780901007387 */ /* 0x0001e80000100800 */
[----:B------:R-:W4:Y:S04]  /*1e1c0*/  LDL.LU R0, [R1+0xc4] ;  /* 0x0000c40001007983 */ /* 0x000f280000300800 */
[----:B------:R1:W-:Y:S01]  /*1e1d0*/  STL [R1+0xc44], R10 ;  /* 0x000c440a01007387 */ /* 0x0003e20000100800 */
[----:B0-----:R-:W-:Y:S02]  /*1e1e0*/  LEA R9, P3, R22, R2, 0x1 ;  /* 0x0000000216097211 */ /* 0x001fe400078608ff */
[----:B-1----:R-:W-:-:S03]  /*1e1f0*/  LEA.HI.X.SX32 R10, R7, R4, 0x1, P2 ;  /* 0x00000004070a7211 */ /* 0x002fc600010f0eff */
[----:B------:R-:W-:Y:S04]  /*1e200*/  STL [R1+0xc80], R9 ;  /* 0x000c800901007387 */ /* 0x000fe80000100800 */
[----:B------:R-:W4:Y:S04]  /*1e210*/  LDL.LU R7, [R1+0xbc] ;  /* 0x0000bc0001077983 */ /* 0x000f280000300800 */
[----:B------:R0:W-:Y:S02]  /*1e220*/  STL [R1+0xc4c], R10 ;  /* 0x000c4c0a01007387 */ /* 0x0001e40000100800 */
[----:B0-----:R-:W-:-:S02]  /*1e230*/  LEA.HI.X.SX32 R10, R6, R4, 0x1, P0 ;  /* 0x00000004060a7211 */ /* 0x001fc400000f0eff */
[----:B---3--:R-:W-:-:S05]  /*1e240*/  LEA R9, P2, R21, R2, 0x1 ;  /* 0x0000000215097211 */ /* 0x008fca00078408ff */
[----:B------:R0:W-:Y:S04]  /*1e250*/  STL [R1+0xc88], R9 ;  /* 0x000c880901007387 */ /* 0x0001e80000100800 */
[----:B------:R-:W3:Y:S04]  /*1e260*/  LDL.LU R6, [R1+0xb8] ;  /* 0x0000b80001067983 */ /* 0x000ee80000300800 */
[----:B------:R1:W-:Y:S01]  /*1e270*/  STL [R1+0xc54], R10 ;  /* 0x000c540a01007387 */ /* 0x0003e20000100800 */
[----:B0-----:R-:W-:Y:S02]  /*1e280*/  LEA R9, P0, R20, R2, 0x1 ;  /* 0x0000000214097211 */ /* 0x001fe400078008ff */
[----:B-1----:R-:W-:-:S02]  /*1e290*/  LEA.HI.X.SX32 R10, R8, R4, 0x1, P1 ;  /* 0x00000004080a7211 */ /* 0x002fc400008f0eff */
[----:B------:R-:W-:Y:S01]  /*1e2a0*/  LEA.HI.X.SX32 R8, R5, R4, 0x1, P4 ;  /* 0x0000000405087211 */ /* 0x000fe200020f0eff */
[----:B------:R2:W-:Y:S04]  /*1e2b0*/  STL [R1+0xc90], R9 ;  /* 0x000c900901007387 */ /* 0x0005e80000100800 */
[----:B------:R-:W-:Y:S04]  /*1e2c0*/  STL [R1+0xc5c], R10 ;  /* 0x000c5c0a01007387 */ /* 0x000fe80000100800 */
[----:B------:R-:W3:Y:S01]  /*1e2d0*/  LDL.LU R5, [R1+0xb4] ;  /* 0x0000b40001057983 */ /* 0x000ee20000300800 */
[----:B--2---:R-:W-:-:S05]  /*1e2e0*/  LEA R9, P1, R19, R2, 0x1 ;  /* 0x0000000213097211 */ /* 0x004fca00078208ff */
[----:B------:R0:W-:Y:S04]  /*1e2f0*/  STL [R1+0xc98], R9 ;  /* 0x000c980901007387 */ /* 0x0001e80000100800 */
[----:B------:R1:W-:Y:S04]  /*1e300*/  STL [R1+0xc64], R8 ;  /* 0x000c640801007387 */ /* 0x0003e80000100800 */
[----:B0-----:R-:W2:Y:S01]  /*1e310*/  LDL.LU R9, [R1+0xb0] ;  /* 0x0000b00001097983 */ /* 0x001ea20000300800 */
[----:B-1----:R-:W-:Y:S02]  /*1e320*/  LEA.HI.X.SX32 R8, R24, R4, 0x1, P6 ;  /* 0x0000000418087211 */ /* 0x002fe400030f0eff */
        /* <DEDUP_REMOVED lines=17> */
[----:B------:R1:W-:Y:S01]  /*1e440*/  STL [R1+0xc84], R8 ;  /* 0x000c840801007387 */ /* 0x0003e20000100800 */
[----:B------:R-:W-:Y:S02]  /*1e450*/  LEA R11, P2, R14, R2, 0x1 ;  /* 0x000000020e0b7211 */ /* 0x000fe400078408ff */
[----:B0-----:R-:W-:-:S03]  /*1e460*/  LEA.HI.X.SX32 R10, R20, R4, 0x1, P0 ;  /* 0x00000004140a7211 */ /* 0x001fc600000f0eff */
[----:B------:R-:W-:Y:S04]  /*1e470*/  STL [R1+0xcc0], R11 ;  /* 0x000cc00b01007387 */ /* 0x000fe80000100800 */
[----:B------:R-:W4:Y:S04]  /*1e480*/  LDL.LU R21, [R1+0x9c] ;  /* 0x00009c0001157983 */ /* 0x000f280000300800 */
[----:B------:R0:W-:Y:S01]  /*1e490*/  STL [R1+0xc8c], R10 ;  /* 0x000c8c0a01007387 */ /* 0x0001e20000100800 */
[----:B-1----:R-:W-:-:S05]  /*1e4a0*/  LEA R8, P0, R13, R2, 0x1 ;  /* 0x000000020d087211 */ /* 0x002fca00078008ff */
[----:B------:R1:W-:Y:S04]  /*1e4b0*/  STL [R1+0xcc8], R8 ;  /* 0x000cc80801007387 */ /* 0x0003e80000100800 */
[----:B------:R-:W4:Y:S01]  /*1e4c0*/  LDL.LU R20, [R1+0x94] ;  /* 0x0000940001147983 */ /* 0x000f220000300800 */
[----:B0-----:R-:W-:Y:S02]  /*1e4d0*/  LEA.HI.X.SX32 R10, R19, R4, 0x1, P1 ;  /* 0x00000004130a7211 */ /* 0x001fe400008f0eff */
[----:B-1----:R-:W-:-:S03]  /*1e4e0*/  LEA R8, P1, R29, R2, 0x1 ;  /* 0x000000021d087211 */ /* 0x002fc600078208ff */
[----:B------:R0:W-:Y:S04]  /*1e4f0*/  STL [R1+0xc94], R10 ;  /* 0x000c940a01007387 */ /* 0x0001e80000100800 */
[----:B------:R1:W-:Y:S04]  /*1e500*/  STL [R1+0xcd0], R8 ;  /* 0x000cd00801007387 */ /* 0x0003e80000100800 */
[----:B------:R-:W4:Y:S01]  /*1e510*/  LDL.LU R19, [R1+0x90] ;  /* 0x0000900001137983 */ /* 0x000f220000300800 */
[----:B0-----:R-:W-:Y:S02]  /*1e520*/  LEA.HI.X.SX32 R10, R18, R4, 0x1, P4 ;  /* 0x00000004120a7211 */ /* 0x001fe400020f0eff */
[----:B-1----:R-:W-:-:S03]  /*1e530*/  LEA R8, P4, R0, R2, 0x1 ;  /* 0x0000000200087211 */ /* 0x002fc600078808ff */
[----:B------:R0:W-:Y:S04]  /*1e540*/  STL [R1+0xc9c], R10 ;  /* 0x000c9c0a01007387 */ /* 0x0001e80000100800 */
[----:B------:R1:W-:Y:S04]  /*1e550*/  STL [R1+0xcd8], R8 ;  /* 0x000cd80801007387 */ /* 0x0003e80000100800 */
[----:B------:R-:W4:Y:S01]  /*1e560*/  LDL.LU R18, [R1+0x8c] ;  /* 0x00008c0001127983 */ /* 0x000f220000300800 */
[----:B0-----:R-:W-:-:S05]  /*1e570*/  LEA.HI.X.SX32 R10, R17, R4, 0x1, P6 ;  /* 0x00000004110a7211 */ /* 0x001fca00030f0eff */
[----:B------:R0:W-:Y:S01]  /*1e580*/  STL [R1+0xca4], R10 ;  /* 0x000ca40a01007387 */ /* 0x0001e20000100800 */
[----:B-1----:R-:W-:-:S05]  /*1e590*/  LEA R8, P6, R7, R2, 0x1 ;  /* 0x0000000207087211 */ /* 0x002fca00078c08ff */
[----:B------:R-:W-:Y:S04]  /*1e5a0*/  STL [R1+0xce0], R8 ;  /* 0x000ce00801007387 */ /* 0x000fe80000100800 */
[----:B------:R-:W4:Y:S01]  /*1e5b0*/  LDL.LU R17, [R1+0x88] ;  /* 0x0000880001117983 */ /* 0x000f220000300800 */
[----:B0-----:R-:W-:-:S05]  /*1e5c0*/  LEA.HI.X.SX32 R10, R16, R4, 0x1, P5 ;  /* 0x00000004100a7211 */ /* 0x001fca00028f0eff */
[----:B------:R0:W-:Y:S02]  /*1e5d0*/  STL [R1+0xcac], R10 ;  /* 0x000cac0a01007387 */ /* 0x0001e40000100800 */
[----:B0-----:R-:W-:Y:S02]  /*1e5e0*/  LEA.HI.X.SX32 R10, R15, R4, 0x1, P3 ;  /* 0x000000040f0a7211 */ /* 0x001fe400018f0eff */
[----:B---3--:R-:W-:-:S05]  /*1e5f0*/  LEA R8, P5, R6, R2, 0x1 ;  /* 0x0000000206087211 */ /* 0x008fca00078a08ff */
[----:B------:R-:W-:Y:S04]  /*1e600*/  STL [R1+0xce8], R8 ;  /* 0x000ce80801007387 */ /* 0x000fe80000100800 */
[----:B------:R-:W3:Y:S04]  /*1e610*/  LDL.LU R16, [R1+0x84] ;  /* 0x0000840001107983 */ /* 0x000ee80000300800 */
[----:B------:R0:W-:Y:S04]  /*1e620*/  STL [R1+0xcb4], R10 ;  /* 0x000cb40a01007387 */ /* 0x0001e80000100800 */
[----:B------:R-:W3:Y:S01]  /*1e630*/  LDL.LU R15, [R1+0x80] ;  /* 0x00008000010f7983 */ /* 0x000ee20000300800 */
[----:B0-----:R-:W-:-:S02]  /*1e640*/  LEA.HI.X.SX32 R10, R14, R4, 0x1, P2 ;  /* 0x000000040e0a7211 */ /* 0x001fc400010f0eff */
        /* <DEDUP_REMOVED lines=11> */
[----:B------:R0:W-:Y:S04]  /*1e700*/  STL [R1+0xd00], R8 ;  /* 0x000d000801007387 */ /* 0x0001e80000100800 */
[----:B------:R-:W4:Y:S04]  /*1e710*/  LDL.LU R29, [R1+0x74] ;  /* 0x00007400011d7983 */ /* 0x000f280000300800 */
[----:B------:R1:W-:Y:S01]  /*1e720*/  STL [R1+0xccc], R10 ;  /* 0x000ccc0a01007387 */ /* 0x0003e20000100800 */
[----:B0-----:R-:W-:Y:S02]  /*1e730*/  LEA R8, P1, R23, R2, 0x1 ;  /* 0x0000000217087211 */ /* 0x001fe400078208ff */
[----:B-1----:R-:W-:-:S03]  /*1e740*/  LEA.HI.X.SX32 R10, R0, R4, 0x1, P4 ;  /* 0x00000004000a7211 */ /* 0x002fc600020f0eff */
[----:B------:R0:W-:Y:S04]  /*1e750*/  STL [R1+0xd08], R8 ;  /* 0x000d080801007387 */ /* 0x0001e80000100800 */
[----:B------:R-:W4:Y:S01]  /*1e760*/  LDL.LU R0, [R1+0x70] ;  /* 0x0000700001007983 */ /* 0x000f220000300800 */
[----:B------:R-:W-:-:S03]  /*1e770*/  LEA.HI.X.SX32 R7, R7, R4, 0x1, P6 ;  /* 0x0000000407077211 */ /* 0x000fc600030f0eff */
[----:B------:R-:W-:Y:S01]  /*1e780*/  STL [R1+0xcd4], R10 ;  /* 0x000cd40a01007387 */ /* 0x000fe20000100800 */
[----:B0-----:R-:W-:-:S05]  /*1e790*/  LEA R8, P4, R22, R2, 0x1 ;  /* 0x0000000216087211 */ /* 0x001fca00078808ff */
[----:B------:R0:W-:Y:S01]  /*1e7a0*/  STL [R1+0xd10], R8 ;  /* 0x000d100801007387 */ /* 0x0001e20000100800 */
[----:B------:R-:W-:-:S03]  /*1e7b0*/  LEA.HI.X.SX32 R6, R6, R4, 0x1, P5 ;  /* 0x0000000406067211 */ /* 0x000fc600028f0eff */
[----:B0-----:R-:W4:Y:S04]  /*1e7c0*/  LDL.LU R8, [R1+0x6c] ;  /* 0x00006c0001087983 */ /* 0x001f280000300800 */
[----:B------:R0:W-:Y:S01]  /*1e7d0*/  STL [R1+0xcdc], R7 ;  /* 0x000cdc0701007387 */ /* 0x0001e20000100800 */
[----:B------:R-:W-:-:S03]  /*1e7e0*/  LEA.HI.X.SX32 R5, R5, R4, 0x1, P3 ;  /* 0x0000000405057211 */ /* 0x000fc600018f0eff */
[----:B0-----:R-:W4:Y:S01]  /*1e7f0*/  LDL.LU R7, [R1+0x68] ;  /* 0x0000680001077983 */ /* 0x001f220000300800 */
[----:B------:R-:W-:-:S05]  /*1e800*/  LEA R10, P6, R21, R2, 0x1 ;  /* 0x00000002150a7211 */ /* 0x000fca00078c08ff */
[----:B------:R-:W-:Y:S04]  /*1e810*/  STL [R1+0xd18], R10 ;  /* 0x000d180a01007387 */ /* 0x000fe80000100800 */
[----:B------:R0:W-:Y:S04]  /*1e820*/  STL [R1+0xce4], R6 ;  /* 0x000ce40601007387 */ /* 0x0001e80000100800 */
[----:B0-----:R-:W4:Y:S01]  /*1e830*/  LDL.LU R6, [R1+0x64] ;  /* 0x0000640001067983 */ /* 0x001f220000300800 */
[----:B------:R-:W-:-:S05]  /*1e840*/  LEA R10, P5, R20, R2, 0x1 ;  /* 0x00000002140a7211 */ /* 0x000fca00078a08ff */
[----:B------:R-:W-:Y:S04]  /*1e850*/  STL [R1+0xd20], R10 ;  /* 0x000d200a01007387 */ /* 0x000fe80000100800 */
[----:B------:R0:W-:Y:S04]  /*1e860*/  STL [R1+0xcec], R5 ;  /* 0x000cec0501007387 */ /* 0x0001e80000100800 */
[----:B0-----:R-:W4:Y:S01]  /*1e870*/  LDL.LU R5, [R1+0x60] ;  /* 0x0000600001057983 */ /* 0x001f220000300800 */
[----:B------:R-:W-:Y:S02]  /*1e880*/  LEA R10, P3, R19, R2, 0x1 ;  /* 0x00000002130a7211 */ /* 0x000fe400078608ff */
[----:B------:R-:W-:-:S02]  /*1e890*/  LEA.HI.X.SX32 R11, R9, R4, 0x1, P2 ;  /* 0x00000004090b7211 */ /* 0x000fc400010f0eff */
[----:B------:R-:W-:Y:S01]  /*1e8a0*/  LEA.HI.X.SX32 R9, R24, R4, 0x1, P0 ;  /* 0x0000000418097211 */ /* 0x000fe200000f0eff */
[----:B------:R0:W-:Y:S04]  /*1e8b0*/  STL [R1+0xd28], R10 ;  /* 0x000d280a01007387 */ /* 0x0001e80000100800 */
[----:B------:R-:W-:Y:S04]  /*1e8c0*/  STL [R1+0xcf4], R11 ;  /* 0x000cf40b01007387 */ /* 0x000fe80000100800 */
[----:B------:R-:W4:Y:S01]  /*1e8d0*/  LDL.LU R24, [R1+0x5c] ;  /* 0x00005c0001187983 */ /* 0x000f220000300800 */
[----:B0-----:R-:W-:-:S05]  /*1e8e0*/  LEA R10, P2, R18, R2, 0x1 ;  /* 0x00000002120a7211 */ /* 0x001fca00078408ff */
[----:B------:R0:W-:Y:S04]  /*1e8f0*/  STL [R1+0xd30], R10 ;  /* 0x000d300a01007387 */ /* 0x0001e80000100800 */
[----:B------:R-:W-:Y:S01]  /*1e900*/  STL [R1+0xcfc], R9 ;  /* 0x000cfc0901007387 */ /* 0x000fe20000100800 */
[----:B0-----:R-:W-:Y:S02]  /*1e910*/  LEA.HI.X.SX32 R10, R23, R4, 0x1, P1 ;  /* 0x00000004170a7211 */ /* 0x001fe400008f0eff */
[----:B------:R-:W-:-:S05]  /*1e920*/  LEA R11, P0, R17, R2, 0x1 ;  /* 0x00000002110b7211 */ /* 0x000fca00078008ff */
[----:B------:R0:W-:Y:S04]  /*1e930*/  STL [R1+0xd38], R11 ;  /* 0x000d380b01007387 */ /* 0x0001e80000100800 */
[----:B------:R-:W4:Y:S01]  /*1e940*/  LDL.LU R23, [R1+0x58] ;  /* 0x0000580001177983 */ /* 0x000f220000300800 */
[----:B0-----:R-:W-:-:S03]  /*1e950*/  LEA.HI.X.SX32 R11, R22, R4, 0x1, P4 ;  /* 0x00000004160b7211 */ /* 0x001fc600020f0eff */
[----:B------:R0:W-:Y:S01]  /*1e960*/  STL [R1+0xd04], R10 ;  /* 0x000d040a01007387 */ /* 0x0001e20000100800 */
[----:B---3--:R-:W-:-:S05]  /*1e970*/  LEA R9, P1, R16, R2, 0x1 ;  /* 0x0000000210097211 */ /* 0x008fca00078208ff */
[----:B------:R1:W-:Y:S04]  /*1e980*/  STL [R1+0xd40], R9 ;  /* 0x000d400901007387 */ /* 0x0003e80000100800 */
[----:B------:R3:W-:Y:S04]  /*1e990*/  STL [R1+0xd0c], R11 ;  /* 0x000d0c0b01007387 */ /* 0x0007e80000100800 */
[----:B------:R-:W4:Y:S01]  /*1e9a0*/  LDL.LU R22, [R1+0x54] ;  /* 0x0000540001167983 */ /* 0x000f220000300800 */
[----:B0-----:R-:W-:Y:S02]  /*1e9b0*/  LEA R10, P4, R15, R2, 0x1 ;  /* 0x000000020f0a7211 */ /* 0x001fe400078808ff */
[----:B-1----:R-:W-:-:S03]  /*1e9c0*/  LEA.HI.X.SX32 R9, R21, R4, 0x1, P6 ;  /* 0x0000000415097211 */ /* 0x002fc600030f0eff */
[----:B------:R0:W-:Y:S04]  /*1e9d0*/  STL [R1+0xd48], R10 ;  /* 0x000d480a01007387 */ /* 0x0001e80000100800 */
[----:B------:R-:W-:Y:S01]  /*1e9e0*/  STL [R1+0xd14], R9 ;  /* 0x000d140901007387 */ /* 0x000fe20000100800 */
[----:B---3--:R-:W-:-:S05]  /*1e9f0*/  LEA R11, P6, R14, R2, 0x1 ;  /* 0x000000020e0b7211 */ /* 0x008fca00078c08ff */
[----:B------:R1:W-:Y:S04]  /*1ea00*/  STL [R1+0xd50], R11 ;  /* 0x000d500b01007387 */ /* 0x0003e80000100800 */
[----:B------:R-:W3:Y:S01]  /*1ea10*/  LDL.LU R21, [R1+0x50] ;  /* 0x0000500001157983 */ /* 0x000ee20000300800 */
[-C--:B0-----:R-:W-:Y:S02]  /*1ea20*/  LEA.HI.X.SX32 R10, R20, R4.reuse, 0x1, P5 ;  /* 0x00000004140a7211 */ /* 0x081fe400028f0eff */
[----:B-1----:R-:W-:-:S03]  /*1ea30*/  LEA.HI.X.SX32 R11, R19, R4, 0x1, P3 ;  /* 0x00000004130b7211 */ /* 0x002fc600018f0eff */
[----:B------:R-:W-:Y:S01]  /*1ea40*/  STL [R1+0xd1c], R10 ;  /* 0x000d1c0a01007387 */ /* 0x000fe20000100800 */
[----:B--2---:R-:W-:-:S05]  /*1ea50*/  LEA R9, P5, R13, R2, 0x1 ;  /* 0x000000020d097211 */ /* 0x004fca00078a08ff */
[----:B------:R0:W-:Y:S04]  /*1ea60*/  STL [R1+0xd58], R9 ;  /* 0x000d580901007387 */ /* 0x0001e80000100800 */
[----:B------:R1:W-:Y:S04]  /*1ea70*/  STL [R1+0xd24], R11 ;  /* 0x000d240b01007387 */ /* 0x0003e80000100800 */
[----:B------:R-:W2:Y:S01]  /*1ea80*/  LDL.LU R20, [R1+0x4c] ;  /* 0x00004c0001147983 */ /* 0x000ea20000300800 */
[----:B0-----:R-:W-:Y:S02]  /*1ea90*/  LEA.HI.X.SX32 R9, R18, R4, 0x1, P2 ;  /* 0x0000000412097211 */ /* 0x001fe400010f0eff */
[----:B----4-:R-:W-:-:S05]  /*1eaa0*/  LEA R10, P3, R29, R2, 0x1 ;  /* 0x000000021d0a7211 */ /* 0x010fca00078608ff */
[----:B------:R0:W-:Y:S04]  /*1eab0*/  STL [R1+0xd60], R10 ;  /* 0x000d600a01007387 */ /* 0x0001e80000100800 */
[----:B------:R-:W-:Y:S01]  /*1eac0*/  STL [R1+0xd2c], R9 ;  /* 0x000d2c0901007387 */ /* 0x000fe20000100800 */
[----:B-1----:R-:W-:-:S05]  /*1ead0*/  LEA R11, P2, R0, R2, 0x1 ;  /* 0x00000002000b7211 */ /* 0x002fca00078408ff */
[----:B------:R1:W-:Y:S04]  /*1eae0*/  STL [R1+0xd68], R11 ;  /* 0x000d680b01007387 */ /* 0x0003e80000100800 */
[----:B------:R-:W4:Y:S01]  /*1eaf0*/  LDL.LU R19, [R1+0x48] ;  /* 0x0000480001137983 */ /* 0x000f220000300800 */
[-C--:B0-----:R-:W-:Y:S02]  /*1eb00*/  LEA.HI.X.SX32 R10, R17, R4.reuse, 0x1, P0 ;  /* 0x00000004110a7211 */ /* 0x081fe400000f0eff */
[----:B-1----:R-:W-:-:S03]  /*1eb10*/  LEA.HI.X.SX32 R11, R16, R4, 0x1, P1 ;  /* 0x00000004100b7211 */ /* 0x002fc600008f0eff */
[----:B------:R0:W-:Y:S01]  /*1eb20*/  STL [R1+0xd34], R10 ;  /* 0x000d340a01007387 */ /* 0x0001e20000100800 */
[----:B------:R-:W-:-:S05]  /*1eb30*/  LEA R9, P0, R8, R2, 0x1 ;  /* 0x0000000208097211 */ /* 0x000fca00078008ff */
[----:B------:R1:W-:Y:S04]  /*1eb40*/  STL [R1+0xd70], R9 ;  /* 0x000d700901007387 */ /* 0x0003e80000100800 */
[----:B------:R-:W-:Y:S04]  /*1eb50*/  STL [R1+0xd3c], R11 ;  /* 0x000d3c0b01007387 */ /* 0x000fe80000100800 */
[----:B------:R-:W4:Y:S01]  /*1eb60*/  LDL.LU R18, [R1+0x44] ;  /* 0x0000440001127983 */ /* 0x000f220000300800 */
[----:B0-----:R-:W-:Y:S02]  /*1eb70*/  LEA R10, P1, R7, R2, 0x1 ;  /* 0x00000002070a7211 */ /* 0x001fe400078208ff */
[----:B-1----:R-:W-:-:S03]  /*1eb80*/  LEA.HI.X.SX32 R9, R15, R4, 0x1, P4 ;  /* 0x000000040f097211 */ /* 0x002fc600020f0eff */
[----:B------:R0:W-:Y:S04]  /*1eb90*/  STL [R1+0xd78], R10 ;  /* 0x000d780a01007387 */ /* 0x0001e80000100800 */
[----:B------:R1:W-:Y:S01]  /*1eba0*/  STL [R1+0xd44], R9 ;  /* 0x000d440901007387 */ /* 0x0003e20000100800 */
[----:B0-----:R-:W-:Y:S02]  /*1ebb0*/  LEA.HI.X.SX32 R10, R14, R4, 0x1, P6 ;  /* 0x000000040e0a7211 */ /* 0x001fe400030f0eff */
[----:B------:R-:W-:-:S05]  /*1ebc0*/  LEA R11, P4, R6, R2, 0x1 ;  /* 0x00000002060b7211 */ /* 0x000fca00078808ff */
[----:B------:R-:W-:Y:S04]  /*1ebd0*/  STL [R1+0xd80], R11 ;  /* 0x000d800b01007387 */ /* 0x000fe80000100800 */
[----:B------:R-:W4:Y:S04]  /*1ebe0*/  LDL.LU R17, [R1+0x40] ;  /* 0x0000400001117983 */ /* 0x000f280000300800 */
[----:B------:R0:W-:Y:S01]  /*1ebf0*/  STL [R1+0xd4c], R10 ;  /* 0x000d4c0a01007387 */ /* 0x0001e20000100800 */
[----:B-1----:R-:W-:Y:S02]  /*1ec00*/  LEA R9, P6, R5, R2, 0x1 ;  /* 0x0000000205097211 */ /* 0x002fe400078c08ff */
[----:B0-----:R-:W-:-:S03]  /*1ec10*/  LEA.HI.X.SX32 R10, R13, R4, 0x1, P5 ;  /* 0x000000040d0a7211 */ /* 0x001fc600028f0eff */
[----:B------:R0:W-:Y:S04]  /*1ec20*/  STL [R1+0xd88], R9 ;  /* 0x000d880901007387 */ /* 0x0001e80000100800 */
[----:B------:R-:W4:Y:S04]  /*1ec30*/  LDL.LU R16, [R1+0x3c] ;  /* 0x00003c0001107983 */ /* 0x000f280000300800 */
[----:B------:R1:W-:Y:S01]  /*1ec40*/  STL [R1+0xd54], R10 ;  /* 0x000d540a01007387 */ /* 0x0003e20000100800 */
[----:B0-----:R-:W-:-:S03]  /*1ec50*/  LEA R9, P5, R24, R2, 0x1 ;  /* 0x0000000218097211 */ /* 0x001fc600078a08ff */
[----:B------:R-:W4:Y:S04]  /*1ec60*/  LDL.LU R15, [R1+0x38] ;  /* 0x00003800010f7983 */ /* 0x000f280000300800 */
[----:B------:R0:W-:Y:S01]  /*1ec70*/  STL [R1+0xd90], R9 ;  /* 0x000d900901007387 */ /* 0x0001e20000100800 */
[----:B-1----:R-:W-:-:S03]  /*1ec80*/  LEA.HI.X.SX32 R10, R29, R4, 0x1, P3 ;  /* 0x000000041d0a7211 */ /* 0x002fc600018f0eff */
[----:B------:R-:W4:Y:S04]  /*1ec90*/  LDL.LU R14, [R1+0x34] ;  /* 0x00003400010e7983 */ /* 0x000f280000300800 */
[----:B------:R-:W-:Y:S04]  /*1eca0*/  STL [R1+0xd5c], R10 ;  /* 0x000d5c0a01007387 */ /* 0x000fe80000100800 */
[----:B------:R-:W4:Y:S01]  /*1ecb0*/  LDL.LU R13, [R1+0x30] ;  /* 0x00003000010d7983 */ /* 0x000f220000300800 */
[----:B------:R-:W-:Y:S02]  /*1ecc0*/  LEA.HI.X.SX32 R0, R0, R4, 0x1, P2 ;  /* 0x0000000400007211 */ /* 0x000fe400010f0eff */
[----:B0-----:R-:W-:-:S05]  /*1ecd0*/  LEA R9, P3, R23, R2, 0x1 ;  /* 0x0000000217097211 */ /* 0x001fca00078608ff */
[----:B------:R-:W-:Y:S04]  /*1ece0*/  STL [R1+0xd98], R9 ;  /* 0x000d980901007387 */ /* 0x000fe80000100800 */
[----:B------:R-:W4:Y:S04]  /*1ecf0*/  LDL.LU R29, [R1+0x2c] ;  /* 0x00002c00011d7983 */ /* 0x000f280000300800 */
[----:B------:R0:W-:Y:S04]  /*1ed00*/  STL [R1+0xd64], R0 ;  /* 0x000d640001007387 */ /* 0x0001e80000100800 */
[----:B0-----:R-:W4:Y:S01]  /*1ed10*/  LDL.LU R0, [R1+0x28] ;  /* 0x0000280001007983 */ /* 0x001f220000300800 */
[----:B------:R-:W-:-:S02]  /*1ed20*/  LEA.HI.X.SX32 R8, R8, R4, 0x1, P0 ;  /* 0x0000000408087211 */ /* 0x000fc400000f0eff */
[----:B------:R-:W-:Y:S02]  /*1ed30*/  LEA.HI.X.SX32 R6, R6, R4, 0x1, P4 ;  /* 0x0000000406067211 */ /* 0x000fe400020f0eff */
[----:B------:R-:W-:-:S05]  /*1ed40*/  LEA R9, P2, R22, R2, 0x1 ;  /* 0x0000000216097211 */ /* 0x000fca00078408ff */
[----:B------:R3:W-:Y:S04]  /*1ed50*/  STL [R1+0xda0], R9 ;  /* 0x000da00901007387 */ /* 0x0007e80000100800 */
[----:B------:R-:W4:Y:S04]  /*1ed60*/  LDL.LU R27, [R1+0x24] ;  /* 0x00002400011b7983 */ /* 0x000f280000300800 */
[----:B------:R0:W-:Y:S04]  /*1ed70*/  STL [R1+0xd6c], R8 ;  /* 0x000d6c0801007387 */ /* 0x0001e80000100800 */
[----:B------:R-:W4:Y:S01]  /*1ed80*/  LDL.LU R12, [R1+0x20] ;  /* 0x00002000010c7983 */ /* 0x000f220000300800 */
[----:B---3--:R-:W-:-:S02]  /*1ed90*/  LEA R9, P0, R21, R2, 0x1 ;  /* 0x0000000215097211 */ /* 0x008fc400078008ff */
[----:B0-----:R-:W-:-:S03]  /*1eda0*/  LEA.HI.X.SX32 R8, R7, R4, 0x1, P1 ;  /* 0x0000000407087211 */ /* 0x001fc600008f0eff */
[----:B------:R0:W-:Y:S04]  /*1edb0*/  STL [R1+0xda8], R9 ;  /* 0x000da80901007387 */ /* 0x0001e80000100800 */
[----:B------:R-:W3:Y:S04]  /*1edc0*/  LDL.LU R11, [R1+0x1c] ;  /* 0x00001c00010b7983 */ /* 0x000ee80000300800 */
[----:B------:R1:W-:Y:S04]  /*1edd0*/  STL [R1+0xd74], R8 ;  /* 0x000d740801007387 */ /* 0x0003e80000100800 */
[----:B------:R-:W3:Y:S01]  /*1ede0*/  LDL.LU R10, [R1+0x18] ;  /* 0x00001800010a7983 */ /* 0x000ee20000300800 */
[----:B--2---:R-:W-:-:S05]  /*1edf0*/  LEA R7, P1, R20, R2, 0x1 ;  /* 0x0000000214077211 */ /* 0x004fca00078208ff */
[----:B------:R4:W-:Y:S04]  /*1ee00*/  STL [R1+0xdb0], R7 ;  /* 0x000db00701007387 */ /* 0x0009e80000100800 */
[----:B0-----:R-:W2:Y:S04]  /*1ee10*/  LDL.LU R9, [R1+0x14] ;  /* 0x0000140001097983 */ /* 0x001ea80000300800 */
[----:B------:R-:W-:Y:S04]  /*1ee20*/  STL [R1+0xd7c], R6 ;  /* 0x000d7c0601007387 */ /* 0x000fe80000100800 */
[----:B-1----:R-:W2:Y:S01]  /*1ee30*/  LDL.LU R8, [R1+0x10] ;  /* 0x0000100001087983 */ /* 0x002ea20000300800 */
[----:B----4-:R-:W-:-:S05]  /*1ee40*/  LEA R7, P4, R19, R2, 0x1 ;  /* 0x0000000213077211 */ /* 0x010fca00078808ff */
[----:B------:R0:W-:Y:S04]  /*1ee50*/  STL [R1+0xdb8], R7 ;  /* 0x000db80701007387 */ /* 0x0001e80000100800 */
[----:B0-----:R-:W4:Y:S01]  /*1ee60*/  LDL.LU R7, [R1+0xc] ;  /* 0x00000c0001077983 */ /* 0x001f220000300800 */
[-C--:B------:R-:W-:Y:S02]  /*1ee70*/  LEA.HI.X.SX32 R6, R5, R4.reuse, 0x1, P6 ;  /* 0x0000000405067211 */ /* 0x080fe400030f0eff */
[----:B------:R-:W-:-:S03]  /*1ee80*/  LEA.HI.X.SX32 R24, R24, R4, 0x1, P5 ;  /* 0x0000000418187211 */ /* 0x000fc600028f0eff */
[----:B------:R0:W-:Y:S01]  /*1ee90*/  STL [R1+0xd84], R6 ;  /* 0x000d840601007387 */ /* 0x0001e20000100800 */
[----:B------:R-:W-:-:S03]  /*1eea0*/  LEA R5, P6, R18, R2, 0x1 ;  /* 0x0000000212057211 */ /* 0x000fc600078c08ff */
[----:B0-----:R-:W2:Y:S04]  /*1eeb0*/  LDL.LU R6, [R1+0x8] ;  /* 0x0000080001067983 */ /* 0x001ea80000300800 */
[----:B------:R0:W-:Y:S01]  /*1eec0*/  STL [R1+0xdc0], R5 ;  /* 0x000dc00501007387 */ /* 0x0001e20000100800 */
[----:B------:R-:W-:-:S03]  /*1eed0*/  LEA.HI.X.SX32 R23, R23, R4, 0x1, P3 ;  /* 0x0000000417177211 */ /* 0x000fc600018f0eff */
[----:B0-----:R-:W2:Y:S04]  /*1eee0*/  LDL.LU R5, [R1+0x4] ;  /* 0x0000040001057983 */ /* 0x001ea80000300800 */
[----:B------:R0:W-:Y:S01]  /*1eef0*/  STL [R1+0xd8c], R24 ;  /* 0x000d8c1801007387 */ /* 0x0001e20000100800 */
[----:B------:R-:W-:Y:S02]  /*1ef00*/  LEA.HI.X.SX32 R22, R22, R4, 0x1, P2 ;  /* 0x0000000416167211 */ /* 0x000fe400010f0eff */
[----:B0-----:R-:W-:-:S05]  /*1ef10*/  LEA R24, P5, R17, R2, 0x1 ;  /* 0x0000000211187211 */ /* 0x001fca00078a08ff */
[----:B------:R0:W-:Y:S04]  /*1ef20*/  STL [R1+0xdc8], R24 ;  /* 0x000dc81801007387 */ /* 0x0001e80000100800 */
[----:B0-----:R-:W2:Y:S04]  /*1ef30*/  LDL.LU R24, [R1+0x13d0] ;  /* 0x0013d00001187983 */ /* 0x001ea80000300800 */
[----:B------:R0:W-:Y:S02]  /*1ef40*/  STL [R1+0xd94], R23 ;  /* 0x000d941701007387 */ /* 0x0001e40000100800 */
[----:B0-----:R-:W-:-:S05]  /*1ef50*/  LEA R23, P3, R16, R2, 0x1 ;  /* 0x0000000210177211 */ /* 0x001fca00078608ff */
[----:B------:R0:W-:Y:S01]  /*1ef60*/  STL [R1+0xdd0], R23 ;  /* 0x000dd01701007387 */ /* 0x0001e20000100800 */
[----:B------:R-:W-:-:S03]  /*1ef70*/  LEA.HI.X.SX32 R21, R21, R4, 0x1, P0 ;  /* 0x0000000415157211 */ /* 0x000fc600000f0eff */
[----:B0-----:R-:W4:Y:S04]  /*1ef80*/  LDL.LU R23, [R1+0x13cc] ;  /* 0x0013cc0001177983 */ /* 0x001f280000300800 */
        /* <DEDUP_REMOVED lines=36> */
[----:B---3--:R-:W-:-:S05]  /*1f1d0*/  LEA R15, P2, R11, R2, 0x1 ;  /* 0x000000020b0f7211 */ /* 0x008fca00078408ff */
[----:B------:R0:W-:Y:S01]  /*1f1e0*/  STL [R1+0xe10], R15 ;  /* 0x000e100f01007387 */ /* 0x0001e20000100800 */
[----:B------:R-:W-:-:S03]  /*1f1f0*/  LEA.HI.X.SX32 R13, R13, R4, 0x1, P1 ;  /* 0x000000040d0d7211 */ /* 0x000fc600008f0eff */
[----:B0-----:R-:W3:Y:S04]  /*1f200*/  LDL.LU R15, [R1+0x13ac] ;  /* 0x0013ac00010f7983 */ /* 0x001ee80000300800 */
[----:B------:R0:W-:Y:S02]  /*1f210*/  STL [R1+0xddc], R14 ;  /* 0x000ddc0e01007387 */ /* 0x0001e40000100800 */
[----:B0-----:R-:W-:-:S05]  /*1f220*/  LEA R14, P0, R10, R2, 0x1 ;  /* 0x000000020a0e7211 */ /* 0x001fca00078008ff */
[----:B------:R0:W-:Y:S01]  /*1f230*/  STL [R1+0xe18], R14 ;  /* 0x000e180e01007387 */ /* 0x0001e20000100800 */
[----:B------:R-:W-:-:S03]  /*1f240*/  LEA.HI.X.SX32 R29, R29, R4, 0x1, P4 ;  /* 0x000000041d1d7211 */ /* 0x000fc600020f0eff */
[----:B0-----:R-:W3:Y:S04]  /*1f250*/  LDL.LU R14, [R1+0x13a8] ;  /* 0x0013a800010e7983 */ /* 0x001ee80000300800 */
[----:B------:R2:W-:Y:S02]  /*1f260*/  STL [R1+0xde4], R13 ;  /* 0x000de40d01007387 */ /* 0x0005e40000100800 */
[----:B--2---:R-:W-:-:S05]  /*1f270*/  LEA R13, P1, R9, R2, 0x1 ;  /* 0x00000002090d7211 */ /* 0x004fca00078208ff */
[----:B------:R0:W-:Y:S01]  /*1f280*/  STL [R1+0xe20], R13 ;  /* 0x000e200d01007387 */ /* 0x0001e20000100800 */
[----:B------:R-:W-:-:S03]  /*1f290*/  LEA.HI.X.SX32 R0, R0, R4, 0x1, P6 ;  /* 0x0000000400007211 */ /* 0x000fc600030f0eff */
[----:B0-----:R-:W2:Y:S04]  /*1f2a0*/  LDL.LU R13, [R1+0x13a4] ;  /* 0x0013a400010d7983 */ /* 0x001ea80000300800 */
[----:B------:R0:W-:Y:S02]  /*1f2b0*/  STL [R1+0xdec], R29 ;  /* 0x000dec1d01007387 */ /* 0x0001e40000100800 */
[----:B0-----:R-:W-:-:S05]  /*1f2c0*/  LEA R29, P4, R8, R2, 0x1 ;  /* 0x00000002081d7211 */ /* 0x001fca00078808ff */
[----:B------:R0:W-:Y:S04]  /*1f2d0*/  STL [R1+0xe28], R29 ;  /* 0x000e281d01007387 */ /* 0x0001e80000100800 */
[----:B0-----:R-:W2:Y:S04]  /*1f2e0*/  LDL.LU R29, [R1+0x13a0] ;  /* 0x0013a000011d7983 */ /* 0x001ea80000300800 */
[----:B------:R4:W-:Y:S02]  /*1f2f0*/  STL [R1+0xdf4], R0 ;  /* 0x000df40001007387 */ /* 0x0009e40000100800 */
[----:B----4-:R-:W-:-:S05]  /*1f300*/  LEA R0, P6, R7, R2, 0x1 ;  /* 0x0000000207007211 */ /* 0x010fca00078c08ff */
[----:B------:R0:W-:Y:S04]  /*1f310*/  STL [R1+0xe30], R0 ;  /* 0x000e300001007387 */ /* 0x0001e80000100800 */
[----:B0-----:R-:W4:Y:S01]  /*1f320*/  LDL.LU R0, [R1+0x139c] ;  /* 0x00139c0001007983 */ /* 0x001f220000300800 */
[----:B------:R-:W-:-:S05]  /*1f330*/  LEA.HI.X.SX32 R27, R27, R4, 0x1, P5 ;  /* 0x000000041b1b7211 */ /* 0x000fca00028f0eff */
[----:B------:R0:W-:Y:S02]  /*1f340*/  STL [R1+0xdfc], R27 ;  /* 0x000dfc1b01007387 */ /* 0x0001e40000100800 */
[----:B0-----:R-:W-:-:S05]  /*1f350*/  LEA R27, P5, R6, R2, 0x1 ;  /* 0x00000002061b7211 */ /* 0x001fca00078a08ff */
[----:B------:R0:W-:Y:S02]  /*1f360*/  STL [R1+0xe38], R27 ;  /* 0x000e381b01007387 */ /* 0x0001e40000100800 */
[----:B0-----:R-:W-:Y:S02]  /*1f370*/  LEA.HI.X.SX32 R27, R12, R4, 0x1, P3 ;  /* 0x000000040c1b7211 */ /* 0x001fe400018f0eff */
[----:B------:R-:W-:-:S03]  /*1f380*/  LEA R12, P3, R5, R2, 0x1 ;  /* 0x00000002050c7211 */ /* 0x000fc600078608ff */
[----:B------:R0:W-:Y:S04]  /*1f390*/  STL [R1+0xe04], R27 ;  /* 0x000e041b01007387 */ /* 0x0001e80000100800 */
[----:B------:R4:W-:Y:S01]  /*1f3a0*/  STL [R1+0xe40], R12 ;  /* 0x000e400c01007387 */ /* 0x0009e20000100800 */
[-C--:B------:R-:W-:Y:S02]  /*1f3b0*/  LEA.HI.X.SX32 R9, R9, R4.reuse, 0x1, P1 ;  /* 0x0000000409097211 */ /* 0x080fe400008f0eff */
[-C--:B0-----:R-:W-:Y:S02]  /*1f3c0*/  LEA.HI.X.SX32 R27, R11, R4.reuse, 0x1, P2 ;  /* 0x000000040b1b7211 */ /* 0x081fe400010f0eff */
[----:B------:R-:W-:-:S03]  /*1f3d0*/  LEA.HI.X.SX32 R11, R10, R4, 0x1, P0 ;  /* 0x000000040a0b7211 */ /* 0x000fc600000f0eff */
[----:B------:R-:W-:Y:S01]  /*1f3e0*/  STL [R1+0xe0c], R27 ;  /* 0x000e0c1b01007387 */ /* 0x000fe20000100800 */
[----:B------:R-:W-:Y:S01]  /*1f3f0*/  LEA.HI.X.SX32 R6, R6, R4, 0x1, P5 ;  /* 0x0000000406067211 */ /* 0x000fe200028f0eff */
[----:B------:R-:W-:Y:S02]  /*1f400*/  IMAD R25, R25, c[0x0][0x190], RZ ;  /* 0x0000640019197a24 */ /* 0x000fe400078e02ff */
[----:B------:R-:W-:Y:S02]  /*1f410*/  IMAD R26, R26, c[0x0][0x190], RZ ;  /* 0x000064001a1a7a24 */ /* 0x000fe400078e02ff */
[----:B------:R-:W-:Y:S01]  /*1f420*/  IMAD R3, R3, c[0x0][0x190], RZ ;  /* 0x0000640003037a24 */ /* 0x000fe200078e02ff */
[-C--:B--2---:R-:W-:Y:S02]  /*1f430*/  LEA R10, P0, R29, R2.reuse, 0x1 ;  /* 0x000000021d0a7211 */ /* 0x084fe400078008ff */
[----:B----4-:R-:W-:-:S05]  /*1f440*/  LEA R12, P2, R0, R2, 0x1 ;  /* 0x00000002000c7211 */ /* 0x010fca00078408ff */
[----:B------:R-:W-:Y:S04]  /*1f450*/  STL [R1+0xe48], R12 ;  /* 0x000e480c01007387 */ /* 0x000fe80000100800 */
[----:B------:R0:W-:Y:S04]  /*1f460*/  STL [R1+0xe14], R11 ;  /* 0x000e140b01007387 */ /* 0x0001e80000100800 */
[----:B------:R1:W-:Y:S04]  /*1f470*/  STL [R1+0xe50], R10 ;  /* 0x000e500a01007387 */ /* 0x0003e80000100800 */
[----:B------:R3:W-:Y:S01]  /*1f480*/  STL [R1+0xe1c], R9 ;  /* 0x000e1c0901007387 */ /* 0x0007e20000100800 */
[----:B0-----:R-:W-:-:S02]  /*1f490*/  LEA R11, P1, R13, R2, 0x1 ;  /* 0x000000020d0b7211 */ /* 0x001fc400078208ff */
[-C--:B-1----:R-:W-:Y:S02]  /*1f4a0*/  LEA.HI.X.SX32 R10, R8, R4.reuse, 0x1, P4 ;  /* 0x00000004080a7211 */ /* 0x082fe400020f0eff */
[----:B------:R-:W-:Y:S02]  /*1f4b0*/  LEA.HI.X.SX32 R8, R7, R4, 0x1, P6 ;  /* 0x0000000407087211 */ /* 0x000fe400030f0eff */
[-C--:B---3--:R-:W-:Y:S01]  /*1f4c0*/  LEA R9, P4, R14, R2.reuse, 0x1 ;  /* 0x000000020e097211 */ /* 0x088fe200078808ff */
[----:B------:R-:W-:Y:S01]  /*1f4d0*/  STL [R1+0xe58], R11 ;  /* 0x000e580b01007387 */ /* 0x000fe20000100800 */
[----:B------:R-:W-:-:S03]  /*1f4e0*/  LEA R7, P6, R15, R2, 0x1 ;  /* 0x000000020f077211 */ /* 0x000fc600078c08ff */
[----:B------:R-:W-:Y:S04]  /*1f4f0*/  STL [R1+0xe24], R10 ;  /* 0x000e240a01007387 */ /* 0x000fe80000100800 */
[----:B------:R-:W-:Y:S04]  /*1f500*/  STL [R1+0xe60], R9 ;  /* 0x000e600901007387 */ /* 0x000fe80000100800 */
[----:B------:R0:W-:Y:S04]  /*1f510*/  STL [R1+0xe2c], R8 ;  /* 0x000e2c0801007387 */ /* 0x0001e80000100800 */
[----:B------:R1:W-:Y:S04]  /*1f520*/  STL [R1+0xe68], R7 ;  /* 0x000e680701007387 */ /* 0x0003e80000100800 */
[----:B------:R2:W-:Y:S01]  /*1f530*/  STL [R1+0xe34], R6 ;  /* 0x000e340601007387 */ /* 0x0005e20000100800 */
[----:B0-----:R-:W-:-:S02]  /*1f540*/  LEA R8, P5, R16, R2, 0x1 ;  /* 0x0000000210087211 */ /* 0x001fc400078a08ff */
[----:B-1----:R-:W-:-:S03]  /*1f550*/  LEA.HI.X.SX32 R7, R5, R4, 0x1, P3 ;  /* 0x0000000405077211 */ /* 0x002fc600018f0eff */
[----:B------:R-:W-:Y:S01]  /*1f560*/  STL [R1+0xe70], R8 ;  /* 0x000e700801007387 */ /* 0x000fe20000100800 */
[----:B------:R-:W-:Y:S02]  /*1f570*/  LEA.HI.X.SX32 R5, R0, R4, 0x1, P2 ;  /* 0x0000000400057211 */ /* 0x000fe400010f0eff */
[-C--:B--2---:R-:W-:Y:S01]  /*1f580*/  LEA R6, P3, R17, R2.reuse, 0x1 ;  /* 0x0000000211067211 */ /* 0x084fe200078608ff */
[----:B------:R0:W-:Y:S04]  /*1f590*/  STL [R1+0xe3c], R7 ;  /* 0x000e3c0701007387 */ /* 0x0001e80000100800 */
[----:B------:R-:W2:Y:S04]  /*1f5a0*/  LDL.LU R0, [R1+0x1398] ;  /* 0x0013980001007983 */ /* 0x000ea80000300800 */
[----:B------:R1:W-:Y:S01]  /*1f5b0*/  STL [R1+0xe78], R6 ;  /* 0x000e780601007387 */ /* 0x0003e20000100800 */
[----:B0-----:R-:W-:-:S03]  /*1f5c0*/  LEA R7, P2, R18, R2, 0x1 ;  /* 0x0000000212077211 */ /* 0x001fc600078408ff */
[----:B------:R0:W-:Y:S01]  /*1f5d0*/  STL [R1+0xe44], R5 ;  /* 0x000e440501007387 */ /* 0x0001e20000100800 */
[----:B-1----:R-:W-:-:S03]  /*1f5e0*/  LEA.HI.X.SX32 R6, R29, R4, 0x1, P0 ;  /* 0x000000041d067211 */ /* 0x002fc600000f0eff */
[----:B------:R1:W-:Y:S01]  /*1f5f0*/  STL [R1+0xe80], R7 ;  /* 0x000e800701007387 */ /* 0x0003e20000100800 */
[----:B0-----:R-:W-:-:S03]  /*1f600*/  LEA R5, P0, R19, R2, 0x1 ;  /* 0x0000000213057211 */ /* 0x001fc600078008ff */
[----:B------:R0:W-:Y:S04]  /*1f610*/  STL [R1+0xe4c], R6 ;  /* 0x000e4c0601007387 */ /* 0x0001e80000100800 */
[----:B------:R3:W-:Y:S01]  /*1f620*/  STL [R1+0xe88], R5 ;  /* 0x000e880501007387 */ /* 0x0007e20000100800 */
[----:B-1----:R-:W-:Y:S02]  /*1f630*/  LEA.HI.X.SX32 R7, R13, R4, 0x1, P1 ;  /* 0x000000040d077211 */ /* 0x002fe400008f0eff */
[----:B0-----:R-:W-:-:S03]  /*1f640*/  LEA R6, P1, R20, R2, 0x1 ;  /* 0x0000000214067211 */ /* 0x001fc600078208ff */
[----:B------:R0:W-:Y:S01]  /*1f650*/  STL [R1+0xe54], R7 ;  /* 0x000e540701007387 */ /* 0x0001e20000100800 */
[----:B---3--:R-:W-:-:S03]  /*1f660*/  LEA.HI.X.SX32 R5, R14, R4, 0x1, P4 ;  /* 0x000000040e057211 */ /* 0x008fc600020f0eff */
[----:B------:R1:W-:Y:S04]  /*1f670*/  STL [R1+0xe90], R6 ;  /* 0x000e900601007387 */ /* 0x0003e80000100800 */
[----:B------:R3:W-:Y:S01]  /*1f680*/  STL [R1+0xe5c], R5 ;  /* 0x000e5c0501007387 */ /* 0x0007e20000100800 */
[----:B0-----:R-:W-:Y:S02]  /*1f690*/  LEA R7, P4, R21, R2, 0x1 ;  /* 0x0000000215077211 */ /* 0x001fe400078808ff */
[----:B-1----:R-:W-:-:S03]  /*1f6a0*/  LEA.HI.X.SX32 R6, R15, R4, 0x1, P6 ;  /* 0x000000040f067211 */ /* 0x002fc600030f0eff */
[----:B------:R0:W-:Y:S01]  /*1f6b0*/  STL [R1+0xe94], R7 ;  /* 0x000e940701007387 */ /* 0x0001e20000100800 */
[----:B---3--:R-:W-:-:S03]  /*1f6c0*/  LEA R5, P6, R22, R2, 0x1 ;  /* 0x0000000216057211 */ /* 0x008fc600078c08ff */
[----:B------:R1:W-:Y:S04]  /*1f6d0*/  STL [R1+0xe64], R6 ;  /* 0x000e640601007387 */ /* 0x0003e80000100800 */
[----:B------:R3:W-:Y:S01]  /*1f6e0*/  STL [R1+0xe98], R5 ;  /* 0x000e980501007387 */ /* 0x0007e20000100800 */
[----:B0-----:R-:W-:Y:S02]  /*1f6f0*/  LEA.HI.X.SX32 R7, R16, R4, 0x1, P5 ;  /* 0x0000000410077211 */ /* 0x001fe400028f0eff */
[----:B-1----:R-:W-:-:S03]  /*1f700*/  LEA R6, P5, R23, R2, 0x1 ;  /* 0x0000000217067211 */ /* 0x002fc600078a08ff */
        /* <DEDUP_REMOVED lines=12> */
[----:B------:R-:W-:Y:S01]  /*1f7d0*/  STL [R1+0xe84], R7 ;  /* 0x000e840701007387 */ /* 0x000fe20000100800 */
[----:B---3--:R-:W-:-:S03]  /*1f7e0*/  LEA.HI.X.SX32 R5, R20, R4, 0x1, P1 ;  /* 0x0000000414057211 */ /* 0x008fc600008f0eff */
[----:B------:R0:W-:Y:S01]  /*1f7f0*/  STL [R1+0xea8], R6 ;  /* 0x000ea80601007387 */ /* 0x0001e20000100800 */
[----:B------:R-:W-:-:S03]  /*1f800*/  LEA R2, P1, R3, R2, 0x1 ;  /* 0x0000000203027211 */ /* 0x000fc600078208ff */
[----:B------:R1:W-:Y:S01]  /*1f810*/  STL [R1+0xe8c], R5 ;  /* 0x000e8c0501007387 */ /* 0x0003e20000100800 */
[----:B0-----:R-:W-:-:S03]  /*1f820*/  LEA.HI.X.SX32 R6, R21, R4, 0x1, P4 ;  /* 0x0000000415067211 */ /* 0x001fc600020f0eff */
[----:B------:R0:W-:Y:S01]  /*1f830*/  STL [R1+0x71c], R2 ;  /* 0x00071c0201007387 */ /* 0x0001e20000100800 */
[----:B-1----:R-:W-:-:S03]  /*1f840*/  LEA.HI.X.SX32 R5, R22, R4, 0x1, P6 ;  /* 0x0000000416057211 */ /* 0x002fc600030f0eff */
[----:B------:R-:W-:Y:S04]  /*1f850*/  STL [R1+0x704], R6 ;  /* 0x0007040601007387 */ /* 0x000fe80000100800 */
[----:B------:R-:W3:Y:S01]  /*1f860*/  LDL.LU R21, [R1+0x478] ;  /* 0x0004780001157983 */ /* 0x000ee20000300800 */
[----:B0-----:R-:W-:-:S03]  /*1f870*/  LEA.HI.X.SX32 R2, R23, R4, 0x1, P5 ;  /* 0x0000000417027211 */ /* 0x001fc600028f0eff */
[----:B------:R0:W-:Y:S04]  /*1f880*/  STL [R1+0x708], R5 ;  /* 0x0007080501007387 */ /* 0x0001e80000100800 */
[----:B------:R-:W4:Y:S04]  /*1f890*/  LDL.LU R20, [R1+0x484] ;  /* 0x0004840001147983 */ /* 0x000f280000300800 */
[----:B------:R1:W-:Y:S01]  /*1f8a0*/  STL [R1+0x70c], R2 ;  /* 0x00070c0201007387 */ /* 0x0003e20000100800 */
[----:B0-----:R-:W-:-:S03]  /*1f8b0*/  LEA.HI.X.SX32 R5, R24, R4, 0x1, P3 ;  /* 0x0000000418057211 */ /* 0x001fc600018f0eff */
[----:B------:R-:W4:Y:S04]  /*1f8c0*/  LDL.LU R19, [R1+0x43c] ;  /* 0x00043c0001137983 */ /* 0x000f280000300800 */
[----:B------:R-:W4:Y:S04]  /*1f8d0*/  LDL.LU R18, [R1+0x440] ;  /* 0x0004400001127983 */ /* 0x000f280000300800 */
[----:B------:R0:W-:Y:S01]  /*1f8e0*/  STL [R1+0x710], R5 ;  /* 0x0007100501007387 */ /* 0x0001e20000100800 */
[----:B-1----:R-:W-:-:S03]  /*1f8f0*/  LEA.HI.X.SX32 R2, R25, R4, 0x1, P2 ;  /* 0x0000000419027211 */ /* 0x002fc600010f0eff */
[----:B------:R-:W4:Y:S01]  /*1f900*/  LDL.LU R17, [R1+0x444] ;  /* 0x0004440001117983 */ /* 0x000f220000300800 */
[----:B------:R-:W-:-:S03]  /*1f910*/  LEA.HI.X.SX32 R3, R3, R4, 0x1, P1 ;  /* 0x0000000403037211 */ /* 0x000fc600008f0eff */
[----:B------:R-:W4:Y:S04]  /*1f920*/  LDL.LU R16, [R1+0x448] ;  /* 0x0004480001107983 */ /* 0x000f280000300800 */
[----:B0-----:R-:W0:Y:S04]  /*1f930*/  S2R R5, SR_TID.X ;  /* 0x0000000000057919 */ /* 0x001e280000002100 */
[----:B------:R1:W-:Y:S04]  /*1f940*/  STL [R1+0x714], R2 ;  /* 0x0007140201007387 */ /* 0x0003e80000100800 */
[----:B------:R-:W4:Y:S04]  /*1f950*/  LDL.LU R15, [R1+0x44c] ;  /* 0x00044c00010f7983 */ /* 0x000f280000300800 */
[----:B------:R0:W-:Y:S01]  /*1f960*/  STL [R1+0x718], R3 ;  /* 0x0007180301007387 */ /* 0x0001e20000100800 */
[----:B-1----:R-:W-:-:S03]  /*1f970*/  LEA.HI.X.SX32 R2, R26, R4, 0x1, P0 ;  /* 0x000000041a027211 */ /* 0x002fc600000f0eff */
[----:B------:R-:W4:Y:S04]  /*1f980*/  LDL.LU R14, [R1+0x450] ;  /* 0x00045000010e7983 */ /* 0x000f280000300800 */
[----:B------:R1:W-:Y:S01]  /*1f990*/  STL [R1+0x600], R2 ;  /* 0x0006000201007387 */ /* 0x0003e20000100800 */
[----:B0-----:R-:W-:-:S03]  /*1f9a0*/  SHF.R.U32.HI R24, RZ, 0x6, R5 ;  /* 0x00000006ff187819 */ /* 0x001fc60000011605 */
[----:B------:R-:W4:Y:S01]  /*1f9b0*/  LDL.LU R13, [R1+0x454] ;  /* 0x00045400010d7983 */ /* 0x000f220000300800 */
[----:B------:R-:W-:-:S03]  /*1f9c0*/  SGXT.U32 R24, R24, 0x1 ;  /* 0x000000011818781a */ /* 0x000fc60000000000 */
[----:B------:R-:W4:Y:S04]  /*1f9d0*/  LDL.LU R6, [R1+0x458] ;  /* 0x0004580001067983 */ /* 0x000f280000300800 */
[----:B------:R-:W4:Y:S01]  /*1f9e0*/  LDL.LU R29, [R1+0x45c] ;  /* 0x00045c00011d7983 */ /* 0x000f220000300800 */
[C---:B------:R-:W-:Y:S01]  /*1f9f0*/  LOP3.LUT R22, R24.reuse, 0x3e, RZ, 0xfc, !PT ;  /* 0x0000003e18167812 */ /* 0x040fe200078efcff */
[----:B------:R-:W-:Y:S01]  /*1fa00*/  IMAD.MOV R10, RZ, RZ, -c[0x0][0x188] ;  /* 0x80006200ff0a7624 */ /* 0x000fe200078e02ff */
[----:B------:R-:W-:Y:S01]  /*1fa10*/  LOP3.LUT R23, R24, 0x3e, RZ, 0xfc, !PT ;  /* 0x0000003e18177812 */ /* 0x000fe200078efcff */
[----:B------:R-:W4:Y:S02]  /*1fa20*/  LDL.LU R7, [R1+0x460] ;  /* 0x0004600001077983 */ /* 0x000f240000300800 */
[----:B------:R-:W-:-:S02]  /*1fa30*/  IMAD R22, R22, c[0x0][0x188], RZ ;  /* 0x0000620016167a24 */ /* 0x000fc400078e02ff */
[----:B------:R-:W4:Y:S01]  /*1fa40*/  LDL.LU R8, [R1+0x464] ;  /* 0x0004640001087983 */ /* 0x000f220000300800 */
[----:B------:R-:W-:-:S03]  /*1fa50*/  IMAD R23, R23, c[0x0][0x188], RZ ;  /* 0x0000620017177a24 */ /* 0x000fc600078e02ff */
[----:B------:R-:W4:Y:S01]  /*1fa60*/  LDL.LU R27, [R1+0x470] ;  /* 0x00047000011b7983 */ /* 0x000f220000300800 */
[C---:B------:R-:W-:Y:S02]  /*1fa70*/  IMAD R22, R10.reuse, 0x2, R22 ;  /* 0x000000020a167824 */ /* 0x040fe400078e0216 */
[C---:B------:R-:W-:Y:S01]  /*1fa80*/  IMAD R23, R10.reuse, 0x2, R23 ;  /* 0x000000020a177824 */ /* 0x040fe200078e0217 */
[----:B------:R-:W4:Y:S01]  /*1fa90*/  LDL.LU R9, [R1+0x468] ;  /* 0x0004680001097983 */ /* 0x000f220000300800 */
[----:B------:R-:W-:-:S03]  /*1faa0*/  IMAD R22, R10, 0x2, R22 ;  /* 0x000000020a167824 */ /* 0x000fc600078e0216 */
[----:B------:R-:W4:Y:S01]  /*1fab0*/  LDL.LU R10, [R1+0x46c] ;  /* 0x00046c00010a7983 */ /* 0x000f220000300800 */
[C---:B------:R-:W-:Y:S01]  /*1fac0*/  IMAD R11, R24.reuse, c[0x0][0x188], RZ ;  /* 0x00006200180b7a24 */ /* 0x040fe200078e02ff */
[----:B------:R-:W-:Y:S01]  /*1fad0*/  LOP3.LUT R24, R24, 0x3e, RZ, 0xfc, !PT ;  /* 0x0000003e18187812 */ /* 0x000fe200078efcff */
[----:B------:R-:W-:-:S04]  /*1fae0*/  IMAD R28, R28, c[0x0][0x184], RZ ;  /* 0x000061001c1c7a24 */ /* 0x000fc800078e02ff */
[----:B------:R-:W-:Y:S01]  /*1faf0*/  IMAD R24, R24, c[0x0][0x188], RZ ;  /* 0x0000620018187a24 */ /* 0x000fe200078e02ff */
[----:B------:R-:W-:-:S04]  /*1fb00*/  LEA R3, P0, R28, c[0x0][0x160], 0x1 ;  /* 0x000058001c037a11 */ /* 0x000fc800078008ff */
[----:B-1----:R-:W-:Y:S02]  /*1fb10*/  LEA.HI.X.SX32 R2, R28, c[0x0][0x164], 0x1, P0 ;  /* 0x000059001c027a11 */ /* 0x002fe400000f0eff */
[-C--:B------:R-:W-:Y:S02]  /*1fb20*/  LEA R26, P0, R24, R3.reuse, 0x1 ;  /* 0x00000003181a7211 */ /* 0x080fe400078008ff */
[-C--:B------:R-:W-:Y:S02]  /*1fb30*/  LEA R25, P2, R23, R3.reuse, 0x1 ;  /* 0x0000000317197211 */ /* 0x080fe400078408ff */
[C---:B------:R-:W-:Y:S01]  /*1fb40*/  LEA R28, P5, R22.reuse, R3, 0x1 ;  /* 0x00000003161c7211 */ /* 0x040fe200078a08ff */
[----:B------:R3:W-:Y:S04]  /*1fb50*/  STL [R1+0x608], R26 ;  /* 0x0006081a01007387 */ /* 0x0007e80000100800 */
[----:B------:R4:W-:Y:S04]  /*1fb60*/  STL [R1+0x610], R25 ;  /* 0x0006101901007387 */ /* 0x0009e80000100800 */
[----:B------:R0:W-:Y:S01]  /*1fb70*/  STL [R1+0x618], R28 ;  /* 0x0006181c01007387 */ /* 0x0001e20000100800 */
[----:B------:R-:W-:Y:S01]  /*1fb80*/  LEA.HI.X.SX32 R22, R22, R2, 0x1, P5 ;  /* 0x0000000216167211 */ /* 0x000fe200028f0eff */
[----:B------:R-:W-:-:S04]  /*1fb90*/  IMAD.MOV R12, RZ, RZ, -c[0x0][0x188] ;  /* 0x80006200ff0c7624 */ /* 0x000fc800078e02ff */
[----:B--2---:R-:W-:-:S04]  /*1fba0*/  IMAD R4, R12, 0x2, R0 ;  /* 0x000000020c047824 */ /* 0x004fc800078e0200 */
[----:B------:R-:W-:Y:S01]  /*1fbb0*/  IMAD R5, R12, 0x2, R4 ;  /* 0x000000020c057824 */ /* 0x000fe200078e0204 */
[-C--:B---3--:R-:W-:Y:S02]  /*1fbc0*/  LEA R26, P4, R21, R3.reuse, 0x1 ;  /* 0x00000003151a7211 */ /* 0x088fe400078808ff */
[----:B----4-:R-:W-:-:S03]  /*1fbd0*/  LEA R25, P3, R20, R3, 0x1 ;  /* 0x0000000314197211 */ /* 0x010fc600078608ff */
[----:B------:R1:W-:Y:S04]  /*1fbe0*/  STL [R1+0x620], R26 ;  /* 0x0006201a01007387 */ /* 0x0003e80000100800 */
[----:B------:R2:W-:Y:S01]  /*1fbf0*/  STL [R1+0x628], R25 ;  /* 0x0006281901007387 */ /* 0x0005e20000100800 */
[-C--:B0-----:R-:W-:Y:S02]  /*1fc00*/  LEA R28, P1, R19, R3.reuse, 0x1 ;  /* 0x00000003131c7211 */ /* 0x081fe400078208ff */
[-C--:B-1----:R-:W-:Y:S02]  /*1fc10*/  LEA.HI.X.SX32 R26, R24, R2.reuse, 0x1, P0 ;  /* 0x00000002181a7211 */ /* 0x082fe400000f0eff */
[----:B------:R-:W-:Y:S02]  /*1fc20*/  LEA.HI.X.SX32 R24, R23, R2, 0x1, P2 ;  /* 0x0000000217187211 */ /* 0x000fe400010f0eff */
[-C--:B--2---:R-:W-:Y:S01]  /*1fc30*/  LEA R25, P0, R18, R3.reuse, 0x1 ;  /* 0x0000000312197211 */ /* 0x084fe200078008ff */
        /* <DEDUP_REMOVED lines=8> */
[-C--:B-1----:R-:W-:Y:S02]  /*1fcc0*/  LEA.HI.X.SX32 R23, R21, R2.reuse, 0x1, P4 ;  /* 0x0000000215177211 */ /* 0x082fe400020f0eff */
[-C--:B------:R-:W-:Y:S02]  /*1fcd0*/  LEA.HI.X.SX32 R21, R20, R2.reuse, 0x1, P3 ;  /* 0x0000000214157211 */ /* 0x080fe400018f0eff */
[-C--:B--2---:R-:W-:Y:S01]  /*1fce0*/  LEA R22, P4, R15, R3.reuse, 0x1 ;  /* 0x000000030f167211 */ /* 0x084fe200078808ff */
[----:B------:R-:W-:Y:S01]  /*1fcf0*/  STL [R1+0x648], R24 ;  /* 0x0006481801007387 */ /* 0x000fe20000100800 */
[-C--:B------:R-:W-:Y:S02]  /*1fd00*/  LEA R20, P3, R14, R3.reuse, 0x1 ;  /* 0x000000030e147211 */ /* 0x080fe400078608ff */
[----:B------:R-:W-:Y:S01]  /*1fd10*/  LEA.HI.X.SX32 R19, R19, R2, 0x1, P1 ;  /* 0x0000000213137211 */ /* 0x000fe200008f0eff */
        /* <DEDUP_REMOVED lines=30> */
[----:B-1----:R-:W-:-:S03]  /*1ff00*/  LEA.HI.X.SX32 R14, R6, R2, 0x1, P0 ;  /* 0x00000002060e7211 */ /* 0x002fc600000f0eff */
[----:B------:R0:W-:Y:S01]  /*1ff10*/  STL [R1+0x6a4], R15 ;  /* 0x0006a40f01007387 */ /* 0x0001e20000100800 */
[----:B--2---:R-:W-:-:S03]  /*1ff20*/  LEA R13, P0, R10, R3, 0x1 ;  /* 0x000000030a0d7211 */ /* 0x004fc600078008ff */
[----:B------:R1:W-:Y:S04]  /*1ff30*/  STL [R1+0x678], R14 ;  /* 0x0006780e01007387 */ /* 0x0003e80000100800 */
[----:B------:R2:W-:Y:S01]  /*1ff40*/  STL [R1+0x6ac], R13 ;  /* 0x0006ac0d01007387 */ /* 0x0005e20000100800 */
[----:B0-----:R-:W-:Y:S02]  /*1ff50*/  LEA.HI.X.SX32 R15, R29, R2, 0x1, P2 ;  /* 0x000000021d0f7211 */ /* 0x001fe400010f0eff */
[----:B-1----:R-:W-:-:S03]  /*1ff60*/  LEA R14, P2, R0, R3, 0x1 ;  /* 0x00000003000e7211 */ /* 0x002fc600078408ff */
[----:B------:R0:W-:Y:S01]  /*1ff70*/  STL [R1+0x680], R15 ;  /* 0x0006800f01007387 */ /* 0x0001e20000100800 */
[----:B--2---:R-:W-:-:S03]  /*1ff80*/  LEA.HI.X.SX32 R13, R7, R2, 0x1, P5 ;  /* 0x00000002070d7211 */ /* 0x004fc600028f0eff */
[----:B------:R1:W-:Y:S04]  /*1ff90*/  STL [R1+0x6b4], R14 ;  /* 0x0006b40e01007387 */ /* 0x0003e80000100800 */
[----:B------:R2:W-:Y:S01]  /*1ffa0*/  STL [R1+0x688], R13 ;  /* 0x0006880d01007387 */ /* 0x0005e20000100800 */
[----:B0-----:R-:W-:Y:S02]  /*1ffb0*/  LEA R15, P5, R4, R3, 0x1 ;  /* 0x00000003040f7211 */ /* 0x001fe400078a08ff */
[----:B-1----:R-:W-:-:S03]  /*1ffc0*/  LEA.HI.X.SX32 R14, R8, R2, 0x1, P4 ;  /* 0x00000002080e7211 */ /* 0x002fc600020f0eff */
[----:B------:R0:W-:Y:S01]  /*1ffd0*/  STL [R1+0x6bc], R15 ;  /* 0x0006bc0f01007387 */ /* 0x0001e20000100800 */
[----:B--2---:R-:W-:-:S03]  /*1ffe0*/  LEA R13, P4, R5, R3, 0x1 ;  /* 0x00000003050d7211 */ /* 0x004fc600078808ff */
[----:B------:R1:W-:Y:S04]  /*1fff0*/  STL [R1+0x690], R14 ;  /* 0x0006900e01007387 */ /* 0x0003e80000100800 */
[----:B------:R2:W-:Y:S01]  /*20000*/  STL [R1+0x6c4], R13 ;  /* 0x0006c40d01007387 */ /* 0x0005e20000100800 */
[-C--:B0-----:R-:W-:Y:S01]  /*20010*/  LEA.HI.X.SX32 R15, R27, R2.reuse, 0x1, P3 ;  /* 0x000000021b0f7211 */ /* 0x081fe200018f0eff */
[C---:B------:R-:W-:Y:S01]  /*20020*/  IMAD R6, R12.reuse, 0x2, R5 ;  /* 0x000000020c067824 */ /* 0x040fe200078e0205 */
[----:B-1----:R-:W-:Y:S02]  /*20030*/  LEA.HI.X.SX32 R14, R9, R2, 0x1, P1 ;  /* 0x00000002090e7211 */ /* 0x002fe400008f0eff */
[----:B--2---:R-:W-:Y:S01]  /*20040*/  LEA R13, P3, R11, R3, 0x1 ;  /* 0x000000030b0d7211 */ /* 0x004fe200078608ff */
[----:B------:R-:W-:Y:S04]  /*20050*/  STL [R1+0x698], R15 ;  /* 0x0006980f01007387 */ /* 0x000fe80000100800 */
[----:B------:R0:W-:Y:S01]  /*20060*/  STL [R1+0x700], R13 ;  /* 0x0007000d01007387 */ /* 0x0001e20000100800 */
[----:B------:R-:W-:-:S03]  /*20070*/  IMAD R7, R12, 0x2, R6 ;  /* 0x000000020c077824 */ /* 0x000fc600078e0206 */
[----:B------:R-:W-:Y:S01]  /*20080*/  STL [R1+0x6a0], R14 ;  /* 0x0006a00e01007387 */ /* 0x000fe20000100800 */
[-C--:B0-----:R-:W-:Y:S02]  /*20090*/  LEA.HI.X.SX32 R13, R10, R2.reuse, 0x1, P0 ;  /* 0x000000020a0d7211 */ /* 0x081fe400000f0eff */
[----:B------:R-:W-:Y:S02]  /*200a0*/  LEA.HI.X.SX32 R10, R0, R2, 0x1, P2 ;  /* 0x00000002000a7211 */ /* 0x000fe400010f0eff */
[----:B------:R0:W5:Y:S01]  /*200b0*/  LDL.LU R0, [R1+0x1394] ;  /* 0x0013940001007983 */ /* 0x0001620000300800 */
[----:B------:R-:W-:-:S03]  /*200c0*/  IMAD R8, R12, 0x2, R7 ;  /* 0x000000020c087824 */ /* 0x000fc600078e0207 */
[----:B------:R1:W-:Y:S04]  /*200d0*/  STL [R1+0x6a8], R13 ;  /* 0x0006a80d01007387 */ /* 0x0003e80000100800 */
[----:B------:R2:W-:Y:S01]  /*200e0*/  STL [R1+0x6b0], R10 ;  /* 0x0006b00a01007387 */ /* 0x0005e20000100800 */
[----:B------:R-:W-:Y:S01]  /*200f0*/  IMAD R9, R12, 0x2, R8 ;  /* 0x000000020c097824 */ /* 0x000fe200078e0208 */
[-C--:B-1----:R-:W-:Y:S02]  /*20100*/  LEA.HI.X.SX32 R13, R4, R2.reuse, 0x1, P5 ;  /* 0x00000002040d7211 */ /* 0x082fe400028f0eff */
[----:B--2---:R-:W-:Y:S02]  /*20110*/  LEA.HI.X.SX32 R10, R5, R2, 0x1, P4 ;  /* 0x00000002050a7211 */ /* 0x004fe400020f0eff */
[----:B------:R-:W-:Y:S01]  /*20120*/  LEA R5, P0, R6, R3, 0x1 ;  /* 0x0000000306057211 */ /* 0x000fe200078008ff */
[----:B------:R1:W-:Y:S01]  /*20130*/  STL [R1+0x6b8], R13 ;  /* 0x0006b80d01007387 */ /* 0x0003e20000100800 */
[----:B------:R-:W-:-:S03]  /*20140*/  IMAD R4, R12, 0x2, R9 ;  /* 0x000000020c047824 */ /* 0x000fc600078e0209 */
[----:B------:R-:W-:Y:S01]  /*20150*/  STL [R1+0x6c0], R10 ;  /* 0x0006c00a01007387 */ /* 0x000fe20000100800 */
[----:B------:R-:W-:-:S03]  /*20160*/  LEA.HI.X.SX32 R6, R6, R2, 0x1, P0 ;  /* 0x0000000206067211 */ /* 0x000fc600000f0eff */
[----:B------:R2:W-:Y:S01]  /*20170*/  STL [R1+0x6cc], R5 ;  /* 0x0006cc0501007387 */ /* 0x0005e20000100800 */
[----:B-1----:R-:W-:Y:S02]  /*20180*/  LEA R13, P1, R7, R3, 0x1 ;  /* 0x00000003070d7211 */ /* 0x002fe400078208ff */
[----:B--2---:R-:W-:-:S03]  /*20190*/  LEA.HI.X.SX32 R5, R11, R2, 0x1, P3 ;  /* 0x000000020b057211 */ /* 0x004fc600018f0eff */
[----:B------:R-:W-:Y:S01]  /*201a0*/  STL [R1+0x6d4], R13 ;  /* 0x0006d40d01007387 */ /* 0x000fe20000100800 */
[----:B------:R-:W-:Y:S01]  /*201b0*/  IMAD R10, R12, 0x2, R4 ;  /* 0x000000020c0a7824 */ /* 0x000fe200078e0204 */
[----:B------:R-:W-:Y:S02]  /*201c0*/  LEA.HI.X.SX32 R7, R7, R2, 0x1, P1 ;  /* 0x0000000207077211 */ /* 0x000fe400008f0eff */
[----:B------:R1:W-:Y:S01]  /*201d0*/  STL [R1+0x6fc], R5 ;  /* 0x0006fc0501007387 */ /* 0x0003e20000100800 */
[----:B------:R-:W-:-:S03]  /*201e0*/  LEA R11, P1, R9, R3, 0x1 ;  /* 0x00000003090b7211 */ /* 0x000fc600078208ff */
[----:B------:R2:W-:Y:S04]  /*201f0*/  STL [R1+0x6c8], R6 ;  /* 0x0006c80601007387 */ /* 0x0005e80000100800 */
[----:B------:R3:W-:Y:S01]  /*20200*/  STL [R1+0x6d0], R7 ;  /* 0x0006d00701007387 */ /* 0x0007e20000100800 */
[----:B-1----:R-:W-:Y:S01]  /*20210*/  IMAD R5, R12, 0x2, R10 ;  /* 0x000000020c057824 */ /* 0x002fe200078e020a */
[-C--:B--2---:R-:W-:Y:S02]  /*20220*/  LEA R6, P0, R8, R3.reuse, 0x1 ;  /* 0x0000000308067211 */ /* 0x084fe400078008ff */
[----:B---3--:R-:W-:-:S03]  /*20230*/  LEA R7, P2, R4, R3, 0x1 ;  /* 0x0000000304077211 */ /* 0x008fc600078408ff */
[----:B------:R1:W-:Y:S04]  /*20240*/  STL [R1+0x6dc], R6 ;  /* 0x0006dc0601007387 */ /* 0x0003e80000100800 */
[----:B------:R2:W-:Y:S01]  /*20250*/  STL [R1+0x6e4], R11 ;  /* 0x0006e40b01007387 */ /* 0x0005e20000100800 */
[----:B-1----:R-:W-:-:S03]  /*20260*/  IMAD R6, R12, 0x2, R5 ;  /* 0x000000020c067824 */ /* 0x002fc600078e0205 */
[----:B------:R1:W-:Y:S01]  /*20270*/  STL [R1+0x6ec], R7 ;  /* 0x0006ec0701007387 */ /* 0x0003e20000100800 */
[-C--:B--2---:R-:W-:Y:S02]  /*20280*/  LEA.HI.X.SX32 R11, R8, R2.reuse, 0x1, P0 ;  /* 0x00000002080b7211 */ /* 0x084fe400000f0eff */
[-C--:B------:R-:W-:Y:S01]  /*20290*/  LEA.HI.X.SX32 R8, R4, R2.reuse, 0x1, P2 ;  /* 0x0000000204087211 */ /* 0x080fe200010f0eff */
[----:B------:R-:W-:Y:S02]  /*202a0*/  IMAD R4, R12, 0x2, R6 ;  /* 0x000000020c047824 */ /* 0x000fe400078e0206 */
[----:B------:R-:W2:Y:S01]  /*202b0*/  S2R R12, SR_TID.X ;  /* 0x00000000000c7919 */ /* 0x000ea20000002100 */
[----:B-1----:R-:W-:-:S03]  /*202c0*/  LEA.HI.X.SX32 R7, R9, R2, 0x1, P1 ;  /* 0x0000000209077211 */ /* 0x002fc600008f0eff */
[----:B------:R-:W-:Y:S04]  /*202d0*/  STL [R1+0x6d8], R11 ;  /* 0x0006d80b01007387 */ /* 0x000fe80000100800 */
[----:B------:R1:W-:Y:S01]  /*202e0*/  STL [R1+0x6e0], R7 ;  /* 0x0006e00701007387 */ /* 0x0003e20000100800 */
[----:B------:R-:W-:-:S03]  /*202f0*/  LEA R9, P1, R5, R3, 0x1 ;  /* 0x0000000305097211 */ /* 0x000fc600078208ff */
[----:B------:R3:W-:Y:S01]  /*20300*/  STL [R1+0x6e8], R8 ;  /* 0x0006e80801007387 */ /* 0x0007e20000100800 */
[-C--:B-1----:R-:W-:Y:S02]  /*20310*/  LEA R7, P0, R10, R3.reuse, 0x1 ;  /* 0x000000030a077211 */ /* 0x082fe400078008ff */
[----:B---3--:R-:W-:-:S03]  /*20320*/  LEA R8, P2, R6, R3, 0x1 ;  /* 0x0000000306087211 */ /* 0x008fc600078408ff */
[----:B------:R1:W-:Y:S01]  /*20330*/  STL [R1+0x6f0], R7 ;  /* 0x0006f00701007387 */ /* 0x0003e20000100800 */
[----:B------:R-:W-:-:S03]  /*20340*/  LEA.HI.X.SX32 R5, R5, R2, 0x1, P1 ;  /* 0x0000000205057211 */ /* 0x000fc600008f0eff */
[----:B------:R-:W-:Y:S01]  /*20350*/  STL [R1+0x6f4], R9 ;  /* 0x0006f40901007387 */ /* 0x000fe20000100800 */
[----:B-1----:R-:W-:Y:S02]  /*20360*/  LEA R7, P3, R4, R3, 0x1 ;  /* 0x0000000304077211 */ /* 0x002fe400078608ff */
[-C--:B------:R-:W-:Y:S01]  /*20370*/  LEA.HI.X.SX32 R3, R10, R2.reuse, 0x1, P0 ;  /* 0x000000020a037211 */ /* 0x080fe200000f0eff */
[----:B------:R-:W-:Y:S04]  /*20380*/  STL [R1+0x6f8], R8 ;  /* 0x0006f80801007387 */ /* 0x000fe80000100800 */
[----:B------:R-:W-:Y:S04]  /*20390*/  STL [R1+0x66c], R7 ;  /* 0x00066c0701007387 */ /* 0x000fe80000100800 */
[----:B------:R1:W-:Y:S04]  /*203a0*/  STL [R1+0x65c], R3 ;  /* 0x00065c0301007387 */ /* 0x0003e80000100800 */
[----:B------:R-:W-:Y:S01]  /*203b0*/  STL [R1+0x664], R5 ;  /* 0x0006640501007387 */ /* 0x000fe20000100800 */
[----:B-1----:R-:W-:-:S02]  /*203c0*/  LEA.HI.X.SX32 R3, R6, R2, 0x1, P2 ;  /* 0x0000000206037211 */ /* 0x002fc400010f0eff */
[----:B------:R-:W-:-:S03]  /*203d0*/  LEA.HI.X.SX32 R2, R4, R2, 0x1, P3 ;  /* 0x0000000204027211 */ /* 0x000fc600018f0eff */
[----:B------:R2:W-:Y:S04]  /*203e0*/  STL [R1+0x668], R3 ;  /* 0x0006680301007387 */ /* 0x0005e80000100800 */
[----:B------:R0:W-:Y:S04]  /*203f0*/  STL [R1+0x660], R2 ;  /* 0x0006600201007387 */ /* 0x0001e80000100800 */
[----:B------:R0:W-:Y:S01]  /*20400*/  STL [R1+0x4b0], RZ ;  /* 0x0004b0ff01007387 */ /* 0x0001e20000100800 */
[----:B--2---:R-:W-:-:S03]  /*20410*/  IMAD.SHL.U32 R3, R12, 0x40, RZ ;  /* 0x000000400c037824 */ /* 0x004fc600078e00ff */
[----:B------:R0:W-:Y:S04]  /*20420*/  STL [R1+0x4b4], RZ ;  /* 0x0004b4ff01007387 */ /* 0x0001e80000100800 */
[----:B------:R0:W-:Y:S04]  /*20430*/  STL [R1+0x4b8], RZ ;  /* 0x0004b8ff01007387 */ /* 0x0001e80000100800 */
[----:B------:R0:W-:Y:S04]  /*20440*/  STL [R1+0xf10], R3 ;  /* 0x000f100301007387 */ /* 0x0001e80000100800 */
        /* <DEDUP_REMOVED lines=195> */
[----:B------:R-:W-:-:S02]  /*21080*/  USHF.L.U32 UR4, UR7, 0x6, URZ ;  /* 0x0000000607047899 */ /* 0x000fc4000800063f */
[----:B------:R-:W-:Y:S02]  /*21090*/  USHF.L.U32 UR5, UR6, 0x6, URZ ;  /* 0x0000000606057899 */ /* 0x000fe4000800063f */
[----:B------:R-:W-:Y:S02]  /*210a0*/  USHF.R.S32.HI UR7, URZ, 0x1f, UR4 ;  /* 0x0000001f3f077899 */ /* 0x000fe40008011404 */
[----:B------:R-:W-:Y:S02]  /*210b0*/  USHF.R.S32.HI UR6, URZ, 0x1f, UR5 ;  /* 0x0000001f3f067899 */ /* 0x000fe40008011405 */
[----:B------:R-:W-:Y:S02]  /*210c0*/  USHF.L.U32 UR12, UR5, 0x1, URZ ;  /* 0x00000001050c7899 */ /* 0x000fe4000800063f */
[----:B------:R-:W-:Y:S02]  /*210d0*/  USHF.L.U32 UR9, UR4, 0x1, URZ ;  /* 0x0000000104097899 */ /* 0x000fe4000800063f */
[----:B0-----:R-:W2:Y:S01]  /*210e0*/  LDL.LU R27, [R1+0x4cc] ;  /* 0x0004cc00011b7983 */ /* 0x001ea20000300800 */
[C---:B------:R-:W-:Y:S01]  /*210f0*/  LOP3.LUT R13, R12.reuse, 0x7, RZ, 0xc0, !PT ;  /* 0x000000070c0d7812 */ /* 0x040fe200078ec0ff */
[C---:B------:R-:W-:Y:S01]  /*21100*/  IMAD.SHL.U32 R29, R12.reuse, 0x2, RZ ;  /* 0x000000020c1d7824 */ /* 0x040fe200078e00ff */
[----:B------:R-:W-:Y:S01]  /*21110*/  LOP3.LUT R12, R12, 0x7, RZ, 0xc0, !PT ;  /* 0x000000070c0c7812 */ /* 0x000fe200078ec0ff */
[----:B------:R-:W-:-:S02]  /*21120*/  USHF.L.U64.HI UR7, UR4, 0x1, UR7 ;  /* 0x0000000104077899 */ /* 0x000fc40008010207 */
[----:B------:R-:W-:Y:S01]  /*21130*/  IMAD.SHL.U32 R13, R13, 0x80, RZ ;  /* 0x000000800d0d7824 */ /* 0x000fe200078e00ff */
[----:B------:R-:W-:Y:S01]  /*21140*/  USHF.L.U64.HI UR6, UR5, 0x1, UR6 ;  /* 0x0000000105067899 */ /* 0x000fe20008010206 */
[----:B------:R-:W-:-:S04]  /*21150*/  IMAD.SHL.U32 R12, R12, 0x10, RZ ;  /* 0x000000100c0c7824 */ /* 0x000fc800078e00ff */
[----:B------:R-:W-:-:S05]  /*21160*/  IMAD.IADD R12, R13, 0x1, R12 ;  /* 0x000000010d0c7824 */ /* 0x000fca00078e020c */
[----:B------:R-:W-:-:S04]  /*21170*/  LOP3.LUT R12, R12, 0x10, R29, 0x78, !PT ;  /* 0x000000100c0c7812 */ /* 0x000fc800078e781d */
[----:B------:R-:W-:Y:S02]  /*21180*/  LOP3.LUT R2, R12, 0x400, R3, 0xf8, !PT ;  /* 0x000004000c027812 */ /* 0x000fe400078ef803 */
[----:B--2---:R-:W-:-:S05]  /*21190*/  SHF.R.S32.HI R4, RZ, 0x6, R27 ;  /* 0x00000006ff047819 */ /* 0x004fca000001141b */
[----:B------:R0:W-:Y:S04]  /*211a0*/  STL [R1+0xf0c], R4 ;  /* 0x000f0c0401007387 */ /* 0x0001e80000100800 */
[----:B------:R-:W-:Y:S04]  /*211b0*/  STL [R1+0x1b8], RZ ;  /* 0x0001b8ff01007387 */ /* 0x000fe80000100800 */
[----:B------:R-:W-:Y:S04]  /*211c0*/  STL [R1+0x1bc], RZ ;  /* 0x0001bcff01007387 */ /* 0x000fe80000100800 */
[----:B------:R-:W-:Y:S04]  /*211d0*/  STL [R1+0x1a0], RZ ;  /* 0x0001a0ff01007387 */ /* 0x000fe80000100800 */
        /* <DEDUP_REMOVED lines=32> */
[----:B------:R-:W1:Y:S01]  /*213e0*/  LDL R12, [R1+0x4c4] ;  /* 0x0004c400010c7983 */ /* 0x000e620000100800 */
[C---:B-----5:R-:W-:Y:S01]  /*213f0*/  LOP3.LUT R5, R0.reuse, 0x20, RZ, 0x3c, !PT ;  /* 0x0000002000057812 */ /* 0x060fe200078e3cff */
[----:B------:R-:W-:Y:S01]  /*21400*/  UMOV UR4, URZ ;  /* 0x0000003f00047c82 */ /* 0x000fe20008000000 */
[----:B0-----:R-:W-:Y:S01]  /*21410*/  LOP3.LUT R4, R0, 0x40, RZ, 0x3c, !PT ;  /* 0x0000004000047812 */ /* 0x001fe200078e3cff */
[----:B------:R2:W-:Y:S01]  /*21420*/  STL [R1+0x120], RZ ;  /* 0x000120ff01007387 */ /* 0x0005e20000100800 */
[----:B------:R-:W-:-:S02]  /*21430*/  LOP3.LUT R5, R2, 0x20, RZ, 0x3c, !PT ;  /* 0x0000002002057812 */ /* 0x000fc400078e3cff */
[----:B------:R-:W-:Y:S01]  /*21440*/  LOP3.LUT R3, R0, 0x60, RZ, 0x3c, !PT ;  /* 0x0000006000037812 */ /* 0x000fe200078e3cff */
[----:B------:R2:W-:Y:S01]  /*21450*/  STL [R1+0x124], RZ ;  /* 0x000124ff01007387 */ /* 0x0005e20000100800 */
[C---:B------:R-:W-:Y:S02]  /*21460*/  LOP3.LUT R4, R2.reuse, 0x40, RZ, 0x3c, !PT ;  /* 0x0000004002047812 */ /* 0x040fe400078e3cff */
[----:B------:R-:W-:Y:S01]  /*21470*/  LOP3.LUT R3, R2, 0x60, RZ, 0x3c, !PT ;  /* 0x0000006002037812 */ /* 0x000fe200078e3cff */
        /* <DEDUP_REMOVED lines=22> */
[----:B------:R2:W-:Y:S04]  /*215e0*/  STL [R1+0x5f8], R5 ;  /* 0x0005f80501007387 */ /* 0x0005e80000100800 */
[----:B------:R2:W-:Y:S04]  /*215f0*/  STL [R1+0x5f4], R4 ;  /* 0x0005f40401007387 */ /* 0x0005e80000100800 */
[----:B------:R2:W-:Y:S01]  /*21600*/  STL [R1+0x5f0], R3 ;  /* 0x0005f00301007387 */ /* 0x0005e20000100800 */
[----:B-1----:R-:W-:-:S05]  /*21610*/  LOP3.LUT R2, R12, 0x40, RZ, 0x3c, !PT ;  /* 0x000000400c027812 */ /* 0x002fca00078e3cff */
[----:B------:R2:W-:Y:S02]  /*21620*/  STL [R1+0x4c0], R2 ;  /* 0x0004c00201007387 */ /* 0x0005e40000100800 */
.L_x_3:
[----:B------:R-:W-:Y:S04]  /*21630*/  STL [R1+0x2b38], R15 ;  /* 0x002b380f01007387 */ /* 0x000fe80000100800 */
[----:B-----5:R-:W-:Y:S04]  /*21640*/  STL [R1+0x2b34], R29 ;  /* 0x002b341d01007387 */ /* 0x020fe80000100800 */
[----:B--2---:R-:W2:Y:S04]  /*21650*/  LDL R3, [R1+0x6fc] ;  /* 0x0006fc0001037983 */ /* 0x004ea80000100800 */
[----:B------:R-:W2:Y:S04]  /*21660*/  LDL R2, [R1+0x700] ;  /* 0x0007000001027983 */ /* 0x000ea80000100800 */
[----:B------:R-:W-:Y:S04]  /*21670*/  STL [R1+0x2b30], R6 ;  /* 0x002b300601007387 */ /* 0x000fe80000100800 */
[----:B------:R-:W-:Y:S04]  /*21680*/  STL [R1+0x2b2c], R10 ;  /* 0x002b2c0a01007387 */ /* 0x000fe80000100800 */
[----:B------:R-:W-:Y:S04]  /*21690*/  STL [R1+0x2b28], R17 ;  /* 0x002b281101007387 */ /* 0x000fe80000100800 */
[----:B------:R-:W-:Y:S04]  /*216a0*/  STL [R1+0x2b24], R5 ;  /* 0x002b240501007387 */ /* 0x000fe80000100800 */
[----:B0-----:R0:W-:Y:S04]  /*216b0*/  STL [R1+0x2b20], R8 ;  /* 0x002b200801007387 */ /* 0x0011e80000100800 */
[----:B0-----:R-:W3:Y:S04]  /*216c0*/  LDL R8, [R1+0x66c] ;  /* 0x00066c0001087983 */ /* 0x001ee80000100800 */
[----:B------:R-:W-:Y:S04]  /*216d0*/  STL [R1+0x2b1c], R14 ;  /* 0x002b1c0e01007387 */ /* 0x000fe80000100800 */
[----:B------:R0:W-:Y:S04]  /*216e0*/  STL [R1+0x2b18], R28 ;  /* 0x002b181c01007387 */ /* 0x0001e80000100800 */
[----:B0-----:R-:W4:Y:S01]  /*216f0*/  LDL R28, [R1+0x660] ;  /* 0x00066000011c7983 */ /* 0x001f220000100800 */
[----:B------:R-:W-:-:S02]  /*21700*/  UMOV UR5, 0xffffffc0 ;  /* 0xffffffc000057882 */ /* 0x000fc40000000000 */
[----:B------:R-:W-:Y:S01]  /*21710*/  ULDC UR8, c[0x0][0x180] ;  /* 0x0000600000087ab9 */ /* 0x000fe20000000800 */
[----:B------:R-:W0:Y:S01]  /*21720*/  S2R R15, SR_TID.X ;  /* 0x00000000000f7919 */ /* 0x000e220000002100 */
[----:B------:R-:W-:-:S03]  /*21730*/  UIMAD UR5, UR4, UR5, UR8 ;  /* 0x00000005040572a4 */ /* 0x000fc6000f8e0208 */
[----:B------:R-:W-:Y:S04]  /*21740*/  STL [R1+0x2b14], R4 ;  /* 0x002b140401007387 */ /* 0x000fe80000100800 */
[----:B------:R-:W-:Y:S04]  /*21750*/  STL [R1+0x2b10], R7 ;  /* 0x002b100701007387 */ /* 0x000fe80000100800 */
[----:B------:R-:W-:Y:S04]  /*21760*/  STL [R1+0x2b0c], R12 ;  /* 0x002b0c0c01007387 */ /* 0x000fe80000100800 */
[----:B------:R-:W-:Y:S04]  /*21770*/  STL [R1+0x2b08], R21 ;  /* 0x002b081501007387 */ /* 0x000fe80000100800 */
[----:B------:R-:W-:Y:S04]  /*21780*/  STL [R1+0x2b04], R20 ;  /* 0x002b041401007387 */ /* 0x000fe80000100800 */
[----:B------:R-:W-:Y:S01]  /*21790*/  STL [R1+0x2b00], R19 ;  /* 0x002b001301007387 */ /* 0x000fe20000100800 */
[----:B0-----:R-:W-:-:S03]  /*217a0*/  SHF.R.U32.HI R6, RZ, 0x6, R15 ;  /* 0x00000006ff067819 */ /* 0x001fc6000001160f */
[----:B------:R-:W-:Y:S01]  /*217b0*/  STL [R1+0x2afc], R23 ;  /* 0x002afc1701007387 */ /* 0x000fe20000100800 */
[----:B------:R-:W-:-:S03]  /*217c0*/  SGXT.U32 R6, R6, 0x1 ;  /* 0x000000010606781a */ /* 0x000fc60000000000 */
[----:B------:R-:W-:Y:S01]  /*217d0*/  STL [R1+0x2af8], R24 ;  /* 0x002af81801007387 */ /* 0x000fe20000100800 */
[C---:B------:R-:W-:Y:S02]  /*217e0*/  LOP3.LUT R15, R6.reuse, 0x2, RZ, 0xfc, !PT ;  /* 0x00000002060f7812 */ /* 0x040fe400078efcff */
[----:B------:R-:W-:Y:S01]  /*217f0*/  LOP3.LUT R6, R6, 0x4, RZ, 0xfc, !PT ;  /* 0x0000000406067812 */ /* 0x000fe200078efcff */
[----:B------:R0:W-:Y:S01]  /*21800*/  STL [R1+0x2af4], R25 ;  /* 0x002af41901007387 */ /* 0x0001e20000100800 */
[----:B------:R-:W-:Y:S02]  /*21810*/  ISETP.GE.AND P1, PT, R15, UR5, PT ;  /* 0x000000050f007c0c */ /* 0x000fe4000bf26270 */
[----:B------:R-:W-:Y:S01]  /*21820*/  ISETP.GE.AND P2, PT, R6, UR5, PT ;  /* 0x0000000506007c0c */ /* 0x000fe2000bf46270 */
[----:B------:R1:W-:Y:S01]  /*21830*/  STL [R1+0x2af0], R27 ;  /* 0x002af01b01007387 */ /* 0x0003e20000100800 */
[----:B------:R-:W-:-:S03]  /*21840*/  PRMT R22, RZ, 0x7610, R22 ;  /* 0x00007610ff167816 */ /* 0x000fc60000000016 */
[----:B------:R-:W1:Y:S04]  /*21850*/  S2R R29, SR_TID.X ;  /* 0x00000000001d7919 */ /* 0x000e680000002100 */
[----:B0-----:R-:W1:Y:S04]  /*21860*/  S2R R25, SR_TID.X ;  /* 0x0000000000197919 */ /* 0x001e680000002100 */
[----:B------:R-:W0:Y:S01]  /*21870*/  S2R R6, SR_TID.X ;  /* 0x0000000000067919 */ /* 0x000e220000002100 */
[----:B------:R-:W-:-:S03]  /*21880*/  PRMT R10, RZ, 0x7610, R10 ;  /* 0x00007610ff0a7816 */ /* 0x000fc6000000000a */
[----:B------:R-:W-:Y:S04]  /*21890*/  STL [R1+0x2a0c], R0 ;  /* 0x002a0c0001007387 */ /* 0x000fe80000100800 */
[----:B------:R-:W-:Y:S04]  /*218a0*/  STL [R1+0x2a10], R0 ;  /* 0x002a100001007387 */ /* 0x000fe80000100800 */
[----:B------:R-:W-:Y:S04]  /*218b0*/  STL [R1+0x2a14], R0 ;  /* 0x002a140001007387 */ /* 0x000fe80000100800 */
[----:B------:R-:W-:Y:S01]  /*218c0*/  STL [R1+0x2a18], R0 ;  /* 0x002a180001007387 */ /* 0x000fe20000100800 */
[----:B-1----:R-:W-:-:S03]  /*218d0*/  SHF.R.U32.HI R27, RZ, 0x6, R25 ;  /* 0x00000006ff1b7819 */ /* 0x002fc60000011619 */
[----:B------:R-:W-:Y:S01]  /*218e0*/  STL [R1+0x2a1c], R0 ;  /* 0x002a1c0001007387 */ /* 0x000fe20000100800 */
[----:B------:R-:W-:-:S03]  /*218f0*/  SGXT.U32 R27, R27, 0x1 ;  /* 0x000000011b1b781a */ /* 0x000fc60000000000 */
[----:B------:R-:W-:Y:S01]  /*21900*/  STL [R1+0x2a20], R0 ;  /* 0x002a200001007387 */ /* 0x000fe20000100800 */
[----:B------:R-:W-:-:S03]  /*21910*/  ISETP.GE.AND P0, PT, R27, UR5, PT ;  /* 0x000000051b007c0c */ /* 0x000fc6000bf06270 */
[----:B------:R-:W-:Y:S01]  /*21920*/  STL [R1+0x2a24], R0 ;  /* 0x002a240001007387 */ /* 0x000fe20000100800 */
[----:B0-----:R-:W-:-:S03]  /*21930*/  SHF.R.U32.HI R6, RZ, 0x6, R6 ;  /* 0x00000006ff067819 */ /* 0x001fc60000011606 */
[----:B------:R-:W-:Y:S01]  /*21940*/  STL [R1+0x2a28], R0 ;  /* 0x002a280001007387 */ /* 0x000fe20000100800 */
[----:B------:R-:W-:-:S03]  /*21950*/  SGXT.U32 R6, R6, 0x1 ;  /* 0x000000010606781a */ /* 0x000fc60000000000 */
[----:B------:R-:W-:Y:S04]  /*21960*/  STL [R1+0x2a2c], R0 ;  /* 0x002a2c0001007387 */ /* 0x000fe80000100800 */
        /* <DEDUP_REMOVED lines=31> */
[----:B------:R-:W-:Y:S01]  /*21b60*/  STL [R1+0x2aac], R0 ;  /* 0x002aac0001007387 */ /* 0x000fe20000100800 */
[----:B------:R-:W-:-:S03]  /*21b70*/  SHF.R.U32.HI R29, RZ, 0x6, R29 ;  /* 0x00000006ff1d7819 */ /* 0x000fc6000001161d */
[----:B------:R-:W-:Y:S04]  /*21b80*/  STL [R1+0x2ab0], R0 ;  /* 0x002ab00001007387 */ /* 0x000fe80000100800 */
[----:B------:R-:W-:Y:S04]  /*21b90*/  STL [R1+0x2ab4], R0 ;  /* 0x002ab40001007387 */ /* 0x000fe80000100800 */
[----:B------:R-:W-:Y:S04]  /*21ba0*/  STL [R1+0x2ab8], R0 ;  /* 0x002ab80001007387 */ /* 0x000fe80000100800 */
[----:B------:R-:W-:Y:S04]  /*21bb0*/  STL [R1+0x2abc], R0 ;  /* 0x002abc0001007387 */ /* 0x000fe80000100800 */
[----:B--2---:R0:W2:Y:S01]  /*21bc0*/  @!P0 LDG.E.U16 R22, [R2.64] ;  /* 0x0000000a02168981 */ /* 0x0040a2000c1e1500 */
[----:B------:R-:W-:-:S03]  /*21bd0*/  SGXT.U32 R29, R29, 0x1 ;  /* 0x000000011d1d781a */ /* 0x000fc60000000000 */
[----:B------:R-:W-:Y:S04]  /*21be0*/  STL [R1+0x2ac0], R0 ;  /* 0x002ac00001007387 */ /* 0x000fe80000100800 */
[----:B------:R-:W-:Y:S01]  /*21bf0*/  STL [R1+0x2ac4], R0 ;  /* 0x002ac40001007387 */ /* 0x000fe20000100800 */
[----:B0-----:R-:W-:-:S03]  /*21c00*/  LOP3.LUT R3, R6, 0x8, RZ, 0xfc, !PT ;  /* 0x0000000806037812 */ /* 0x001fc600078efcff */
[----:B------:R-:W-:Y:S01]  /*21c10*/  STL [R1+0x2ac8], R0 ;  /* 0x002ac80001007387 */ /* 0x000fe20000100800 */
[----:B------:R-:W-:-:S03]  /*21c20*/  ISETP.GE.AND P0, PT, R3, UR5, PT ;  /* 0x0000000503007c0c */ /* 0x000fc6000bf06270 */
[----:B------:R-:W-:Y:S01]  /*21c30*/  STL [R1+0x2acc], R0 ;  /* 0x002acc0001007387 */ /* 0x000fe20000100800 */
[----:B---3--:R-:W-:-:S03]  /*21c40*/  @!P1 IMAD.MOV.U32 R2, RZ, RZ, R8 ;  /* 0x000000ffff029224 */ /* 0x008fc600078e0008 */
[----:B------:R-:W-:Y:S01]  /*21c50*/  STL [R1+0x2ad0], R0 ;  /* 0x002ad00001007387 */ /* 0x000fe20000100800 */
[----:B------:R-:W-:-:S03]  /*21c60*/  LOP3.LUT R29, R29, 0x6, RZ, 0xfc, !PT ;  /* 0x000000061d1d7812 */ /* 0x000fc600078efcff */
[----:B------:R-:W-:Y:S04]  /*21c70*/  STL [R1+0x2ad4], R0 ;  /* 0x002ad40001007387 */ /* 0x000fe80000100800 */
[----:B------:R-:W-:Y:S04]  /*21c80*/  STL [R1+0x2ad8], R0 ;  /* 0x002ad80001007387 */ /* 0x000fe80000100800 */
[----:B------:R-:W-:Y:S04]  /*21c90*/  STL [R1+0x2adc], R0 ;  /* 0x002adc0001007387 */ /* 0x000fe80000100800 */
[----:B------:R-:W-:Y:S01]  /*21ca0*/  STL [R1+0x2ae0], R0 ;  /* 0x002ae00001007387 */ /* 0x000fe20000100800 */
[----:B----4-:R-:W-:-:S03]  /*21cb0*/  @!P1 IMAD.MOV.U32 R3, RZ, RZ, R28 ;  /* 0x000000ffff039224 */ /* 0x010fc600078e001c */
[----:B------:R-:W-:Y:S04]  /*21cc0*/  STL [R1+0x2ae4], R0 ;  /* 0x002ae40001007387 */ /* 0x000fe80000100800 */
[----:B------:R0:W3:Y:S01]  /*21cd0*/  @!P1 LDG.E.U16 R10, [R2.64] ;  /* 0x0000000a020a9981 */ /* 0x0000e2000c1e1500 */
[----:B------:R-:W-:-:S03]  /*21ce0*/  ISETP.GE.AND P3, PT, R29, UR5, PT ;  /* 0x000000051d007c0c */ /* 0x000fc6000bf66270 */
[----:B------:R-:W-:Y:S04]  /*21cf0*/  STL [R1+0x2ae8], R0 ;  /* 0x002ae80001007387 */ /* 0x000fe80000100800 */
[----:B------:R-:W-:Y:S04]  /*21d00*/  STL [R1+0x2aec], R0 ;  /* 0x002aec0001007387 */ /* 0x000fe80000100800 */
[----:B------:R-:W4:Y:S04]  /*21d10*/  LDL.LU R15, [R1+0x2b38] ;  /* 0x002b3800010f7983 */ /* 0x000f280000300800 */
[----:B------:R-:W2:Y:S04]  /*21d20*/  LDL.LU R29, [R1+0x2b34] ;  /* 0x002b3400011d7983 */ /* 0x000ea80000300800 */
[----:B------:R-:W2:Y:S04]  /*21d30*/  LDL R28, [R1+0x6e8] ;  /* 0x0006e800011c7983 */ /* 0x000ea80000100800 */
[----:B------:R-:W2:Y:S04]  /*21d40*/  LDL R8, [R1+0x6ec] ;  /* 0x0006ec0001087983 */ /* 0x000ea80000100800 */
[----:B0-----:R-:W2:Y:S04]  /*21d50*/  LDL R2, [R1+0x668] ;  /* 0x0006680001027983 */ /* 0x001ea80000100800 */
[----:B---3--:R0:W-:Y:S04]  /*21d60*/  STL [R1+0x24], R10 ;  /* 0x0000240a01007387 */ /* 0x0081e80000100800 */
[----:B------:R-:W2:Y:S04]  /*21d70*/  LDL R3, [R1+0x6f8] ;  /* 0x0006f80001037983 */ /* 0x000ea80000100800 */
[----:B------:R-:W1:Y:S01]  /*21d80*/  S2R R6, SR_TID.X ;  /* 0x0000000000067919 */ /* 0x000e620000002100 */
[----:B------:R-:W-:-:S02]  /*21d90*/  PRMT R17, RZ, 0x7610, R17 ;  /* 0x00007610ff117816 */ /* 0x000fc40000000011 */
[----:B-1----:R-:W-:-:S04]  /*21da0*/  SHF.R.U32.HI R6, RZ, 0x6, R6 ;  /* 0x00000006ff067819 */ /* 0x002fc80000011606 */
[----:B------:R-:W-:-:S04]  /*21db0*/  SGXT.U32 R6, R6, 0x1 ;  /* 0x000000010606781a */ /* 0x000fc80000000000 */
[----:B------:R-:W-:-:S04]  /*21dc0*/  LOP3.LUT R6, R6, 0xa, RZ, 0xfc, !PT ;  /* 0x0000000a06067812 */ /* 0x000fc800078efcff */
[----:B------:R-:W-:Y:S02]  /*21dd0*/  ISETP.GE.AND P1, PT, R6, UR5, PT ;  /* 0x0000000506007c0c */ /* 0x000fe4000bf26270 */
[----:B------:R-:W3:Y:S01]  /*21de0*/  LDL.LU R6, [R1+0x2b30] ;  /* 0x002b300001067983 */ /* 0x000ee20000300800 */
[----:B--2---:R-:W-:-:S04]  /*21df0*/  @!P2 LOP3.LUT R3, R3, R2, RZ, 0x3c, !PT ;  /* 0x000000020303a212 */ /* 0x004fc800078e3cff */
[----:B------:R-:W-:-:S04]  /*21e00*/  @!P2 LOP3.LUT R2, R3, R2, RZ, 0x3c, !PT ;  /* 0x000000020302a212 */ /* 0x000fc800078e3cff */
[----:B------:R-:W-:-:S05]  /*21e10*/  @!P2 LOP3.LUT R3, R3, R2, RZ, 0x3c, !PT ;  /* 0x000000020303a212 */ /* 0x000fca00078e3cff */
[----:B------:R1:W2:Y:S04]  /*21e20*/  @!P2 LDG.E.U16 R17, [R2.64] ;  /* 0x0000000a0211a981 */ /* 0x0002a8000c1e1500 */
[----:B-1----:R-:W2:Y:S04]  /*21e30*/  LDL R2, [R1+0x664] ;  /* 0x0006640001027983 */ /* 0x002ea80000100800 */
[----:B------:R-:W2:Y:S01]  /*21e40*/  LDL R3, [R1+0x6f4] ;  /* 0x0006f40001037983 */ /* 0x000ea20000100800 */
[----:B------:R-:W-:-:S03]  /*21e50*/  PRMT R5, RZ, 0x7610, R5 ;  /* 0x00007610ff057816 */ /* 0x000fc60000000005 */
[----:B0-----:R-:W0:Y:S01]  /*21e60*/  S2R R10, SR_TID.X ;  /* 0x00000000000a7919 */ /* 0x001e220000002100 */
[----:B--2---:R-:W-:-:S04]  /*21e70*/  @!P3 LOP3.LUT R3, R3, R2, RZ, 0x3c, !PT ;  /* 0x000000020303b212 */ /* 0x004fc800078e3cff */
[----:B------:R-:W-:-:S04]  /*21e80*/  @!P3 LOP3.LUT R2, R3, R2, RZ, 0x3c, !PT ;  /* 0x000000020302b212 */ /* 0x000fc800078e3cff */
[----:B------:R-:W-:-:S05]  /*21e90*/  @!P3 LOP3.LUT R3, R3, R2, RZ, 0x3c, !PT ;  /* 0x000000020303b212 */ /* 0x000fca00078e3cff */
[----:B------:R1:W2:Y:S01]  /*21ea0*/  @!P3 LDG.E.U16 R5, [R2.64] ;  /* 0x0000000a0205b981 */ /* 0x0002a2000c1e1500 */
[----:B0-----:R-:W-:-:S04]  /*21eb0*/  SHF.R.U32.HI R10, RZ, 0x6, R10 ;  /* 0x00000006ff0a7819 */ /* 0x001fc8000001160a */
[----:B------:R-:W-:-:S04]  /*21ec0*/  SGXT.U32 R10, R10, 0x1 ;  /* 0x000000010a0a781a */ /* 0x000fc80000000000 */
[----:B------:R-:W-:Y:S01]  /*21ed0*/  LOP3.LUT R10, R10, 0xc, RZ, 0xfc, !PT ;  /* 0x0000000c0a0a7812 */ /* 0x000fe200078efcff */
[----:B------:R-:W-:Y:S03]  /*21ee0*/  STL [R1+0x5c], R17 ;  /* 0x00005c1101007387 */ /* 0x000fe60000100800 */
[----:B------:R-:W-:Y:S02]  /*21ef0*/  ISETP.GE.AND P2, PT, R10, UR5, PT ;  /* 0x000000050a007c0c */ /* 0x000fe4000bf46270 */
[----:B------:R-:W3:Y:S04]  /*21f00*/  LDL.LU R10, [R1+0x2b2c] ;  /* 0x002b2c00010a7983 */ /* 0x000ee80000300800 */
[----:B-1----:R-:W3:Y:S04]  /*21f10*/  LDL R2, [R1+0x65c] ;  /* 0x00065c0001027983 */ /* 0x002ee80000100800 */
[----:B--2---:R0:W-:Y:S04]  /*21f20*/  STL [R1+0x68], R5 ;  /* 0x0000680501007387 */ /* 0x0041e80000100800 */
[----:B------:R-:W3:Y:S04]  /*21f30*/  LDL R3, [R1+0x6f0] ;  /* 0x0006f00001037983 */ /* 0x000ee80000100800 */
[----:B0-----:R-:W0:Y:S04]  /*21f40*/  S2R R5, SR_TID.X ;  /* 0x0000000000057919 */ /* 0x001e280000002100 */
[----:B------:R-:W1:Y:S01]  /*21f50*/  S2R R17, SR_TID.X ;  /* 0x0000000000117919 */ /* 0x000e620000002100 */
[----:B------:R-:W-:-:S02]  /*21f60*/  PRMT R16, RZ, 0x7610, R16 ;  /* 0x00007610ff107816 */ /* 0x000fc40000000010 */
[----:B------:R-:W-:Y:S02]  /*21f70*/  PRMT R7, RZ, 0x7610, R7 ;  /* 0x00007610ff077816 */ /* 0x000fe40000000007 */
[----:B0-----:R-:W-:Y:S02]  /*21f80*/  SHF.R.U32.HI R5, RZ, 0x6, R5 ;  /* 0x00000006ff057819 */ /* 0x001fe40000011605 */
[----:B-1----:R-:W-:Y:S02]  /*21f90*/  SHF.R.U32.HI R17, RZ, 0x6, R17 ;  /* 0x00000006ff117819 */ /* 0x002fe40000011611 */
[----:B------:R-:W-:Y:S02]  /*21fa0*/  SGXT.U32 R5, R5, 0x1 ;  /* 0x000000010505781a */ /* 0x000fe40000000000 */
[----:B------:R-:W-:-:S04]  /*21fb0*/  SGXT.U32 R17, R17, 0x1 ;  /* 0x000000011111781a */ /* 0x000fc80000000000 */
[----:B------:R-:W-:-:S04]  /*21fc0*/  LOP3.LUT R17, R17, 0xe, RZ, 0xfc, !PT ;  /* 0x0000000e11117812 */ /* 0x000fc800078efcff */
[----:B------:R-:W-:Y:S02]  /*21fd0*/  ISETP.GE.AND P3, PT, R17, UR5, PT ;  /* 0x0000000511007c0c */ /* 0x000fe4000bf66270 */
[----:B------:R-:W2:Y:S01]  /*21fe0*/  LDL.LU R17, [R1+0x2b28] ;  /* 0x002b280001117983 */ /* 0x000ea20000300800 */
[----:B---3--:R-:W-:-:S04]  /*21ff0*/  @!P0 LOP3.LUT R3, R3, R2, RZ, 0x3c, !PT ;  /* 0x0000000203038212 */ /* 0x008fc800078e3cff */
[----:B------:R-:W-:-:S04]  /*22000*/  @!P0 LOP3.LUT R2, R3, R2, RZ, 0x3c, !PT ;  /* 0x0000000203028212 */ /* 0x000fc800078e3cff */
[----:B------:R-:W-:-:S05]  /*22010*/  @!P0 LOP3.LUT R3, R3, R2, RZ, 0x3c, !PT ;  /* 0x0000000203038212 */ /* 0x000fca00078e3cff */
[----:B------:R0:W3:Y:S02]  /*22020*/  @!P0 LDG.E.U16 R16, [R2.64] ;  /* 0x0000000a02108981 */ /* 0x0000e4000c1e1500 */
[----:B0-----:R-:W-:Y:S01]  /*22030*/  LOP3.LUT R3, R5, 0x10, RZ, 0xfc, !PT ;  /* 0x0000001005037812 */ /* 0x001fe200078efcff */
[----:B------:R-:W-:-:S03]  /*22040*/  @!P1 IMAD.MOV.U32 R2, RZ, RZ, R8 ;  /* 0x000000ffff029224 */ /* 0x000fc600078e0008 */
[----:B------:R-:W-:Y:S01]  /*22050*/  ISETP.GE.AND P0, PT, R3, UR5, PT ;  /* 0x0000000503007c0c */ /* 0x000fe2000bf06270 */
[----:B------:R-:W-:Y:S01]  /*22060*/  @!P1 IMAD.MOV.U32 R3, RZ, RZ, R28 ;  /* 0x000000ffff039224 */ /* 0x000fe200078e001c */
[----:B------:R-:W-:Y:S01]  /*22070*/  PRMT R24, RZ, 0x7610, R24 ;  /* 0x00007610ff187816 */ /* 0x000fe20000000018 */
[----:B------:R-:W0:Y:S04]  /*22080*/  S2R R5, SR_TID.X ;  /* 0x0000000000057919 */ /* 0x000e280000002100 */
[----:B------:R1:W2:Y:S04]  /*22090*/  @!P1 LDG.E.U16 R7, [R2.64] ;  /* 0x0000000a02079981 */ /* 0x0002a8000c1e1500 */
[----:B------:R-:W2:Y:S04]  /*220a0*/  LDL R28, [R1+0x6c8] ;  /* 0x0006c800011c7983 */ /* 0x000ea80000100800 */
[----:B-1----:R-:W2:Y:S04]  /*220b0*/  LDL R2, [R1+0x6e0] ;  /* 0x0006e00001027983 */ /* 0x002ea80000100800 */
[----:B------:R-:W2:Y:S02]  /*220c0*/  LDL R3, [R1+0x6e4] ;  /* 0x0006e40001037983 */ /* 0x000ea40000100800 */
[----:B--2---:R-:W-:-:S04]  /*220d0*/  @!P2 LOP3.LUT R3, R3, R2, RZ, 0x3c, !PT ;  /* 0x000000020303a212 */ /* 0x004fc800078e3cff */
[----:B------:R-:W-:-:S04]  /*220e0*/  @!P2 LOP3.LUT R2, R3, R2, RZ, 0x3c, !PT ;  /* 0x000000020302a212 */ /* 0x000fc800078e3cff */
[----:B------:R-:W-:-:S05]  /*220f0*/  @!P2 LOP3.LUT R3, R3, R2, RZ, 0x3c, !PT ;  /* 0x000000020303a212 */ /* 0x000fca00078e3cff */
[----:B------:R1:W2:Y:S01]  /*22100*/  @!P2 LDG.E.U16 R24, [R2.64] ;  /* 0x0000000a0218a981 */ /* 0x0002a2000c1e1500 */
[----:B0-----:R-:W-:-:S04]  /*22110*/  SHF.R.U32.HI R5, RZ, 0x6, R5 ;  /* 0x00000006ff057819 */ /* 0x001fc80000011605 */
[----:B------:R-:W-:-:S04]  /*22120*/  SGXT.U32 R5, R5, 0x1 ;  /* 0x000000010505781a */ /* 0x000fc80000000000 */
[----:B------:R-:W-:Y:S01]  /*22130*/  LOP3.LUT R5, R5, 0x12, RZ, 0xfc, !PT ;  /* 0x0000001205057812 */ /* 0x000fe200078efcff */
[----:B------:R0:W-:Y:S03]  /*22140*/  STL [R1+0x8], R7 ;  /* 0x0000080701007387 */ /* 0x0001e60000100800 */
[----:B------:R-:W-:Y:S01]  /*22150*/  ISETP.GE.AND P1, PT, R5, UR5, PT ;  /* 0x0000000505007c0c */ /* 0x000fe2000bf26270 */
[----:B0-----:R-:W3:Y:S04]  /*22160*/  LDL R7, [R1+0x6cc] ;  /* 0x0006cc0001077983 */ /* 0x001ee80000100800 */
[----:B------:R-:W3:Y:S04]  /*22170*/  LDL.LU R5, [R1+0x2b24] ;  /* 0x002b240001057983 */ /* 0x000ee80000300800 */
[----:B-1----:R-:W3:Y:S04]  /*22180*/  LDL R2, [R1+0x6d8] ;  /* 0x0006d80001027983 */ /* 0x002ee80000100800 */
[----:B--2---:R-:W-:Y:S04]  /*22190*/  STL [R1+0x3c], R24 ;  /* 0x00003c1801007387 */ /* 0x004fe80000100800 */
[----:B------:R-:W3:Y:S01]  /*221a0*/  LDL R3, [R1+0x6dc] ;  /* 0x0006dc0001037983 */ /* 0x000ee20000100800 */
[----:B------:R-:W-:-:S03]  /*221b0*/  PRMT R14, RZ, 0x7610, R14 ;  /* 0x00007610ff0e7816 */ /* 0x000fc6000000000e */
[----:B------:R-:W0:Y:S01]  /*221c0*/  S2R R8, SR_TID.X ;  /* 0x0000000000087919 */ /* 0x000e220000002100 */
[----:B---3--:R-:W-:-:S04]  /*221d0*/  @!P3 LOP3.LUT R3, R3, R2, RZ, 0x3c, !PT ;  /* 0x000000020303b212 */ /* 0x008fc800078e3cff */
[----:B------:R-:W-:-:S04]  /*221e0*/  @!P3 LOP3.LUT R2, R3, R2, RZ, 0x3c, !PT ;  /* 0x000000020302b212 */ /* 0x000fc800078e3cff */
[----:B------:R-:W-:-:S05]  /*221f0*/  @!P3 LOP3.LUT R3, R3, R2, RZ, 0x3c, !PT ;  /* 0x000000020303b212 */ /* 0x000fca00078e3cff */
[----:B------:R-:W2:Y:S01]  /*22200*/  @!P3 LDG.E.U16 R14, [R2.64] ;  /* 0x0000000a020eb981 */ /* 0x000ea2000c1e1500 */
[----:B0-----:R-:W-:-:S04]  /*22210*/  SHF.R.U32.HI R8, RZ, 0x6, R8 ;  /* 0x00000006ff087819 */ /* 0x001fc80000011608 */
[----:B------:R-:W-:-:S04]  /*22220*/  SGXT.U32 R8, R8, 0x1 ;  /* 0x000000010808781a */ /* 0x000fc80000000000 */
[----:B------:R-:W-:-:S04]  /*22230*/  LOP3.LUT R8, R8, 0x14, RZ, 0xfc, !PT ;  /* 0x0000001408087812 */ /* 0x000fc800078efcff */
[----:B------:R-:W-:Y:S02]  /*22240*/  ISETP.GE.AND P2, PT, R8, UR5, PT ;  /* 0x0000000508007c0c */ /* 0x000fe4000bf46270 */
[----:B------:R-:W3:Y:S04]  /*22250*/  LDL.LU R8, [R1+0x2b20] ;  /* 0x002b200001087983 */ /* 0x000ee80000300800 */
[----:B--2---:R0:W-:Y:S04]  /*22260*/  STL [R1+0x64], R14 ;  /* 0x0000640e01007387 */ /* 0x0041e80000100800 */
[----:B0-----:R-:W2:Y:S04]  /*22270*/  LDL.LU R14, [R1+0x2b1c] ;  /* 0x002b1c00010e7983 */ /* 0x001ea80000300800 */
[----:B------:R-:W2:Y:S04]  /*22280*/  LDL R2, [R1+0x6d0] ;  /* 0x0006d00001027983 */ /* 0x000ea80000100800 */
[----:B------:R-:W2:Y:S01]  /*22290*/  LDL R3, [R1+0x6d4] ;  /* 0x0006d40001037983 */ /* 0x000ea20000100800 */
[----:B------:R-:W-:-:S03]  /*222a0*/  PRMT R13, RZ, 0x7610, R13 ;  /* 0x00007610ff0d7816 */ /* 0x000fc6000000000d */
[----:B------:R-:W0:Y:S01]  /*222b0*/  S2R R24, SR_TID.X ;  /* 0x0000000000187919 */ /* 0x000e220000002100 */
[----:B--2---:R-:W-:-:S04]  /*222c0*/  @!P0 LOP3.LUT R3, R3, R2, RZ, 0x3c, !PT ;  /* 0x0000000203038212 */ /* 0x004fc800078e3cff */
[----:B------:R-:W-:-:S04]  /*222d0*/  @!P0 LOP3.LUT R2, R3, R2, RZ, 0x3c, !PT ;  /* 0x0000000203028212 */ /* 0x000fc800078e3cff */
[----:B------:R-:W-:-:S05]  /*222e0*/  @!P0 LOP3.LUT R3, R3, R2, RZ, 0x3c, !PT ;  /* 0x0000000203038212 */ /* 0x000fca00078e3cff */
[----:B------:R1:W2:Y:S04]  /*222f0*/  @!P0 LDG.E.U16 R13, [R2.64] ;  /* 0x0000000a020d8981 */ /* 0x0002a8000c1e1500 */
[----:B-1----:R-:W1:Y:S01]  /*22300*/  S2R R3, SR_TID.X ;  /* 0x0000000000037919 */ /* 0x002e620000002100 */
[----:B0-----:R-:W-:-:S04]  /*22310*/  SHF.R.U32.HI R24, RZ, 0x6, R24 ;  /* 0x00000006ff187819 */ /* 0x001fc80000011618 */
[----:B------:R-:W-:-:S04]  /*22320*/  SGXT.U32 R24, R24, 0x1 ;  /* 0x000000011818781a */ /* 0x000fc80000000000 */
[----:B------:R-:W-:Y:S01]  /*22330*/  LOP3.LUT R24, R24, 0x16, RZ, 0xfc, !PT ;  /* 0x0000001618187812 */ /* 0x000fe200078efcff */
[----:B------:R-:W-:Y:S01]  /*22340*/  @!P1 IMAD.MOV.U32 R2, RZ, RZ, R7 ;  /* 0x000000ffff029224 */ /* 0x000fe200078e0007 */
[----:B------:R-:W-:Y:S02]  /*22350*/  PRMT R26, RZ, 0x7610, R26 ;  /* 0x00007610ff1a7816 */ /* 0x000fe4000000001a */
[----:B-1----:R-:W-:-:S04]  /*22360*/  SHF.R.U32.HI R3, RZ, 0x6, R3 ;  /* 0x00000006ff037819 */ /* 0x002fc80000011603 */
[----:B------:R-:W-:-:S04]  /*22370*/  SGXT.U32 R3, R3, 0x1 ;  /* 0x000000010303781a */ /* 0x000fc80000000000 */
[----:B------:R-:W-:Y:S02]  /*22380*/  LOP3.LUT R3, R3, 0x18, RZ, 0xfc, !PT ;  /* 0x0000001803037812 */ /* 0x000fe400078efcff */
[----:B------:R-:W-:Y:S02]  /*22390*/  ISETP.GE.AND P3, PT, R24, UR5, PT ;  /* 0x0000000518007c0c */ /* 0x000fe4000bf66270 */
[----:B------:R-:W-:Y:S01]  /*223a0*/  ISETP.GE.AND P4, PT, R3, UR5, PT ;  /* 0x0000000503007c0c */ /* 0x000fe2000bf86270 */
[----:B------:R-:W-:Y:S01]  /*223b0*/  @!P1 IMAD.MOV.U32 R3, RZ, RZ, R28 ;  /* 0x000000ffff039224 */ /* 0x000fe200078e001c */
[----:B------:R-:W3:Y:S04]  /*223c0*/  LDL R24, [R1+0x6c4] ;  /* 0x0006c40001187983 */ /* 0x000ee80000100800 */
[----:B------:R0:W4:Y:S04]  /*223d0*/  @!P1 LDG.E.U16 R26, [R2.64] ;  /* 0x0000000a021a9981 */ /* 0x000128000c1e1500 */
[----:B--2---:R-:W-:Y:S04]  /*223e0*/  STL [R1+0x2a08], R13 ;  /* 0x002a080d01007387 */ /* 0x004fe80000100800 */
[----:B0-----:R-:W2:Y:S04]  /*223f0*/  LDL R3, [R1+0x6c0] ;  /* 0x0006c00001037983 */ /* 0x001ea80000100800 */
[----:B------:R-:W0:Y:S01]  /*22400*/  S2R R28, SR_TID.X ;  /* 0x00000000001c7919 */ /* 0x000e220000002100 */
[----:B------:R-:W-:-:S03]  /*22410*/  PRMT R4, RZ, 0x7610, R4 ;  /* 0x00007610ff047816 */ /* 0x000fc60000000004 */
[----:B------:R-:W4:Y:S01]  /*22420*/  LDL R7, [R1+0x6b4] ;  /* 0x0006b40001077983 */ /* 0x000f220000100800 */
[----:B0-----:R-:W-:-:S04]  /*22430*/  SHF.R.U32.HI R28, RZ, 0x6, R28 ;  /* 0x00000006ff1c7819 */ /* 0x001fc8000001161c */
[----:B------:R-:W-:-:S04]  /*22440*/  SGXT.U32 R28, R28, 0x1 ;  /* 0x000000011c1c781a */ /* 0x000fc80000000000 */
[----:B------:R-:W-:-:S04]  /*22450*/  LOP3.LUT R2, R28, 0x1a, RZ, 0xfc, !PT ;  /* 0x0000001a1c027812 */ /* 0x000fc800078efcff */
[----:B------:R-:W-:Y:S01]  /*22460*/  ISETP.GE.AND P1, PT, R2, UR5, PT ;  /* 0x0000000502007c0c */ /* 0x000fe2000bf26270 */
[----:B---3--:R-:W-:-:S05]  /*22470*/  @!P2 IMAD.MOV.U32 R2, RZ, RZ, R24 ;  /* 0x000000ffff02a224 */ /* 0x008fca00078e0018 */
[----:B--2---:R0:W2:Y:S04]  /*22480*/  @!P2 LDG.E.U16 R4, [R2.64] ;  /* 0x0000000a0204a981 */ /* 0x0040a8000c1e1500 */
[----:B----4-:R-:W-:Y:S04]  /*22490*/  STL [R1+0x29f4], R26 ;  /* 0x0029f41a01007387 */ /* 0x010fe80000100800 */
[----:B------:R-:W-:Y:S04]  /*224a0*/  STL [R1+0x29f8], R26 ;  /* 0x0029f81a01007387 */ /* 0x000fe80000100800 */
[----:B------:R-:W-:Y:S04]  /*224b0*/  STL [R1+0x29fc], R26 ;  /* 0x0029fc1a01007387 */ /* 0x000fe80000100800 */
[----:B------:R-:W-:Y:S04]  /*224c0*/  STL [R1+0x2a00], R26 ;  /* 0x002a001a01007387 */ /* 0x000fe80000100800 */
[----:B------:R-:W-:Y:S04]  /*224d0*/  STL [R1+0x2a04], R26 ;  /* 0x002a041a01007387 */ /* 0x000fe80000100800 */
[----:B0-----:R-:W3:Y:S04]  /*224e0*/  LDL R2, [R1+0x6b8] ;  /* 0x0006b80001027983 */ /* 0x001ee80000100800 */
[----:B--2---:R0:W-:Y:S04]  /*224f0*/  STL [R1+0x2c], R4 ;  /* 0x00002c0401007387 */ /* 0x0041e80000100800 */
[----:B------:R-:W3:Y:S04]  /*22500*/  LDL R3, [R1+0x6bc] ;  /* 0x0006bc0001037983 */ /* 0x000ee80000100800 */
[----:B------:R-:W1:Y:S01]  /*22510*/  S2R R28, SR_TID.X ;  /* 0x00000000001c7919 */ /* 0x000e620000002100 */
[----:B------:R-:W-:-:S03]  /*22520*/  PRMT R20, RZ, 0x7610, R20 ;  /* 0x00007610ff147816 */ /* 0x000fc60000000014 */
[----:B------:R-:W2:Y:S01]  /*22530*/  LDL R24, [R1+0x6a4] ;  /* 0x0006a40001187983 */ /* 0x000ea20000100800 */
[----:B-1----:R-:W-:-:S04]  /*22540*/  SHF.R.U32.HI R28, RZ, 0x6, R28 ;  /* 0x00000006ff1c7819 */ /* 0x002fc8000001161c */
[----:B------:R-:W-:-:S04]  /*22550*/  SGXT.U32 R28, R28, 0x1 ;  /* 0x000000011c1c781a */ /* 0x000fc80000000000 */
[----:B------:R-:W-:-:S04]  /*22560*/  LOP3.LUT R28, R28, 0x1c, RZ, 0xfc, !PT ;  /* 0x0000001c1c1c7812 */ /* 0x000fc800078efcff */
[----:B------:R-:W-:Y:S02]  /*22570*/  ISETP.GE.AND P2, PT, R28, UR5, PT ;  /* 0x000000051c007c0c */ /* 0x000fe4000bf46270 */
[----:B------:R-:W4:Y:S01]  /*22580*/  LDL.LU R28, [R1+0x2b18] ;  /* 0x002b1800011c7983 */ /* 0x000f220000300800 */
[----:B---3--:R-:W-:-:S04]  /*22590*/  @!P3 LOP3.LUT R3, R3, R2, RZ, 0x3c, !PT ;  /* 0x000000020303b212 */ /* 0x008fc800078e3cff */
[----:B------:R-:W-:-:S04]  /*225a0*/  @!P3 LOP3.LUT R2, R3, R2, RZ, 0x3c, !PT ;  /* 0x000000020302b212 */ /* 0x000fc800078e3cff */
[----:B------:R-:W-:-:S05]  /*225b0*/  @!P3 LOP3.LUT R3, R3, R2, RZ, 0x3c, !PT ;  /* 0x000000020303b212 */ /* 0x000fca00078e3cff */
[----:B------:R1:W3:Y:S04]  /*225c0*/  @!P3 LDG.E.U16 R20, [R2.64] ;  /* 0x0000000a0214b981 */ /* 0x0002e8000c1e1500 */
[----:B-1----:R-:W2:Y:S01]  /*225d0*/  LDL R3, [R1+0x6b0] ;  /* 0x0006b00001037983 */ /* 0x002ea20000100800 */
[----:B------:R-:W-:Y:S01]  /*225e0*/  PRMT R11, RZ, 0x7610, R11 ;  /* 0x00007610ff0b7816 */ /* 0x000fe2000000000b */
[----:B------:R-:W-:Y:S02]  /*225f0*/  @!P4 IMAD.MOV.U32 R2, RZ, RZ, R7 ;  /* 0x000000ffff02c224 */ /* 0x000fe400078e0007 */
[----:B0-----:R-:W0:Y:S02]  /*22600*/  S2R R4, SR_TID.X ;  /* 0x0000000000047919 */ /* 0x001e240000002100 */
[----:B0-----:R-:W-:-:S02]  /*22610*/  SHF.R.U32.HI R4, RZ, 0x6, R4 ;  /* 0x00000006ff047819 */ /* 0x001fc40000011604 */
[----:B---3--:R0:W-:Y:S04]  /*22620*/  STL [R1+0x60], R20 ;  /* 0x0000601401007387 */ /* 0x0081e80000100800 */
[----:B--2---:R1:W2:Y:S01]  /*22630*/  @!P4 LDG.E.U16 R11, [R2.64] ;  /* 0x0000000a020bc981 */ /* 0x0042a2000c1e1500 */
[----:B------:R-:W-:Y:S02]  /*22640*/  SGXT.U32 R4, R4, 0x1 ;  /* 0x000000010404781a */ /* 0x000fe40000000000 */
[----:B------:R-:W-:Y:S01]  /*22650*/  PRMT R18, RZ, 0x7610, R18 ;  /* 0x00007610ff127816 */ /* 0x000fe20000000012 */
[----:B0-----:R-:W3:Y:S04]  /*22660*/  LDL R20, [R1+0x69c] ;  /* 0x00069c0001147983 */ /* 0x001ee80000100800 */
[----:B-1----:R-:W2:Y:S04]  /*22670*/  LDL R2, [R1+0x6a8] ;  /* 0x0006a80001027983 */ /* 0x002ea80000100800 */
[----:B------:R-:W2:Y:S01]  /*22680*/  LDL R3, [R1+0x6ac] ;  /* 0x0006ac0001037983 */ /* 0x000ea20000100800 */
[----:B------:R-:W-:-:S04]  /*22690*/  LOP3.LUT R4, R4, 0x1e, RZ, 0xfc, !PT ;  /* 0x0000001e04047812 */ /* 0x000fc800078efcff */
[----:B------:R-:W-:Y:S02]  /*226a0*/  ISETP.GE.AND P0, PT, R4, UR5, PT ;  /* 0x0000000504007c0c */ /* 0x000fe4000bf06270 */
[----:B------:R-:W0:Y:S02]  /*226b0*/  S2R R4, SR_TID.X ;  /* 0x0000000000047919 */ /* 0x000e240000002100 */
[----:B0-----:R-:W-:-:S04]  /*226c0*/  SHF.R.U32.HI R4, RZ, 0x6, R4 ;  /* 0x00000006ff047819 */ /* 0x001fc80000011604 */
        /* <DEDUP_REMOVED lines=8> */
[----:B0-----:R-:W3:Y:S04]  /*22750*/  LDL R3, [R1+0x6a0] ;  /* 0x0006a00001037983 */ /* 0x001ee80000100800 */
[----:B------:R-:W0:Y:S01]  /*22760*/  S2R R7, SR_TID.X ;  /* 0x0000000000077919 */ /* 0x000e220000002100 */
[----:B------:R-:W-:Y:S02]  /*22770*/  PRMT R19, RZ, 0x7610, R19 ;  /* 0x00007610ff137816 */ /* 0x000fe40000000013 */
[----:B0-----:R-:W-:-:S04]  /*22780*/  SHF.R.U32.HI R7, RZ, 0x6, R7 ;  /* 0x00000006ff077819 */ /* 0x001fc80000011607 */
[----:B------:R-:W-:-:S04]  /*22790*/  SGXT.U32 R7, R7, 0x1 ;  /* 0x000000010707781a */ /* 0x000fc80000000000 */
[----:B------:R-:W-:-:S04]  /*227a0*/  LOP3.LUT R2, R7, 0x22, RZ, 0xfc, !PT ;  /* 0x0000002207027812 */ /* 0x000fc800078efcff */
[----:B------:R-:W-:Y:S01]  /*227b0*/  ISETP.GE.AND P1, PT, R2, UR5, PT ;  /* 0x0000000502007c0c */ /* 0x000fe2000bf26270 */
[----:B------:R-:W-:Y:S01]  /*227c0*/  @!P2 IMAD.MOV.U32 R2, RZ, RZ, R24 ;  /* 0x000000ffff02a224 */ /* 0x000fe200078e0018 */
[----:B--2---:R-:W-:Y:S04]  /*227d0*/  STL [R1+0x29f0], R18 ;  /* 0x0029f01201007387 */ /* 0x004fe80000100800 */
[----:B------:R-:W0:Y:S01]  /*227e0*/  S2R R7, SR_TID.X ;  /* 0x0000000000077919 */ /* 0x000e220000002100 */
[----:B------:R-:W-:-:S03]  /*227f0*/  PRMT R12, RZ, 0x7610, R12 ;  /* 0x00007610ff0c7816 */ /* 0x000fc6000000000c */
[----:B------:R-:W2:Y:S04]  /*22800*/  LDL R24, [R1+0x680] ;  /* 0x0006800001187983 */ /* 0x000ea80000100800 */
[----:B---3--:R1:W3:Y:S04]  /*22810*/  @!P2 LDG.E.U16 R19, [R2.64] ;  /* 0x0000000a0213a981 */ /* 0x0082e8000c1e1500 */
[----:B-1----:R-:W2:Y:S01]  /*22820*/  LDL R3, [R1+0x698] ;  /* 0x0006980001037983 */ /* 0x002ea20000100800 */
[----:B0-----:R-:W-:-:S04]  /*22830*/  SHF.R.U32.HI R2, RZ, 0x6, R7 ;  /* 0x00000006ff027819 */ /* 0x001fc80000011607 */
[----:B------:R-:W-:-:S04]  /*22840*/  SGXT.U32 R2, R2, 0x1 ;  /* 0x000000010202781a */ /* 0x000fc80000000000 */
[C---:B------:R-:W-:Y:S02]  /*22850*/  LOP3.LUT R7, R2.reuse, 0x24, RZ, 0xfc, !PT ;  /* 0x0000002402077812 */ /* 0x040fe400078efcff */
[----:B------:R-:W-:-:S04]  /*22860*/  LOP3.LUT R2, R2, 0x26, RZ, 0xfc, !PT ;  /* 0x0000002602027812 */ /* 0x000fc800078efcff */
[----:B------:R-:W-:Y:S01]  /*22870*/  ISETP.GE.AND P4, PT, R2, UR5, PT ;  /* 0x0000000502007c0c */ /* 0x000fe2000bf86270 */
[----:B------:R-:W-:-:S05]  /*22880*/  @!P0 IMAD.MOV.U32 R2, RZ, RZ, R20 ;  /* 0x000000ffff028224 */ /* 0x000fca00078e0014 */
[----:B--2---:R-:W2:Y:S01]  /*22890*/  @!P0 LDG.E.U16 R12, [R2.64] ;  /* 0x0000000a020c8981 */ /* 0x004ea2000c1e1500 */
[----:B------:R-:W-:-:S03]  /*228a0*/  ISETP.GE.AND P2, PT, R7, UR5, PT ;  /* 0x0000000507007c0c */ /* 0x000fc6000bf46270 */
[----:B---3--:R0:W-:Y:S04]  /*228b0*/  STL [R1+0x10], R19 ;  /* 0x0000101301007387 */ /* 0x0081e80000100800 */
[----:B0-----:R-:W3:Y:S04]  /*228c0*/  LDL R19, [R1+0x684] ;  /* 0x0006840001137983 */ /* 0x001ee80000100800 */
[----:B------:R-:W3:Y:S04]  /*228d0*/  LDL.LU R7, [R1+0x2b10] ;  /* 0x002b100001077983 */ /* 0x000ee80000300800 */
[----:B--2---:R0:W-:Y:S04]  /*228e0*/  STL [R1+0x54], R12 ;  /* 0x0000540c01007387 */ /* 0x0041e80000100800 */
[----:B0-----:R-:W2:Y:S04]  /*228f0*/  LDL.LU R12, [R1+0x2b0c] ;  /* 0x002b0c00010c7983 */ /* 0x001ea80000300800 */
[----:B------:R-:W2:Y:S04]  /*22900*/  LDL R2, [R1+0x690] ;  /* 0x0006900001027983 */ /* 0x000ea80000100800 */
[----:B------:R-:W2:Y:S01]  /*22910*/  LDL R3, [R1+0x694] ;  /* 0x0006940001037983 */ /* 0x000ea20000100800 */
[----:B------:R-:W-:-:S02]  /*22920*/  PRMT R9, RZ, 0x7610, R9 ;  /* 0x00007610ff097816 */ /* 0x000fc40000000009 */
[----:B--2---:R-:W-:-:S04]  /*22930*/  @!P3 LOP3.LUT R3, R3, R2, RZ, 0x3c, !PT ;  /* 0x000000020303b212 */ /* 0x004fc800078e3cff */
[----:B------:R-:W-:-:S04]  /*22940*/  @!P3 LOP3.LUT R2, R3, R2, RZ, 0x3c, !PT ;  /* 0x000000020302b212 */ /* 0x000fc800078e3cff */
[----:B------:R-:W-:-:S05]  /*22950*/  @!P3 LOP3.LUT R3, R3, R2, RZ, 0x3c, !PT ;  /* 0x000000020303b212 */ /* 0x000fca00078e3cff */
[----:B------:R0:W2:Y:S04]  /*22960*/  @!P3 LDG.E.U16 R9, [R2.64] ;  /* 0x0000000a0209b981 */ /* 0x0000a8000c1e1500 */
[----:B0-----:R-:W2:Y:S04]  /*22970*/  LDL R2, [R1+0x688] ;  /* 0x0006880001027983 */ /* 0x001ea80000100800 */
[----:B------:R-:W2:Y:S01]  /*22980*/  LDL R3, [R1+0x68c] ;  /* 0x00068c0001037983 */ /* 0x000ea20000100800 */
[----:B------:R-:W-:-:S03]  /*22990*/  PRMT R15, RZ, 0x7610, R15 ;  /* 0x00007610ff0f7816 */ /* 0x000fc6000000000f */
[----:B------:R-:W0:Y:S01]  /*229a0*/  S2R R20, SR_TID.X ;  /* 0x0000000000147919 */ /* 0x000e220000002100 */
[----:B--2---:R-:W-:-:S04]  /*229b0*/  @!P1 LOP3.LUT R3, R3, R2, RZ, 0x3c, !PT ;  /* 0x0000000203039212 */ /* 0x004fc800078e3cff */
[----:B------:R-:W-:-:S04]  /*229c0*/  @!P1 LOP3.LUT R2, R3, R2, RZ, 0x3c, !PT ;  /* 0x0000000203029212 */ /* 0x000fc800078e3cff */
[----:B------:R-:W-:-:S05]  /*229d0*/  @!P1 LOP3.LUT R3, R3, R2, RZ, 0x3c, !PT ;  /* 0x0000000203039212 */ /* 0x000fca00078e3cff */
[----:B------:R3:W2:Y:S01]  /*229e0*/  @!P1 LDG.E.U16 R15, [R2.64] ;  /* 0x0000000a020f9981 */ /* 0x0006a2000c1e1500 */
[----:B0-----:R-:W-:-:S04]  /*229f0*/  SHF.R.U32.HI R20, RZ, 0x6, R20 ;  /* 0x00000006ff147819 */ /* 0x001fc80000011614 */
[----:B------:R-:W-:Y:S02]  /*22a00*/  SGXT.U32 R20, R20, 0x1 ;  /* 0x000000011414781a */ /* 0x000fe40000000000 */
[----:B------:R-:W-:Y:S02]  /*22a10*/  PRMT R29, RZ, 0x7610, R29 ;  /* 0x00007610ff1d7816 */ /* 0x000fe4000000001d */
[----:B------:R-:W-:Y:S01]  /*22a20*/  LOP3.LUT R20, R20, 0x28, RZ, 0xfc, !PT ;  /* 0x0000002814147812 */ /* 0x000fe200078efcff */
[----:B---3--:R-:W-:Y:S02]  /*22a30*/  @!P2 IMAD.MOV.U32 R2, RZ, RZ, R19 ;  /* 0x000000ffff02a224 */ /* 0x008fe400078e0013 */
[----:B------:R-:W-:Y:S01]  /*22a40*/  @!P2 IMAD.MOV.U32 R3, RZ, RZ, R24 ;  /* 0x000000ffff03a224 */ /* 0x000fe200078e0018 */
[----:B------:R-:W-:Y:S02]  /*22a50*/  ISETP.GE.AND P0, PT, R20, UR5, PT ;  /* 0x0000000514007c0c */ /* 0x000fe4000bf06270 */
[----:B------:R-:W3:Y:S04]  /*22a60*/  LDL R20, [R1+0x674] ;  /* 0x0006740001147983 */ /* 0x000ee80000100800 */
[----:B------:R0:W3:Y:S04]  /*22a70*/  @!P2 LDG.E.U16 R29, [R2.64] ;  /* 0x0000000a021da981 */ /* 0x0000e8000c1e1500 */
[----:B--2---:R-:W-:Y:S04]  /*22a80*/  STL [R1+0x29ec], R15 ;  /* 0x0029ec0f01007387 */ /* 0x004fe80000100800 */
[----:B0-----:R-:W2:Y:S04]  /*22a90*/  LDL R2, [R1+0x678] ;  /* 0x0006780001027983 */ /* 0x001ea80000100800 */
[----:B------:R-:W2:Y:S01]  /*22aa0*/  LDL R3, [R1+0x67c] ;  /* 0x00067c0001037983 */ /* 0x000ea20000100800 */
[----:B------:R-:W-:-:S03]  /*22ab0*/  PRMT R21, RZ, 0x7610, R21 ;  /* 0x00007610ff157816 */ /* 0x000fc60000000015 */
[----:B------:R-:W3:Y:S04]  /*22ac0*/  LDL R24, [R1+0x658] ;  /* 0x0006580001187983 */ /* 0x000ee80000100800 */
[----:B------:R-:W3:Y:S01]  /*22ad0*/  LDL R19, [R1+0x650] ;  /* 0x0006500001137983 */ /* 0x000ee20000100800 */
[----:B--2---:R-:W-:-:S04]  /*22ae0*/  @!P4 LOP3.LUT R3, R3, R2, RZ, 0x3c, !PT ;  /* 0x000000020303c212 */ /* 0x004fc800078e3cff */
[----:B------:R-:W-:-:S04]  /*22af0*/  @!P4 LOP3.LUT R2, R3, R2, RZ, 0x3c, !PT ;  /* 0x000000020302c212 */ /* 0x000fc800078e3cff */
[----:B------:R-:W-:-:S05]  /*22b00*/  @!P4 LOP3.LUT R3, R3, R2, RZ, 0x3c, !PT ;  /* 0x000000020303c212 */ /* 0x000fca00078e3cff */
[----:B------:R0:W2:Y:S04]  /*22b10*/  @!P4 LDG.E.U16 R21, [R2.64] ;  /* 0x0000000a0215c981 */ /* 0x0000a8000c1e1500 */
[----:B0-----:R-:W0:Y:S04]  /*22b20*/  S2R R3, SR_TID.X ;  /* 0x0000000000037919 */ /* 0x001e280000002100 */
[----:B---3--:R-:W-:Y:S04]  /*22b30*/  STL [R1+0x29cc], R29 ;  /* 0x0029cc1d01007387 */ /* 0x008fe80000100800 */
[----:B------:R-:W-:Y:S04]  /*22b40*/  STL [R1+0x29d0], R29 ;  /* 0x0029d01d01007387 */ /* 0x000fe80000100800 */
[----:B------:R-:W-:Y:S04]  /*22b50*/  STL [R1+0x29d4], R29 ;  /* 0x0029d41d01007387 */ /* 0x000fe80000100800 */
[----:B------:R-:W-:Y:S01]  /*22b60*/  STL [R1+0x29d8], R29 ;  /* 0x0029d81d01007387 */ /* 0x000fe20000100800 */
[----:B0-----:R-:W-:-:S04]  /*22b70*/  SHF.R.U32.HI R3, RZ, 0x6, R3 ;  /* 0x00000006ff037819 */ /* 0x001fc80000011603 */
[----:B------:R-:W-:-:S04]  /*22b80*/  SGXT.U32 R3, R3, 0x1 ;  /* 0x000000010303781a */ /* 0x000fc80000000000 */
[----:B------:R-:W-:Y:S01]  /*22b90*/  LOP3.LUT R2, R3, 0x2a, RZ, 0xfc, !PT ;  /* 0x0000002a03027812 */ /* 0x000fe200078efcff */
[----:B--2---:R0:W-:Y:S04]  /*22ba0*/  STL [R1+0x44], R21 ;  /* 0x0000441501007387 */ /* 0x0041e80000100800 */
[----:B0-----:R-:W2:Y:S04]  /*22bb0*/  LDL.LU R21, [R1+0x2b08] ;  /* 0x002b080001157983 */ /* 0x001ea80000300800 */
[----:B------:R-:W3:Y:S01]  /*22bc0*/  LDL R3, [R1+0x670] ;  /* 0x0006700001037983 */ /* 0x000ee20000100800 */
[----:B------:R-:W-:Y:S01]  /*22bd0*/  ISETP.GE.AND P1, PT, R2, UR5, PT ;  /* 0x0000000502007c0c */ /* 0x000fe2000bf26270 */
[----:B------:R-:W-:Y:S01]  /*22be0*/  @!P0 IMAD.MOV.U32 R2, RZ, RZ, R20 ;  /* 0x000000ffff028224 */ /* 0x000fe200078e0014 */
[----:B------:R-:W-:-:S06]  /*22bf0*/  PRMT R6, RZ, 0x7610, R6 ;  /* 0x00007610ff067816 */ /* 0x000fcc0000000006 */
[----:B---3--:R0:W3:Y:S04]  /*22c00*/  @!P0 LDG.E.U16 R6, [R2.64] ;  /* 0x0000000a02068981 */ /* 0x0080e8000c1e1500 */
[----:B0-----:R-:W0:Y:S02]  /*22c10*/  S2R R3, SR_TID.X ;  /* 0x0000000000037919 */ /* 0x001e240000002100 */
[----:B0-----:R-:W-:-:S04]  /*22c20*/  SHF.R.U32.HI R3, RZ, 0x6, R3 ;  /* 0x00000006ff037819 */ /* 0x001fc80000011603 */
[----:B------:R-:W-:-:S04]  /*22c30*/  SGXT.U32 R3, R3, 0x1 ;  /* 0x000000010303781a */ /* 0x000fc80000000000 */
[----:B------:R-:W-:Y:S02]  /*22c40*/  LOP3.LUT R2, R3, 0x2c, RZ, 0xfc, !PT ;  /* 0x0000002c03027812 */ /* 0x000fe400078efcff */
[----:B------:R-:W2:Y:S01]  /*22c50*/  LDL R3, [R1+0x654] ;  /* 0x0006540001037983 */ /* 0x000ea20000100800 */
[----:B------:R-:W-:Y:S02]  /*22c60*/  PRMT R10, RZ, 0x7610, R10 ;  /* 0x00007610ff0a7816 */ /* 0x000fe4000000000a */
[----:B------:R-:W-:Y:S01]  /*22c70*/  ISETP.GE.AND P0, PT, R2, UR5, PT ;  /* 0x0000000502007c0c */ /* 0x000fe2000bf06270 */
[----:B------:R-:W-:Y:S01]  /*22c80*/  @!P1 IMAD.MOV.U32 R2, RZ, RZ, R24 ;  /* 0x000000ffff029224 */ /* 0x000fe200078e0018 */
[----:B------:R-:W-:-:S04]  /*22c90*/  PRMT R17, RZ, 0x7610, R17 ;  /* 0x00007610ff117816 */ /* 0x000fc80000000011 */
[----:B--2---:R0:W2:Y:S04]  /*22ca0*/  @!P1 LDG.E.U16 R10, [R2.64] ;  /* 0x0000000a020a9981 */ /* 0x0040a8000c1e1500 */
[----:B0-----:R-:W3:Y:S03]  /*22cb0*/  LDL R3, [R1+0x64c] ;  /* 0x00064c0001037983 */ /* 0x001ee60000100800 */
[----:B------:R-:W-:Y:S01]  /*22cc0*/  @!P0 IMAD.MOV.U32 R2, RZ, RZ, R19 ;  /* 0x000000ffff028224 */ /* 0x000fe200078e0013 */
[----:B------:R-:W0:Y:S04]  /*22cd0*/  S2R R20, SR_TID.X ;  /* 0x0000000000147919 */ /* 0x000e280000002100 */
[----:B--2---:R-:W-:Y:S04]  /*22ce0*/  STL [R1+0x29e8], R10 ;  /* 0x0029e80a01007387 */ /* 0x004fe80000100800 */
[----:B---3--:R1:W2:Y:S01]  /*22cf0*/  @!P0 LDG.E.U16 R17, [R2.64] ;  /* 0x0000000a02118981 */ /* 0x0082a2000c1e1500 */
[----:B0-----:R-:W-:-:S02]  /*22d00*/  SHF.R.U32.HI R20, RZ, 0x6, R20 ;  /* 0x00000006ff147819 */ /* 0x001fc40000011614 */
[----:B------:R-:W-:Y:S01]  /*22d10*/  PRMT R23, RZ, 0x7610, R23 ;  /* 0x00007610ff177816 */ /* 0x000fe20000000017 */
[----:B------:R-:W3:Y:S04]  /*22d20*/  LDL R24, [R1+0x638] ;  /* 0x0006380001187983 */ /* 0x000ee80000100800 */
[----:B-1----:R-:W2:Y:S04]  /*22d30*/  LDL R2, [R1+0x644] ;  /* 0x0006440001027983 */ /* 0x002ea80000100800 */
[----:B------:R-:W2:Y:S01]  /*22d40*/  LDL R3, [R1+0x648] ;  /* 0x0006480001037983 */ /* 0x000ea20000100800 */
[----:B------:R-:W-:-:S04]  /*22d50*/  SGXT.U32 R20, R20, 0x1 ;  /* 0x000000011414781a */ /* 0x000fc80000000000 */
[----:B------:R-:W-:-:S04]  /*22d60*/  LOP3.LUT R20, R20, 0x2e, RZ, 0xfc, !PT ;  /* 0x0000002e14147812 */ /* 0x000fc800078efcff */
[----:B------:R-:W-:Y:S02]  /*22d70*/  ISETP.GE.AND P1, PT, R20, UR5, PT ;  /* 0x0000000514007c0c */ /* 0x000fe4000bf26270 */
[----:B------:R-:W0:Y:S11]  /*22d80*/  S2R R20, SR_TID.X ;  /* 0x0000000000147919 */ /* 0x000e360000002100 */
[----:B--2---:R-:W-:-:S04]  /*22d90*/  @!P1 LOP3.LUT R3, R3, R2, RZ, 0x3c, !PT ;  /* 0x0000000203039212 */ /* 0x004fc800078e3cff */
[----:B------:R-:W-:-:S04]  /*22da0*/  @!P1 LOP3.LUT R2, R3, R2, RZ, 0x3c, !PT ;  /* 0x0000000203029212 */ /* 0x000fc800078e3cff */
[----:B------:R-:W-:-:S05]  /*22db0*/  @!P1 LOP3.LUT R3, R3, R2, RZ, 0x3c, !PT ;  /* 0x0000000203039212 */ /* 0x000fca00078e3cff */
[----:B------:R-:W2:Y:S01]  /*22dc0*/  @!P1 LDG.E.U16 R23, [R2.64] ;  /* 0x0000000a02179981 */ /* 0x000ea2000c1e1500 */
[----:B0-----:R-:W-:-:S04]  /*22dd0*/  SHF.R.U32.HI R20, RZ, 0x6, R20 ;  /* 0x00000006ff147819 */ /* 0x001fc80000011614 */
[----:B------:R-:W-:Y:S01]  /*22de0*/  SGXT.U32 R20, R20, 0x1 ;  /* 0x000000011414781a */ /* 0x000fe20000000000 */
[----:B------:R-:W-:Y:S03]  /*22df0*/  STL [R1+0x29dc], R17 ;  /* 0x0029dc1101007387 */ /* 0x000fe60000100800 */
[----:B------:R-:W-:Y:S01]  /*22e00*/  LOP3.LUT R20, R20, 0x30, RZ, 0xfc, !PT ;  /* 0x0000003014147812 */ /* 0x000fe200078efcff */
[----:B------:R-:W-:Y:S03]  /*22e10*/  STL [R1+0x29e0], R17 ;  /* 0x0029e01101007387 */ /* 0x000fe60000100800 */
[----:B------:R-:W-:Y:S01]  /*22e20*/  ISETP.GE.AND P0, PT, R20, UR5, PT ;  /* 0x0000000514007c0c */ /* 0x000fe2000bf06270 */
[----:B------:R-:W-:Y:S04]  /*22e30*/  STL [R1+0x29e4], R17 ;  /* 0x0029e41101007387 */ /* 0x000fe80000100800 */
[----:B------:R-:W3:Y:S04]  /*22e40*/  LDL.LU R20, [R1+0x2b04] ;  /* 0x002b040001147983 */ /* 0x000ee80000300800 */
[----:B------:R-:W0:Y:S04]  /*22e50*/  S2R R19, SR_TID.X ;  /* 0x0000000000137919 */ /* 0x000e280000002100 */
[----:B--2---:R1:W-:Y:S04]  /*22e60*/  STL [R1+0x18], R23 ;  /* 0x0000181701007387 */ /* 0x0043e80000100800 */
[----:B------:R-:W2:Y:S04]  /*22e70*/  LDL R2, [R1+0x63c] ;  /* 0x00063c0001027983 */ /* 0x000ea80000100800 */
[----:B------:R-:W2:Y:S01]  /*22e80*/  LDL R3, [R1+0x640] ;  /* 0x0006400001037983 */ /* 0x000ea20000100800 */
[----:B0-----:R-:W-:-:S04]  /*22e90*/  SHF.R.U32.HI R19, RZ, 0x6, R19 ;  /* 0x00000006ff137819 */ /* 0x001fc80000011613 */
[----:B------:R-:W-:Y:S02]  /*22ea0*/  SGXT.U32 R19, R19, 0x1 ;  /* 0x000000011313781a */ /* 0x000fe40000000000 */
[----:B------:R-:W-:Y:S02]  /*22eb0*/  PRMT R5, RZ, 0x7610, R5 ;  /* 0x00007610ff057816 */ /* 0x000fe40000000005 */
[----:B------:R-:W-:-:S04]  /*22ec0*/  LOP3.LUT R19, R19, 0x32, RZ, 0xfc, !PT ;  /* 0x0000003213137812 */ /* 0x000fc800078efcff */
[----:B------:R-:W-:Y:S02]  /*22ed0*/  ISETP.GE.AND P1, PT, R19, UR5, PT ;  /* 0x0000000513007c0c */ /* 0x000fe4000bf26270 */
[----:B------:R-:W3:Y:S04]  /*22ee0*/  LDL.LU R19, [R1+0x2b00] ;  /* 0x002b000001137983 */ /* 0x000ee80000300800 */
[----:B-1----:R-:W0:Y:S01]  /*22ef0*/  S2R R23, SR_TID.X ;  /* 0x0000000000177919 */ /* 0x002e220000002100 */
[----:B--2---:R-:W-:-:S04]  /*22f00*/  @!P0 LOP3.LUT R3, R3, R2, RZ, 0x3c, !PT ;  /* 0x0000000203038212 */ /* 0x004fc800078e3cff */
[----:B------:R-:W-:-:S04]  /*22f10*/  @!P0 LOP3.LUT R2, R3, R2, RZ, 0x3c, !PT ;  /* 0x0000000203028212 */ /* 0x000fc800078e3cff */
[----:B------:R-:W-:-:S05]  /*22f20*/  @!P0 LOP3.LUT R3, R3, R2, RZ, 0x3c, !PT ;  /* 0x0000000203038212 */ /* 0x000fca00078e3cff */
[----:B------:R1:W2:Y:S04]  /*22f30*/  @!P0 LDG.E.U16 R5, [R2.64] ;  /* 0x0000000a02058981 */ /* 0x0002a8000c1e1500 */
[----:B-1----:R-:W2:Y:S01]  /*22f40*/  LDL R3, [R1+0x634] ;  /* 0x0006340001037983 */ /* 0x002ea20000100800 */
[----:B0-----:R-:W-:-:S04]  /*22f50*/  SHF.R.U32.HI R23, RZ, 0x6, R23 ;  /* 0x00000006ff177819 */ /* 0x001fc80000011617 */
[----:B------:R-:W-:-:S04]  /*22f60*/  SGXT.U32 R23, R23, 0x1 ;  /* 0x000000011717781a */ /* 0x000fc80000000000 */
[----:B------:R-:W-:Y:S02]  /*22f70*/  LOP3.LUT R2, R23, 0x34, RZ, 0xfc, !PT ;  /* 0x0000003417027812 */ /* 0x000fe400078efcff */
[----:B------:R-:W-:Y:S02]  /*22f80*/  PRMT R8, RZ, 0x7610, R8 ;  /* 0x00007610ff087816 */ /* 0x000fe40000000008 */
[----:B------:R-:W-:Y:S01]  /*22f90*/  ISETP.GE.AND P0, PT, R2, UR5, PT ;  /* 0x0000000502007c0c */ /* 0x000fe2000bf06270 */
[----:B---3--:R-:W-:Y:S01]  /*22fa0*/  @!P1 IMAD.MOV.U32 R2, RZ, RZ, R24 ;  /* 0x000000ffff029224 */ /* 0x008fe200078e0018 */
[----:B------:R-:W0:Y:S04]  /*22fb0*/  S2R R23, SR_TID.X ;  /* 0x0000000000177919 */ /* 0x000e280000002100 */
[----:B--2---:R1:W2:Y:S04]  /*22fc0*/  @!P1 LDG.E.U16 R8, [R2.64] ;  /* 0x0000000a02089981 */ /* 0x0042a8000c1e1500 */
[----:B-1----:R-:W3:Y:S04]  /*22fd0*/  LDL R2, [R1+0x62c] ;  /* 0x00062c0001027983 */ /* 0x002ee80000100800 */
[----:B------:R-:W3:Y:S01]  /*22fe0*/  LDL R3, [R1+0x630] ;  /* 0x0006300001037983 */ /* 0x000ee20000100800 */
[----:B0-----:R-:W-:-:S04]  /*22ff0*/  SHF.R.U32.HI R23, RZ, 0x6, R23 ;  /* 0x00000006ff177819 */ /* 0x001fc80000011617 */
[----:B------:R-:W-:Y:S02]  /*23000*/  SGXT.U32 R23, R23, 0x1 ;  /* 0x000000011717781a */ /* 0x000fe40000000000 */
[----:B------:R-:W-:Y:S02]  /*23010*/  PRMT R14, RZ, 0x7610, R14 ;  /* 0x00007610ff0e7816 */ /* 0x000fe4000000000e */
[----:B------:R-:W-:-:S04]  /*23020*/  LOP3.LUT R23, R23, 0x36, RZ, 0xfc, !PT ;  /* 0x0000003617177812 */ /* 0x000fc800078efcff */
[----:B------:R-:W-:Y:S02]  /*23030*/  ISETP.GE.AND P1, PT, R23, UR5, PT ;  /* 0x0000000517007c0c */ /* 0x000fe4000bf26270 */
[----:B------:R-:W2:Y:S01]  /*23040*/  LDL.LU R23, [R1+0x2afc] ;  /* 0x002afc0001177983 */ /* 0x000ea20000300800 */
[----:B---3--:R-:W-:-:S04]  /*23050*/  @!P0 LOP3.LUT R3, R3, R2, RZ, 0x3c, !PT ;  /* 0x0000000203038212 */ /* 0x008fc800078e3cff */
[----:B------:R-:W-:-:S04]  /*23060*/  @!P0 LOP3.LUT R2, R3, R2, RZ, 0x3c, !PT ;  /* 0x0000000203028212 */ /* 0x000fc800078e3cff */
[----:B------:R-:W-:-:S05]  /*23070*/  @!P0 LOP3.LUT R3, R3, R2, RZ, 0x3c, !PT ;  /* 0x0000000203038212 */ /* 0x000fca00078e3cff */
[----:B------:R0:W3:Y:S04]  /*23080*/  @!P0 LDG.E.U16 R14, [R2.64] ;  /* 0x0000000a020e8981 */ /* 0x0000e8000c1e1500 */
[----:B0-----:R-:W2:Y:S04]  /*23090*/  LDL R2, [R1+0x624] ;  /* 0x0006240001027983 */ /* 0x001ea80000100800 */
[----:B------:R-:W2:Y:S01]  /*230a0*/  LDL R3, [R1+0x628] ;  /* 0x0006280001037983 */ /* 0x000ea20000100800 */
[----:B----4-:R-:W-:-:S03]  /*230b0*/  PRMT R28, RZ, 0x7610, R28 ;  /* 0x00007610ff1c7816 */ /* 0x010fc6000000001c */
[----:B------:R-:W0:Y:S01]  /*230c0*/  S2R R24, SR_TID.X ;  /* 0x0000000000187919 */ /* 0x000e220000002100 */
[----:B--2---:R-:W-:-:S04]  /*230d0*/  @!P1 LOP3.LUT R3, R3, R2, RZ, 0x3c, !PT ;  /* 0x0000000203039212 */ /* 0x004fc800078e3cff */
[----:B------:R-:W-:-:S04]  /*230e0*/  @!P1 LOP3.LUT R2, R3, R2, RZ, 0x3c, !PT ;  /* 0x0000000203029212 */ /* 0x000fc800078e3cff */
[----:B------:R-:W-:-:S05]  /*230f0*/  @!P1 LOP3.LUT R3, R3, R2, RZ, 0x3c, !PT ;  /* 0x0000000203039212 */ /* 0x000fca00078e3cff */
[----:B------:R1:W2:Y:S04]  /*23100*/  @!P1 LDG.E.U16 R28, [R2.64] ;  /* 0x0000000a021c9981 */ /* 0x0002a8000c1e1500 */
[----:B-1----:R-:W4:Y:S04]  /*23110*/  LDL R2, [R1+0x61c] ;  /* 0x00061c0001027983 */ /* 0x002f280000100800 */
[----:B------:R-:W4:Y:S01]  /*23120*/  LDL R3, [R1+0x620] ;  /* 0x0006200001037983 */ /* 0x000f220000100800 */
[----:B0-----:R-:W-:-:S04]  /*23130*/  SHF.R.U32.HI R24, RZ, 0x6, R24 ;  /* 0x00000006ff187819 */ /* 0x001fc80000011618 */
[----:B------:R-:W-:-:S04]  /*23140*/  SGXT.U32 R24, R24, 0x1 ;  /* 0x000000011818781a */ /* 0x000fc80000000000 */
[----:B------:R-:W-:-:S04]  /*23150*/  LOP3.LUT R24, R24, 0x38, RZ, 0xfc, !PT ;  /* 0x0000003818187812 */ /* 0x000fc800078efcff */
[----:B------:R-:W-:Y:S02]  /*23160*/  ISETP.GE.AND P0, PT, R24, UR5, PT ;  /* 0x0000000518007c0c */ /* 0x000fe4000bf06270 */
[----:B------:R-:W0:Y:S01]  /*23170*/  S2R R24, SR_TID.X ;  /* 0x0000000000187919 */ /* 0x000e220000002100 */
[----:B------:R-:W-:Y:S02]  /*23180*/  PRMT R4, RZ, 0x7610, R4 ;  /* 0x00007610ff047816 */ /* 0x000fe40000000004 */
[----:B0-----:R-:W-:-:S04]  /*23190*/  SHF.R.U32.HI R24, RZ, 0x6, R24 ;  /* 0x00000006ff187819 */ /* 0x001fc80000011618 */
[----:B------:R-:W-:-:S04]  /*231a0*/  SGXT.U32 R24, R24, 0x1 ;  /* 0x000000011818781a */ /* 0x000fc80000000000 */
[----:B------:R-:W-:-:S04]  /*231b0*/  LOP3.LUT R24, R24, 0x3a, RZ, 0xfc, !PT ;  /* 0x0000003a18187812 */ /* 0x000fc800078efcff */
[----:B------:R-:W-:Y:S01]  /*231c0*/  ISETP.GE.AND P1, PT, R24, UR5, PT ;  /* 0x0000000518007c0c */ /* 0x000fe2000bf26270 */
[----:B--2---:R-:W-:Y:S01]  /*231d0*/  STL [R1+0x2994], R28 ;  /* 0x0029941c01007387 */ /* 0x004fe20000100800 */
[----:B----4-:R-:W-:-:S04]  /*231e0*/  @!P0 LOP3.LUT R3, R3, R2, RZ, 0x3c, !PT ;  /* 0x0000000203038212 */ /* 0x010fc800078e3cff */
[----:B------:R-:W-:-:S04]  /*231f0*/  @!P0 LOP3.LUT R2, R3, R2, RZ, 0x3c, !PT ;  /* 0x0000000203028212 */ /* 0x000fc800078e3cff */
[----:B------:R-:W-:Y:S01]  /*23200*/  @!P0 LOP3.LUT R3, R3, R2, RZ, 0x3c, !PT ;  /* 0x0000000203038212 */ /* 0x000fe200078e3cff */
[----:B------:R-:W-:Y:S04]  /*23210*/  STL [R1+0x2998], R28 ;  /* 0x0029981c01007387 */ /* 0x000fe80000100800 */
[----:B------:R-:W2:Y:S04]  /*23220*/  LDL.LU R24, [R1+0x2af8] ;  /* 0x002af80001187983 */ /* 0x000ea80000300800 */
[----:B------:R0:W4:Y:S04]  /*23230*/  @!P0 LDG.E.U16 R4, [R2.64] ;  /* 0x0000000a02048981 */ /* 0x000128000c1e1500 */
[----:B0-----:R-:W2:Y:S04]  /*23240*/  LDL R2, [R1+0x614] ;  /* 0x0006140001027983 */ /* 0x001ea80000100800 */
[----:B------:R-:W2:Y:S01]  /*23250*/  LDL R3, [R1+0x618] ;  /* 0x0006180001037983 */ /* 0x000ea20000100800 */
[----:B------:R-:W-:-:S04]  /*23260*/  SHF.R.U32.HI R25, RZ, 0x6, R25 ;  /* 0x00000006ff197819 */ /* 0x000fc80000011619 */
[----:B------:R-:W-:Y:S02]  /*23270*/  SGXT.U32 R25, R25, 0x1 ;  /* 0x000000011919781a */ /* 0x000fe40000000000 */
[----:B------:R-:W-:Y:S02]  /*23280*/  PRMT R7, RZ, 0x7610, R7 ;  /* 0x00007610ff077816 */ /* 0x000fe40000000007 */
[----:B------:R-:W-:-:S04]  /*23290*/  LOP3.LUT R25, R25, 0x3c, RZ, 0xfc, !PT ;  /* 0x0000003c19197812 */ /* 0x000fc800078efcff */
[----:B------:R-:W-:Y:S02]  /*232a0*/  ISETP.GE.AND P0, PT, R25, UR5, PT ;  /* 0x0000000519007c0c */ /* 0x000fe4000bf06270 */
[----:B------:R-:W3:Y:S01]  /*232b0*/  LDL.LU R25, [R1+0x2af4] ;  /* 0x002af40001197983 */ /* 0x000ee20000300800 */
[----:B--2---:R-:W-:-:S04]  /*232c0*/  @!P1 LOP3.LUT R3, R3, R2, RZ, 0x3c, !PT ;  /* 0x0000000203039212 */ /* 0x004fc800078e3cff */
[----:B------:R-:W-:-:S04]  /*232d0*/  @!P1 LOP3.LUT R2, R3, R2, RZ, 0x3c, !PT ;  /* 0x0000000203029212 */ /* 0x000fc800078e3cff */
[----:B------:R-:W-:-:S05]  /*232e0*/  @!P1 LOP3.LUT R3, R3, R2, RZ, 0x3c, !PT ;  /* 0x0000000203039212 */ /* 0x000fca00078e3cff */
[----:B------:R0:W2:Y:S04]  /*232f0*/  @!P1 LDG.E.U16 R7, [R2.64] ;  /* 0x0000000a02079981 */ /* 0x0000a8000c1e1500 */
[----:B0-----:R-:W2:Y:S04]  /*23300*/  LDL R2, [R1+0x60c] ;  /* 0x00060c0001027983 */ /* 0x001ea80000100800 */
[----:B------:R-:W2:Y:S01]  /*23310*/  LDL R3, [R1+0x610] ;  /* 0x0006100001037983 */ /* 0x000ea20000100800 */
[----:B------:R-:W-:Y:S02]  /*23320*/  PRMT R12, RZ, 0x7610, R12 ;  /* 0x00007610ff0c7816 */ /* 0x000fe4000000000c */
[----:B------:R-:W-:-:S02]  /*23330*/  LOP3.LUT R27, R27, 0x3e, RZ, 0xfc, !PT ;  /* 0x0000003e1b1b7812 */ /* 0x000fc400078efcff */
[----:B--2---:R-:W-:-:S04]  /*23340*/  @!P0 LOP3.LUT R3, R3, R2, RZ, 0x3c, !PT ;  /* 0x0000000203038212 */ /* 0x004fc800078e3cff */
[----:B------:R-:W-:-:S04]  /*23350*/  @!P0 LOP3.LUT R2, R3, R2, RZ, 0x3c, !PT ;  /* 0x0000000203028212 */ /* 0x000fc800078e3cff */
[----:B------:R-:W-:-:S05]  /*23360*/  @!P0 LOP3.LUT R3, R3, R2, RZ, 0x3c, !PT ;  /* 0x0000000203038212 */ /* 0x000fca00078e3cff */
[----:B------:R0:W2:Y:S04]  /*23370*/  @!P0 LDG.E.U16 R12, [R2.64] ;  /* 0x0000000a020c8981 */ /* 0x0000a8000c1e1500 */
[----:B0-----:R-:W3:Y:S04]  /*23380*/  LDL R2, [R1+0x604] ;  /* 0x0006040001027983 */ /* 0x001ee80000100800 */
[----:B------:R-:W3:Y:S01]  /*23390*/  LDL R3, [R1+0x608] ;  /* 0x0006080001037983 */ /* 0x000ee20000100800 */
[----:B------:R-:W-:-:S03]  /*233a0*/  ISETP.GE.AND P1, PT, R27, UR5, PT ;  /* 0x000000051b007c0c */ /* 0x000fc6000bf26270 */
[----:B------:R-:W0:Y:S01]  /*233b0*/  S2R R27, SR_TID.X ;  /* 0x00000000001b7919 */ /* 0x000e220000002100 */
[----:B------:R-:W-:Y:S02]  /*233c0*/  PRMT R21, RZ, 0x7610, R21 ;  /* 0x00007610ff157816 */ /* 0x000fe40000000015 */
[----:B0-----:R-:W-:-:S04]  /*233d0*/  LOP3.LUT R27, R27, 0x3f, RZ, 0xc0, !PT ;  /* 0x0000003f1b1b7812 */ /* 0x001fc800078ec0ff */
[----:B------:R-:W-:Y:S01]  /*233e0*/  ISETP.GE.AND P0, PT, R27, UR5, PT ;  /* 0x000000051b007c0c */ /* 0x000fe2000bf06270 */
[----:B--2---:R-:W-:Y:S04]  /*233f0*/  STL [R1+0x29c8], R12 ;  /* 0x0029c80c01007387 */ /* 0x004fe80000100800 */
[----:B------:R-:W2:Y:S01]  /*23400*/  LDL.LU R27, [R1+0x2af0] ;  /* 0x002af000011b7983 */ /* 0x000ea20000300800 */
[----:B---3--:R-:W-:-:S04]  /*23410*/  @!P1 LOP3.LUT R3, R3, R2, RZ, 0x3c, !PT ;  /* 0x0000000203039212 */ /* 0x008fc800078e3cff */
[----:B------:R-:W-:-:S04]  /*23420*/  @!P1 LOP3.LUT R2, R3, R2, RZ, 0x3c, !PT ;  /* 0x0000000203029212 */ /* 0x000fc800078e3cff */
[----:B------:R-:W-:-:S05]  /*23430*/  @!P1 LOP3.LUT R3, R3, R2, RZ, 0x3c, !PT ;  /* 0x0000000203039212 */ /* 0x000fca00078e3cff */
[----:B------:R0:W3:Y:S04]  /*23440*/  @!P1 LDG.E.U16 R21, [R2.64] ;  /* 0x0000000a02159981 */ /* 0x0000e8000c1e1500 */
[----:B0-----:R-:W2:Y:S04]  /*23450*/  LDL R2, [R1+0x718] ;  /* 0x0007180001027983 */ /* 0x001ea80000100800 */
[----:B------:R-:W2:Y:S01]  /*23460*/  LDL R3, [R1+0x71c] ;  /* 0x00071c0001037983 */ /* 0x000ea20000100800 */
[----:B------:R-:W-:-:S03]  /*23470*/  PRMT R20, RZ, 0x7610, R20 ;  /* 0x00007610ff147816 */ /* 0x000fc60000000014 */
[----:B------:R-:W-:Y:S06]  /*23480*/  BAR.SYNC.DEFER_BLOCKING 0x0 ;  /* 0x0000000000007b1d */ /* 0x000fec0000010000 */
[----:B---3--:R-:W-:Y:S01]  /*23490*/  STL [R1+0x2990], R21 ;  /* 0x0029901501007387 */ /* 0x008fe20000100800 */
[----:B--2---:R-:W-:-:S04]  /*234a0*/  @!P0 LOP3.LUT R3, R3, R2, RZ, 0x3c, !PT ;  /* 0x0000000203038212 */ /* 0x004fc800078e3cff */
[----:B------:R-:W-:-:S04]  /*234b0*/  @!P0 LOP3.LUT R2, R3, R2, RZ, 0x3c, !PT ;  /* 0x0000000203028212 */ /* 0x000fc800078e3cff */
[----:B------:R-:W-:Y:S01]  /*234c0*/  @!P0 LOP3.LUT R3, R3, R2, RZ, 0x3c, !PT ;  /* 0x0000000203038212 */ /* 0x000fe200078e3cff */
[----:B------:R-:W-:Y:S04]  /*234d0*/  STL [R1+0x299c], R21 ;  /* 0x00299c1501007387 */ /* 0x000fe80000100800 */
[----:B------:R-:W-:Y:S04]  /*234e0*/  STL [R1+0x29a0], R21 ;  /* 0x0029a01501007387 */ /* 0x000fe80000100800 */
[----:B------:R0:W2:Y:S04]  /*234f0*/  @!P0 LDG.E.U16 R20, [R2.64] ;  /* 0x0000000a02148981 */ /* 0x0000a8000c1e1500 */
[----:B0-----:R-:W3:Y:S04]  /*23500*/  LDL R2, [R1+0x70c] ;  /* 0x00070c0001027983 */ /* 0x001ee80000100800 */
[----:B------:R-:W3:Y:S01]  /*23510*/  LDL R3, [R1+0xe9c] ;  /* 0x000e9c0001037983 */ /* 0x000ee20000100800 */
[----:B------:R-:W-:-:S03]  /*23520*/  PRMT R19, RZ, 0x7610, R19 ;  /* 0x00007610ff137816 */ /* 0x000fc60000000013 */
[----:B--2---:R-:W-:Y:S01]  /*23530*/  STL [R1+0x298c], R20 ;  /* 0x00298c1401007387 */ /* 0x004fe20000100800 */
[----:B---3--:R-:W-:-:S04]  /*23540*/  @!P0 LOP3.LUT R3, R3, R2, RZ, 0x3c, !PT ;  /* 0x0000000203038212 */ /* 0x008fc800078e3cff */
[----:B------:R-:W-:-:S04]  /*23550*/  @!P0 LOP3.LUT R2, R3, R2, RZ, 0x3c, !PT ;  /* 0x0000000203028212 */ /* 0x000fc800078e3cff */
[----:B------:R-:W-:-:S05]  /*23560*/  @!P0 LOP3.LUT R3, R3, R2, RZ, 0x3c, !PT ;  /* 0x0000000203038212 */ /* 0x000fca00078e3cff */
[----:B------:R0:W2:Y:S04]  /*23570*/  @!P0 LDG.E.U16 R19, [R2.64] ;  /* 0x0000000a02138981 */ /* 0x0000a8000c1e1500 */
[----:B0-----:R-:W3:Y:S04]  /*23580*/  LDL R2, [R1+0xe84] ;  /* 0x000e840001027983 */ /* 0x001ee80000100800 */
[----:B------:R-:W3:Y:S01]  /*23590*/  LDL R3, [R1+0xe88] ;  /* 0x000e880001037983 */ /* 0x000ee20000100800 */
[----:B------:R-:W-:-:S03]  /*235a0*/  PRMT R23, RZ, 0x7610, R23 ;  /* 0x00007610ff177816 */ /* 0x000fc60000000017 */
[----:B--2---:R-:W-:Y:S01]  /*235b0*/  STL [R1+0x29a4], R19 ;  /* 0x0029a41301007387 */ /* 0x004fe20000100800 */
[----:B---3--:R-:W-:-:S04]  /*235c0*/  @!P0 LOP3.LUT R3, R3, R2, RZ, 0x3c, !PT ;  /* 0x0000000203038212 */ /* 0x008fc800078e3cff */
[----:B------:R-:W-:-:S04]  /*235d0*/  @!P0 LOP3.LUT R2, R3, R2, RZ, 0x3c, !PT ;  /* 0x0000000203028212 */ /* 0x000fc800078e3cff */
[----:B------:R-:W-:Y:S01]  /*235e0*/  @!P0 LOP3.LUT R3, R3, R2, RZ, 0x3c, !PT ;  /* 0x0000000203038212 */ /* 0x000fe200078e3cff */
        /* <DEDUP_REMOVED lines=31> */
[----:B------:R-:W-:-:S02]  /*237e0*/  PRMT R0, RZ, 0x7610, R0 ;  /* 0x00007610ff007816 */ /* 0x000fc40000000000 */
[----:B---3--:R-:W-:-:S04]  /*237f0*/  @!P0 LOP3.LUT R3, R3, R2, RZ, 0x3c, !PT ;  /* 0x0000000203038212 */ /* 0x008fc800078e3cff */
[----:B------:R-:W-:-:S04]  /*23800*/  @!P0 LOP3.LUT R2, R3, R2, RZ, 0x3c, !PT ;  /* 0x0000000203028212 */ /* 0x000fc800078e3cff */
[----:B------:R-:W-:-:S05]  /*23810*/  @!P0 LOP3.LUT R3, R3, R2, RZ, 0x3c, !PT ;  /* 0x0000000203038212 */ /* 0x000fca00078e3cff */
[----:B------:R-:W3:Y:S04]  /*23820*/  @!P0 LDG.E.U16 R0, [R2.64] ;  /* 0x0000000a02008981 */ /* 0x000ee8000c1e1500 */
[----:B--2---:R-:W-:Y:S04]  /*23830*/  STL [R1+0x29c4], R27 ;  /* 0x0029c41b01007387 */ /* 0x004fe80000100800 */
[----:B---3--:R0:W-:Y:S04]  /*23840*/  STL [R1], R0 ;  /* 0x0000000001007387 */ /* 0x0081e80000100800 */
[----:B0-----:R-:W2:Y:S04]  /*23850*/  LDL.LU R0, [R1+0x2aec] ;  /* 0x002aec0001007983 */ /* 0x001ea80000300800 */
[----:B------:R-:W3:Y:S04]  /*23860*/  LDL R2, [R1+0xde4] ;  /* 0x000de40001027983 */ /* 0x000ee80000100800 */
[----:B------:R-:W3:Y:S01]  /*23870*/  LDL R3, [R1+0xde8] ;  /* 0x000de80001037983 */ /* 0x000ee20000100800 */
[----:B--2---:R-:W-:-:S02]  /*23880*/  PRMT R0, RZ, 0x7610, R0 ;  /* 0x00007610ff007816 */ /* 0x004fc40000000000 */
[----:B---3--:R-:W-:-:S04]  /*23890*/  @!P0 LOP3.LUT R3, R3, R2, RZ, 0x3c, !PT ;  /* 0x0000000203038212 */ /* 0x008fc800078e3cff */
[----:B------:R-:W-:-:S04]  /*238a0*/  @!P0 LOP3.LUT R2, R3, R2, RZ, 0x3c, !PT ;  /* 0x0000000203028212 */ /* 0x000fc800078e3cff */
[----:B------:R-:W-:-:S05]  /*238b0*/  @!P0 LOP3.LUT R3, R3, R2, RZ, 0x3c, !PT ;  /* 0x0000000203038212 */ /* 0x000fca00078e3cff */
[----:B------:R-:W2:Y:S04]  /*238c0*/  @!P0 LDG.E.U16 R0, [R2.64] ;  /* 0x0000000a02008981 */ /* 0x000ea8000c1e1500 */
[----:B--2---:R0:W-:Y:S04]  /*238d0*/  STL [R1+0x4], R0 ;  /* 0x0000040001007387 */ /* 0x0041e80000100800 */
        /* <DEDUP_REMOVED lines=489> */
[----:B------:R-:W-:-:S02]  /*25770*/  PRMT R25, RZ, 0x7610, R25 ;  /* 0x00007610ff197816 */ /* 0x000fc40000000019 */
[----:B---3--:R-:W-:-:S04]  /*25780*/  @!P0 LOP3.LUT R3, R3, R2, RZ, 0x3c, !PT ;  /* 0x0000000203038212 */ /* 0x008fc800078e3cff */
[----:B------:R-:W-:-:S04]  /*25790*/  @!P0 LOP3.LUT R2, R3, R2, RZ, 0x3c, !PT ;  /* 0x0000000203028212 */ /* 0x000fc800078e3cff */
[----:B------:R-:W-:-:S05]  /*257a0*/  @!P0 LOP3.LUT R3, R3, R2, RZ, 0x3c, !PT ;  /* 0x0000000203038212 */ /* 0x000fca00078e3cff */
[----:B------:R0:W3:Y:S04]  /*257b0*/  @!P0 LDG.E.U16 R25, [R2.64] ;  /* 0x0000000a02198981 */ /* 0x0000e8000c1e1500 */
[----:B0-----:R-:W3:Y:S04]  /*257c0*/  LDL R2, [R1+0xec4] ;  /* 0x000ec40001027983 */ /* 0x001ee80000100800 */
[----:B------:R-:W3:Y:S01]  /*257d0*/  LDL R3, [R1+0xef0] ;  /* 0x000ef00001037983 */ /* 0x000ee20000100800 */
[----:B--2---:R-:W-:Y:S02]  /*257e0*/  PRMT R0, RZ, 0x7610, R0 ;  /* 0x00007610ff007816 */ /* 0x004fe40000000000 */
[----:B---3--:R-:W-:-:S04]  /*257f0*/  @!P0 LOP3.LUT R3, R3, R2, RZ, 0x3c, !PT ;  /* 0x0000000203038212 */ /* 0x008fc800078e3cff */
[----:B------:R-:W-:-:S04]  /*25800*/  @!P0 LOP3.LUT R2, R3, R2, RZ, 0x3c, !PT ;  /* 0x0000000203028212 */ /* 0x000fc800078e3cff */
[----:B------:R-:W-:-:S05]  /*25810*/  @!P0 LOP3.LUT R3, R3, R2, RZ, 0x3c, !PT ;  /* 0x0000000203038212 */ /* 0x000fca00078e3cff */
[----:B------:R-:W2:Y:S04]  /*25820*/  @!P0 LDG.E.U16 R0, [R2.64] ;  /* 0x0000000a02008981 */ /* 0x000ea8000c1e1500 */
[----:B------:R0:W-:Y:S04]  /*25830*/  STL [R1+0x5c4], R25 ;  /* 0x0005c41901007387 */ /* 0x0001e80000100800 */
[----:B0-----:R-:W3:Y:S04]  /*25840*/  LDL R25, [R1+0xea8] ;  /* 0x000ea80001197983 */ /* 0x001ee80000100800 */
[----:B--2---:R0:W-:Y:S04]  /*25850*/  STL [R1+0x5c8], R0 ;  /* 0x0005c80001007387 */ /* 0x0041e80000100800 */
[----:B0-----:R-:W2:Y:S04]  /*25860*/  LDL.LU R0, [R1+0x2a0c] ;  /* 0x002a0c0001007983 */ /* 0x001ea80000300800 */
[----:B------:R-:W2:Y:S04]  /*25870*/  LDL R3, [R1+0x600] ;  /* 0x0006000001037983 */ /* 0x000ea80000100800 */
[----:B------:R-:W-:Y:S04]  /*25880*/  STL [R1+0x2900], R22 ;  /* 0x0029001601007387 */ /* 0x000fe80000100800 */
[----:B------:R-:W-:Y:S01]  /*25890*/  STL [R1+0x2904], R22 ;  /* 0x0029041601007387 */ /* 0x000fe20000100800 */
[----:B------:R-:W-:-:S03]  /*258a0*/  PRMT R24, RZ, 0x7610, R24 ;  /* 0x00007610ff187816 */ /* 0x000fc60000000018 */
[----:B------:R-:W-:Y:S01]  /*258b0*/  STL [R1+0x2908], R22 ;  /* 0x0029081601007387 */ /* 0x000fe20000100800 */
[----:B---3--:R-:W-:-:S03]  /*258c0*/  @!P0 IMAD.MOV.U32 R2, RZ, RZ, R25 ;  /* 0x000000ffff028224 */ /* 0x008fc600078e0019 */
        /* <DEDUP_REMOVED lines=9> */
[----:B------:R-:W-:-:S03]  /*25960*/  PRMT R13, RZ, 0x7610, R13 ;  /* 0x00007610ff0d7816 */ /* 0x000fc6000000000d */
[----:B------:R-:W3:Y:S04]  /*25970*/  LDL R25, [R1+0xe5c] ;  /* 0x000e5c0001197983 */ /* 0x000ee80000100800 */
[----:B--2---:R0:W2:Y:S04]  /*25980*/  @!P0 LDG.E.U16 R24, [R2.64] ;  /* 0x0000000a02188981 */ /* 0x0040a8000c1e1500 */
[----:B0-----:R-:W2:Y:S04]  /*25990*/  LDL R2, [R1+0x708] ;  /* 0x0007080001027983 */ /* 0x001ea80000100800 */
[----:B------:R-:W2:Y:S02]  /*259a0*/  LDL R3, [R1+0xe98] ;  /* 0x000e980001037983 */ /* 0x000ea40000100800 */
[----:B--2---:R-:W-:-:S04]  /*259b0*/  @!P0 LOP3.LUT R3, R3, R2, RZ, 0x3c, !PT ;  /* 0x0000000203038212 */ /* 0x004fc800078e3cff */
[----:B------:R-:W-:-:S04]  /*259c0*/  @!P0 LOP3.LUT R2, R3, R2, RZ, 0x3c, !PT ;  /* 0x0000000203028212 */ /* 0x000fc800078e3cff */
[----:B------:R-:W-:-:S05]  /*259d0*/  @!P0 LOP3.LUT R3, R3, R2, RZ, 0x3c, !PT ;  /* 0x0000000203038212 */ /* 0x000fca00078e3cff */
[----:B------:R-:W2:Y:S04]  /*259e0*/  @!P0 LDG.E.U16 R13, [R2.64] ;  /* 0x0000000a020d8981 */ /* 0x000ea8000c1e1500 */
[----:B------:R0:W-:Y:S04]  /*259f0*/  STL [R1+0x5e8], R24 ;  /* 0x0005e81801007387 */ /* 0x0001e80000100800 */
[----:B0-----:R-:W3:Y:S04]  /*25a00*/  LDL R24, [R1+0xe60] ;  /* 0x000e600001187983 */ /* 0x001ee80000100800 */
[----:B------:R-:W-:Y:S04]  /*25a10*/  STL [R1+0x2928], R16 ;  /* 0x0029281001007387 */ /* 0x000fe80000100800 */
[----:B------:R-:W-:Y:S04]  /*25a20*/  STL [R1+0x292c], R16 ;  /* 0x00292c1001007387 */ /* 0x000fe80000100800 */
[----:B------:R-:W-:Y:S04]  /*25a30*/  STL [R1+0x2930], R16 ;  /* 0x0029301001007387 */ /* 0x000fe80000100800 */
[----:B------:R-:W-:Y:S04]  /*25a40*/  STL [R1+0x2934], R16 ;  /* 0x0029341001007387 */ /* 0x000fe80000100800 */
[----:B------:R-:W-:Y:S04]  /*25a50*/  STL [R1+0x2970], R16 ;  /* 0x0029701001007387 */ /* 0x000fe80000100800 */
[----:B------:R-:W-:Y:S04]  /*25a60*/  STL [R1+0x2974], R16 ;  /* 0x0029741001007387 */ /* 0x000fe80000100800 */
[----:B------:R-:W-:Y:S04]  /*25a70*/  STL [R1+0x2978], R16 ;  /* 0x0029781001007387 */ /* 0x000fe80000100800 */
        /* <DEDUP_REMOVED lines=8> */
[----:B------:R3:W2:Y:S01]  /*25b00*/  @!P0 LDG.E.U16 R26, [R2.64] ;  /* 0x0000000a021a8981 */ /* 0x0006a2000c1e1500 */
[----:B------:R-:W-:-:S03]  /*25b10*/  PRMT R20, RZ, 0x7610, R20 ;  /* 0x00007610ff147816 */ /* 0x000fc60000000014 */
[----:B------:R-:W-:Y:S01]  /*25b20*/  STL [R1+0x2964], R13 ;  /* 0x0029640d01007387 */ /* 0x000fe20000100800 */
[----:B---3--:R-:W-:Y:S02]  /*25b30*/  @!P0 IMAD.MOV.U32 R2, RZ, RZ, R24 ;  /* 0x000000ffff028224 */ /* 0x008fe400078e0018 */
[----:B------:R-:W-:-:S05]  /*25b40*/  @!P0 IMAD.MOV.U32 R3, RZ, RZ, R25 ;  /* 0x000000ffff038224 */ /* 0x000fca00078e0019 */
[----:B------:R0:W3:Y:S04]  /*25b50*/  @!P0 LDG.E.U16 R20, [R2.64] ;  /* 0x0000000a02148981 */ /* 0x0000e8000c1e1500 */
[----:B--2---:R1:W-:Y:S04]  /*25b60*/  STL [R1+0x5e0], R26 ;  /* 0x0005e01a01007387 */ /* 0x0043e80000100800 */
[----:B-1----:R-:W2:Y:S04]  /*25b70*/  LDL.LU R26, [R1+0x2a04] ;  /* 0x002a0400011a7983 */ /* 0x002ea80000300800 */
[----:B------:R-:W-:Y:S04]  /*25b80*/  STL [R1+0x2938], R11 ;  /* 0x0029380b01007387 */ /* 0x000fe80000100800 */
[----:B------:R-:W-:Y:S04]  /*25b90*/  STL [R1+0x293c], R11 ;  /* 0x00293c0b01007387 */ /* 0x000fe80000100800 */
[----:B------:R-:W-:Y:S04]  /*25ba0*/  STL [R1+0x2940], R11 ;  /* 0x0029400b01007387 */ /* 0x000fe80000100800 */
[----:B------:R-:W-:Y:S04]  /*25bb0*/  STL [R1+0x2944], R11 ;  /* 0x0029440b01007387 */ /* 0x000fe80000100800 */
[----:B0-----:R-:W3:Y:S04]  /*25bc0*/  LDL R2, [R1+0xe3c] ;  /* 0x000e3c0001027983 */ /* 0x001ee80000100800 */
[----:B------:R-:W3:Y:S01]  /*25bd0*/  LDL R3, [R1+0xe40] ;  /* 0x000e400001037983 */ /* 0x000ee20000100800 */
[----:B--2---:R-:W-:-:S02]  /*25be0*/  PRMT R26, RZ, 0x7610, R26 ;  /* 0x00007610ff1a7816 */ /* 0x004fc4000000001a */
[----:B---3--:R-:W-:-:S04]  /*25bf0*/  @!P0 LOP3.LUT R3, R3, R2, RZ, 0x3c, !PT ;  /* 0x0000000203038212 */ /* 0x008fc800078e3cff */
[----:B------:R-:W-:-:S04]  /*25c00*/  @!P0 LOP3.LUT R2, R3, R2, RZ, 0x3c, !PT ;  /* 0x0000000203028212 */ /* 0x000fc800078e3cff */
[----:B------:R-:W-:-:S05]  /*25c10*/  @!P0 LOP3.LUT R3, R3, R2, RZ, 0x3c, !PT ;  /* 0x0000000203038212 */ /* 0x000fca00078e3cff */
[----:B------:R-:W2:Y:S04]  /*25c20*/  @!P0 LDG.E.U16 R26, [R2.64] ;  /* 0x0000000a021a8981 */ /* 0x000ea8000c1e1500 */
[----:B------:R0:W-:Y:S04]  /*25c30*/  STL [R1+0x5dc], R20 ;  /* 0x0005dc1401007387 */ /* 0x0001e80000100800 */
[----:B0-----:R-:W3:Y:S04]  /*25c40*/  LDL R20, [R1+0xe00] ;  /* 0x000e000001147983 */ /* 0x001ee80000100800 */
[----:B------:R-:W3:Y:S04]  /*25c50*/  LDL.LU R25, [R1+0x24] ;  /* 0x0000240001197983 */ /* 0x000ee80000300800 */
[----:B------:R-:W3:Y:S04]  /*25c60*/  LDL.LU R24, [R1+0x8] ;  /* 0x0000080001187983 */ /* 0x000ee80000300800 */
[----:B------:R-:W-:Y:S04]  /*25c70*/  STL [R1+0x2948], R9 ;  /* 0x0029480901007387 */ /* 0x000fe80000100800 */
[----:B------:R-:W-:Y:S04]  /*25c80*/  STL [R1+0x297c], R9 ;  /* 0x00297c0901007387 */ /* 0x000fe80000100800 */
[----:B------:R-:W-:Y:S04]  /*25c90*/  STL [R1+0x2980], R9 ;  /* 0x0029800901007387 */ /* 0x000fe80000100800 */
[----:B------:R-:W-:Y:S04]  /*25ca0*/  STL [R1+0x2984], R9 ;  /* 0x0029840901007387 */ /* 0x000fe80000100800 */
[----:B------:R-:W-:Y:S04]  /*25cb0*/  STL [R1+0x2988], R9 ;  /* 0x0029880901007387 */ /* 0x000fe80000100800 */
        /* <DEDUP_REMOVED lines=9> */
[----:B------:R-:W-:Y:S04]  /*25d50*/  STL [R1+0x294c], R6 ;  /* 0x00294c0601007387 */ /* 0x000fe80000100800 */
[----:B------:R-:W-:Y:S04]  /*25d60*/  STL [R1+0x2950], R6 ;  /* 0x0029500601007387 */ /* 0x000fe80000100800 */
[----:B------:R-:W-:Y:S04]  /*25d70*/  STL [R1+0x2954], R6 ;  /* 0x0029540601007387 */ /* 0x000fe80000100800 */
[----:B--2---:R0:W-:Y:S04]  /*25d80*/  STL [R1+0x5d4], R26 ;  /* 0x0005d41a01007387 */ /* 0x0041e80000100800 */
[----:B0-----:R-:W2:Y:S04]  /*25d90*/  LDL.LU R26, [R1+0x29fc] ;  /* 0x0029fc00011a7983 */ /* 0x001ea80000300800 */
[----:B------:R-:W3:Y:S01]  /*25da0*/  LDL R3, [R1+0xdfc] ;  /* 0x000dfc0001037983 */ /* 0x000ee20000100800 */
[----:B------:R-:W-:Y:S01]  /*25db0*/  PRMT R19, RZ, 0x7610, R19 ;  /* 0x00007610ff137816 */ /* 0x000fe20000000013 */
[----:B------:R-:W-:-:S02]  /*25dc0*/  @!P0 IMAD.MOV.U32 R2, RZ, RZ, R20 ;  /* 0x000000ffff028224 */ /* 0x000fc400078e0014 */
[----:B------:R-:W-:Y:S04]  /*25dd0*/  STL [R1+0x2958], R5 ;  /* 0x0029580501007387 */ /* 0x000fe80000100800 */
[----:B------:R-:W-:Y:S04]  /*25de0*/  STL [R1+0x2968], R5 ;  /* 0x0029680501007387 */ /* 0x000fe80000100800 */
[----:B------:R-:W-:Y:S04]  /*25df0*/  STL [R1+0x296c], R5 ;  /* 0x00296c0501007387 */ /* 0x000fe80000100800 */
[----:B---3--:R0:W3:Y:S04]  /*25e00*/  @!P0 LDG.E.U16 R19, [R2.64] ;  /* 0x0000000a02138981 */ /* 0x0080e8000c1e1500 */
        /* <DEDUP_REMOVED lines=17> */
[----:B------:R-:W2:Y:S01]  /*25f20*/  @!P0 LDG.E.U16 R26, [R2.64] ;  /* 0x0000000a021a8981 */ /* 0x000ea2000c1e1500 */
[----:B------:R-:W-:-:S03]  /*25f30*/  LOP3.LUT R20, R0, 0x20, RZ, 0x3c, !PT ;  /* 0x0000002000147812 */ /* 0x000fc600078e3cff */
[----:B------:R-:W-:Y:S04]  /*25f40*/  STS.U16 [R0+0x10000], R22 ;  /* 0x0100001600007388 */ /* 0x000fe80000000400 */
[----:B------:R-:W-:Y:S04]  /*25f50*/  STS.U16 [R0+0x10400], R16 ;  /* 0x0104001000007388 */ /* 0x000fe80000000400 */
[----:B------:R-:W-:Y:S04]  /*25f60*/  STS.U16 [R0+0x10800], R13 ;  /* 0x0108000d00007388 */ /* 0x000fe80000000400 */
[----:B------:R-:W-:Y:S04]  /*25f70*/  STS.U16 [R0+0x10c00], R11 ;  /* 0x010c000b00007388 */ /* 0x000fe80000000400 */
[----:B------:R-:W-:Y:S04]  /*25f80*/  STS.U16 [R0+0x11000], R9 ;  /* 0x0110000900007388 */ /* 0x000fe80000000400 */
[----:B------:R-:W-:Y:S04]  /*25f90*/  STS.U16 [R0+0x11400], R6 ;  /* 0x0114000600007388 */ /* 0x000fe80000000400 */
[----:B------:R-:W-:Y:S04]  /*25fa0*/  STS.U16 [R0+0x11800], R5 ;  /* 0x0118000500007388 */ /* 0x000fe80000000400 */
[----:B----4-:R-:W-:Y:S04]  /*25fb0*/  STS.U16 [R0+0x11c00], R4 ;  /* 0x011c000400007388 */ /* 0x010fe80000000400 */
[----:B------:R0:W-:Y:S04]  /*25fc0*/  STS.U16 [R20+0x10100], R25 ;  /* 0x0101001914007388 */ /* 0x0001e80000000400 */
[----:B0-----:R-:W3:Y:S04]  /*25fd0*/  LDL R25, [R1+0xd60] ;  /* 0x000d600001197983 */ /* 0x001ee80000100800 */
[----:B--2---:R0:W-:Y:S04]  /*25fe0*/  STL [R1+0x5bc], R26 ;  /* 0x0005bc1a01007387 */ /* 0x0041e80000100800 */
[----:B0-----:R-:W2:Y:S04]  /*25ff0*/  LDL.LU R26, [R1+0x29f4] ;  /* 0x0029f400011a7983 */ /* 0x001ea80000300800 */
[----:B------:R-:W4:Y:S04]  /*26000*/  LDL R2, [R1+0xd9c] ;  /* 0x000d9c0001027983 */ /* 0x000f280000100800 */
[----:B------:R-:W4:Y:S01]  /*26010*/  LDL R3, [R1+0xda0] ;  /* 0x000da00001037983 */ /* 0x000f220000100800 */
[----:B------:R-:W-:-:S02]  /*26020*/  PRMT R29, RZ, 0x7610, R29 ;  /* 0x00007610ff1d7816 */ /* 0x000fc4000000001d */
[----:B----4-:R-:W-:-:S04]  /*26030*/  @!P0 LOP3.LUT R3, R3, R2, RZ, 0x3c, !PT ;  /* 0x0000000203038212 */ /* 0x010fc800078e3cff */
[----:B------:R-:W-:-:S04]  /*26040*/  @!P0 LOP3.LUT R2, R3, R2, RZ, 0x3c, !PT ;  /* 0x0000000203028212 */ /* 0x000fc800078e3cff */
[----:B------:R-:W-:-:S05]  /*26050*/  @!P0 LOP3.LUT R3, R3, R2, RZ, 0x3c, !PT ;  /* 0x0000000203038212 */ /* 0x000fca00078e3cff */
[----:B------:R0:W4:Y:S04]  /*26060*/  @!P0 LDG.E.U16 R29, [R2.64] ;  /* 0x0000000a021d8981 */ /* 0x000128000c1e1500 */
[----:B0-----:R-:W2:Y:S01]  /*26070*/  LDL R3, [R1+0xd7c] ;  /* 0x000d7c0001037983 */ /* 0x001ea20000100800 */
[----:B------:R-:W-:Y:S01]  /*26080*/  PRMT R18, RZ, 0x7610, R18 ;  /* 0x00007610ff127816 */ /* 0x000fe20000000012 */
[----:B------:R-:W-:Y:S02]  /*26090*/  @!P0 IMAD.MOV.U32 R2, RZ, RZ, R19 ;  /* 0x000000ffff028224 */ /* 0x000fe400078e0013 */
[----:B------:R0:W-:Y:S04]  /*260a0*/  STS.U16 [R20+0x10500], R24 ;  /* 0x0105001814007388 */ /* 0x0001e80000000400 */
[----:B0-----:R-:W3:Y:S04]  /*260b0*/  LDL R24, [R1+0xd40] ;  /* 0x000d400001187983 */ /* 0x001ee80000100800 */
[----:B--2---:R-:W2:Y:S04]  /*260c0*/  @!P0 LDG.E.U16 R18, [R2.64] ;  /* 0x0000000a02128981 */ /* 0x004ea8000c1e1500 */
[----:B----4-:R0:W-:Y:S04]  /*260d0*/  STL [R1+0x5ac], R29 ;  /* 0x0005ac1d01007387 */ /* 0x0101e80000100800 */
[----:B0-----:R-:W4:Y:S04]  /*260e0*/  LDL.LU R29, [R1+0x5c] ;  /* 0x00005c00011d7983 */ /* 0x001f280000300800 */
[----:B------:R-:W4:Y:S04]  /*260f0*/  LDL.LU R19, [R1+0x3c] ;  /* 0x00003c0001137983 */ /* 0x000f280000300800 */
[----:B--2---:R0:W-:Y:S04]  /*26100*/  STL [R1+0x59c], R18 ;  /* 0x00059c1201007387 */ /* 0x0041e80000100800 */
[----:B0-----:R-:W2:Y:S04]  /*26110*/  LDL.LU R18, [R1+0x29f0] ;  /* 0x0029f00001127983 */ /* 0x001ea80000300800 */
[----:B------:R-:W2:Y:S01]  /*26120*/  LDL R3, [R1+0xd5c] ;  /* 0x000d5c0001037983 */ /* 0x000ea20000100800 */
[----:B------:R-:W-:Y:S01]  /*26130*/  PRMT R15, RZ, 0x7610, R15 ;  /* 0x00007610ff0f7816 */ /* 0x000fe2000000000f */
[----:B---3--:R-:W-:-:S02]  /*26140*/  @!P0 IMAD.MOV.U32 R2, RZ, RZ, R25 ;  /* 0x000000ffff028224 */ /* 0x008fc400078e0019 */
[----:B------:R-:W3:Y:S04]  /*26150*/  LDL.LU R25, [R1+0x2c] ;  /* 0x00002c0001197983 */ /* 0x000ee80000300800 */
[----:B--2---:R-:W2:Y:S01]  /*26160*/  @!P0 LDG.E.U16 R15, [R2.64] ;  /* 0x0000000a020f8981 */ /* 0x004ea2000c1e1500 */
[----:B------:R-:W-:-:S03]  /*26170*/  PRMT R10, RZ, 0x7610, R10 ;  /* 0x00007610ff0a7816 */ /* 0x000fc6000000000a */
[----:B--2---:R0:W-:Y:S04]  /*26180*/  STL [R1+0x58c], R15 ;  /* 0x00058c0f01007387 */ /* 0x0041e80000100800 */
[----:B0-----:R-:W2:Y:S04]  /*26190*/  LDL.LU R15, [R1+0x29ec] ;  /* 0x0029ec00010f7983 */ /* 0x001ea80000300800 */
[----:B------:R-:W2:Y:S01]  /*261a0*/  LDL R3, [R1+0xd3c] ;  /* 0x000d3c0001037983 */ /* 0x000ea20000100800 */
[----:B------:R-:W-:-:S03]  /*261b0*/  @!P0 IMAD.MOV.U32 R2, RZ, RZ, R24 ;  /* 0x000000ffff028224 */ /* 0x000fc600078e0018 */
[----:B------:R-:W3:Y:S04]  /*261c0*/  LDL.LU R24, [R1+0x10] ;  /* 0x0000100001187983 */ /* 0x000ee80000300800 */
[----:B--2---:R-:W2:Y:S04]  /*261d0*/  @!P0 LDG.E.U16 R10, [R2.64] ;  /* 0x0000000a020a8981 */ /* 0x004ea8000c1e1500 */
        /* <DEDUP_REMOVED lines=27> */
[----:B------:R-:W-:Y:S04]  /*26390*/  STS.U16 [R20+0x10900], R26 ;  /* 0x0109001a14007388 */ /* 0x000fe80000000400 */
[----:B------:R-:W-:Y:S04]  /*263a0*/  STS.U16 [R20+0x10d00], R18 ;  /* 0x010d001214007388 */ /* 0x000fe80000000400 */
[----:B------:R-:W-:Y:S04]  /*263b0*/  STS.U16 [R20+0x11100], R15 ;  /* 0x0111000f14007388 */ /* 0x000fe80000000400 */
[----:B------:R-:W-:Y:S04]  /*263c0*/  STS.U16 [R20+0x11500], R10 ;  /* 0x0115000a14007388 */ /* 0x000fe80000000400 */
[----:B------:R-:W-:Y:S04]  /*263d0*/  STS.U16 [R20+0x11900], R8 ;  /* 0x0119000814007388 */ /* 0x000fe80000000400 */
[----:B------:R0:W-:Y:S02]  /*263e0*/  STS.U16 [R20+0x11d00], R7 ;  /* 0x011d000714007388 */ /* 0x0001e40000000400 */
[----:B0-----:R-:W-:-:S05]  /*263f0*/  LOP3.LUT R20, R0, 0x40, RZ, 0x3c, !PT ;  /* 0x0000004000147812 */ /* 0x001fca00078e3cff */
[----:B----4-:R-:W-:Y:S04]  /*26400*/  STS.U16 [R20+0x10200], R29 ;  /* 0x0102001d14007388 */ /* 0x010fe80000000400 */
[----:B--2---:R0:W-:Y:S04]  /*26410*/  STL [R1+0x54c], R17 ;  /* 0x00054c1101007387 */ /* 0x0041e80000100800 */
[----:B0-----:R-:W2:Y:S04]  /*26420*/  LDL.LU R17, [R1+0x29dc] ;  /* 0x0029dc0001117983 */ /* 0x001ea80000300800 */
[----:B------:R-:W3:Y:S04]  /*26430*/  LDL R2, [R1+0xcbc] ;  /* 0x000cbc0001027983 */ /* 0x000ee80000100800 */
[----:B------:R-:W3:Y:S04]  /*26440*/  LDL R3, [R1+0xcc0] ;  /* 0x000cc00001037983 */ /* 0x000ee80000100800 */
[----:B------:R-:W4:Y:S01]  /*26450*/  LDL.LU R29, [R1+0x29d8] ;  /* 0x0029d800011d7983 */ /* 0x000f220000300800 */
[----:B---3--:R-:W-:-:S04]  /*26460*/  @!P0 LOP3.LUT R3, R3, R2, RZ, 0x3c, !PT ;  /* 0x0000000203038212 */ /* 0x008fc800078e3cff */
[C---:B------:R-:W-:Y:S02]  /*26470*/  @!P0 LOP3.LUT R2, R3.reuse, R2, RZ, 0x3c, !PT ;  /* 0x0000000203028212 */ /* 0x040fe400078e3cff */
[----:B----4-:R-:W-:Y:S02]  /*26480*/  PRMT R29, RZ, 0x7610, R29 ;  /* 0x00007610ff1d7816 */ /* 0x010fe4000000001d */
[----:B------:R-:W-:-:S05]  /*26490*/  @!P0 LOP3.LUT R3, R3, R2, RZ, 0x3c, !PT ;  /* 0x0000000203038212 */ /* 0x000fca00078e3cff */
[----:B------:R-:W3:Y:S04]  /*264a0*/  @!P0 LDG.E.U16 R29, [R2.64] ;  /* 0x0000000a021d8981 */ /* 0x000ee8000c1e1500 */
[----:B---3--:R0:W-:Y:S04]  /*264b0*/  STL [R1+0x53c], R29 ;  /* 0x00053c1d01007387 */ /* 0x0081e80000100800 */
[----:B0-----:R-:W3:Y:S04]  /*264c0*/  LDL.LU R29, [R1+0x29d4] ;  /* 0x0029d400011d7983 */ /* 0x001ee80000300800 */
[----:B------:R-:W4:Y:S04]  /*264d0*/  LDL R2, [R1+0xc9c] ;  /* 0x000c9c0001027983 */ /* 0x000f280000100800 */
[----:B------:R-:W4:Y:S01]  /*264e0*/  LDL R3, [R1+0xca0] ;  /* 0x000ca00001037983 */ /* 0x000f220000100800 */
[----:B---3--:R-:W-:-:S02]  /*264f0*/  PRMT R29, RZ, 0x7610, R29 ;  /* 0x00007610ff1d7816 */ /* 0x008fc4000000001d */
[----:B----4-:R-:W-:-:S04]  /*26500*/  @!P0 LOP3.LUT R3, R3, R2, RZ, 0x3c, !PT ;  /* 0x0000000203038212 */ /* 0x010fc800078e3cff */
[----:B------:R-:W-:-:S04]  /*26510*/  @!P0 LOP3.LUT R2, R3, R2, RZ, 0x3c, !PT ;  /* 0x0000000203028212 */ /* 0x000fc800078e3cff */
[----:B------:R-:W-:-:S05]  /*26520*/  @!P0 LOP3.LUT R3, R3, R2, RZ, 0x3c, !PT ;  /* 0x0000000203038212 */ /* 0x000fca00078e3cff */
[----:B------:R-:W3:Y:S04]  /*26530*/  @!P0 LDG.E.U16 R29, [R2.64] ;  /* 0x0000000a021d8981 */ /* 0x000ee8000c1e1500 */
[----:B------:R0:W-:Y:S04]  /*26540*/  STS.U16 [R20+0x10600], R19 ;  /* 0x0106001314007388 */ /* 0x0001e80000000400 */
[----:B0-----:R-:W4:Y:S04]  /*26550*/  LDL R19, [R1+0xc40] ;  /* 0x000c400001137983 */ /* 0x001f280000100800 */
[----:B---3--:R0:W-:Y:S04]  /*26560*/  STL [R1+0x52c], R29 ;  /* 0x00052c1d01007387 */ /* 0x0081e80000100800 */
[----:B0-----:R-:W3:Y:S04]  /*26570*/  LDL.LU R29, [R1+0x29d0] ;  /* 0x0029d000011d7983 */ /* 0x001ee80000300800 */
[----:B------:R-:W2:Y:S04]  /*26580*/  LDL R2, [R1+0xc7c] ;  /* 0x000c7c0001027983 */ /* 0x000ea80000100800 */
[----:B------:R-:W2:Y:S01]  /*26590*/  LDL R3, [R1+0xc80] ;  /* 0x000c800001037983 */ /* 0x000ea20000100800 */
[----:B---3--:R-:W-:-:S02]  /*265a0*/  PRMT R29, RZ, 0x7610, R29 ;  /* 0x00007610ff1d7816 */ /* 0x008fc4000000001d */
[----:B--2---:R-:W-:-:S04]  /*265b0*/  @!P0 LOP3.LUT R3, R3, R2, RZ, 0x3c, !PT ;  /* 0x0000000203038212 */ /* 0x004fc800078e3cff */
[----:B------:R-:W-:-:S04]  /*265c0*/  @!P0 LOP3.LUT R2, R3, R2, RZ, 0x3c, !PT ;  /* 0x0000000203028212 */ /* 0x000fc800078e3cff */
[----:B------:R-:W-:-:S05]  /*265d0*/  @!P0 LOP3.LUT R3, R3, R2, RZ, 0x3c, !PT ;  /* 0x0000000203038212 */ /* 0x000fca00078e3cff */
[----:B------:R-:W2:Y:S04]  /*265e0*/  @!P0 LDG.E.U16 R29, [R2.64] ;  /* 0x0000000a021d8981 */ /* 0x000ea8000c1e1500 */
[----:B------:R0:W-:Y:S04]  /*265f0*/  STS.U16 [R20+0x10a00], R25 ;  /* 0x010a001914007388 */ /* 0x0001e80000000400 */
[----:B0-----:R-:W3:Y:S04]  /*26600*/  LDL.LU R25, [R1+0x68] ;  /* 0x0000680001197983 */ /* 0x001ee80000300800 */
[----:B--2---:R0:W-:Y:S04]  /*26610*/  STL [R1+0x51c], R29 ;  /* 0x00051c1d01007387 */ /* 0x0041e80000100800 */
[----:B0-----:R-:W2:Y:S04]  /*26620*/  LDL.LU R29, [R1+0x29cc] ;  /* 0x0029cc00011d7983 */ /* 0x001ea80000300800 */
[----:B------:R-:W2:Y:S04]  /*26630*/  LDL R2, [R1+0xc5c] ;  /* 0x000c5c0001027983 */ /* 0x000ea80000100800 */
[----:B------:R-:W2:Y:S01]  /*26640*/  LDL R3, [R1+0xc60] ;  /* 0x000c600001037983 */ /* 0x000ea20000100800 */
[----:B------:R-:W-:-:S03]  /*26650*/  PRMT R23, RZ, 0x7610, R23 ;  /* 0x00007610ff177816 */ /* 0x000fc60000000017 */
[----:B------:R0:W-:Y:S04]  /*26660*/  STS.U16 [R20+0x10e00], R24 ;  /* 0x010e001814007388 */ /* 0x0001e80000000400 */
[----:B0-----:R-:W3:Y:S01]  /*26670*/  LDL.LU R24, [R1+0x64] ;  /* 0x0000640001187983 */ /* 0x001ee20000300800 */
[----:B--2---:R-:W-:-:S04]  /*26680*/  @!P0 LOP3.LUT R3, R3, R2, RZ, 0x3c, !PT ;  /* 0x0000000203038212 */ /* 0x004fc800078e3cff */
[----:B------:R-:W-:-:S04]  /*26690*/  @!P0 LOP3.LUT R2, R3, R2, RZ, 0x3c, !PT ;  /* 0x0000000203028212 */ /* 0x000fc800078e3cff */
[----:B------:R-:W-:-:S05]  /*266a0*/  @!P0 LOP3.LUT R3, R3, R2, RZ, 0x3c, !PT ;  /* 0x0000000203038212 */ /* 0x000fca00078e3cff */
[----:B------:R0:W2:Y:S04]  /*266b0*/  @!P0 LDG.E.U16 R23, [R2.64] ;  /* 0x0000000a02178981 */ /* 0x0000a8000c1e1500 */
[----:B0-----:R-:W3:Y:S01]  /*266c0*/  LDL R3, [R1+0xc3c] ;  /* 0x000c3c0001037983 */ /* 0x001ee20000100800 */
[----:B------:R-:W-:Y:S01]  /*266d0*/  PRMT R21, RZ, 0x7610, R21 ;  /* 0x00007610ff157816 */ /* 0x000fe20000000015 */
[----:B----4-:R-:W-:Y:S02]  /*266e0*/  @!P0 IMAD.MOV.U32 R2, RZ, RZ, R19 ;  /* 0x000000ffff028224 */ /* 0x010fe400078e0013 */
[----:B--2---:R0:W-:Y:S04]  /*266f0*/  STL [R1+0x50c], R23 ;  /* 0x00050c1701007387 */ /* 0x0041e80000100800 */
[----:B0-----:R-:W2:Y:S04]  /*26700*/  LDL.LU R23, [R1+0x60] ;  /* 0x0000600001177983 */ /* 0x001ea80000300800 */
[----:B------:R-:W4:Y:S04]  /*26710*/  LDL.LU R19, [R1+0x54] ;  /* 0x0000540001137983 */ /* 0x000f280000300800 */
[----:B---3--:R0:W3:Y:S04]  /*26720*/  @!P0 LDG.E.U16 R21, [R2.64] ;  /* 0x0000000a02158981 */ /* 0x0080e8000c1e1500 */
[----:B0-----:R-:W2:Y:S04]  /*26730*/  LDL R2, [R1+0xc1c] ;  /* 0x000c1c0001027983 */ /* 0x001ea80000100800 */
[----:B------:R-:W2:Y:S01]  /*26740*/  LDL R3, [R1+0xc20] ;  /* 0x000c200001037983 */ /* 0x000ea20000100800 */
[----:B------:R-:W-:-:S03]  /*26750*/  PRMT R28, RZ, 0x7610, R28 ;  /* 0x00007610ff1c7816 */ /* 0x000fc6000000001c */
[----:B---3--:R0:W-:Y:S04]  /*26760*/  STL [R1+0x4fc], R21 ;  /* 0x0004fc1501007387 */ /* 0x0081e80000100800 */
[----:B0-----:R-:W3:Y:S01]  /*26770*/  LDL.LU R21, [R1+0x44] ;  /* 0x0000440001157983 */ /* 0x001ee20000300800 */
[----:B--2---:R-:W-:-:S04]  /*26780*/  @!P0 LOP3.LUT R3, R3, R2, RZ, 0x3c, !PT ;  /* 0x0000000203038212 */ /* 0x004fc800078e3cff */
[----:B------:R-:W-:-:S04]  /*26790*/  @!P0 LOP3.LUT R2, R3, R2, RZ, 0x3c, !PT ;  /* 0x0000000203028212 */ /* 0x000fc800078e3cff */
[----:B------:R-:W-:-:S05]  /*267a0*/  @!P0 LOP3.LUT R3, R3, R2, RZ, 0x3c, !PT ;  /* 0x0000000203038212 */ /* 0x000fca00078e3cff */
[----:B------:R0:W2:Y:S04]  /*267b0*/  @!P0 LDG.E.U16 R28, [R2.64] ;  /* 0x0000000a021c8981 */ /* 0x0000a8000c1e1500 */
[----:B0-----:R-:W2:Y:S04]  /*267c0*/  LDL R2, [R1+0xbfc] ;  /* 0x000bfc0001027983 */ /* 0x001ea80000100800 */
[----:B------:R-:W2:Y:S01]  /*267d0*/  LDL R3, [R1+0xc00] ;  /* 0x000c000001037983 */ /* 0x000ea20000100800 */
[----:B------:R-:W-:Y:S02]  /*267e0*/  PRMT R12, RZ, 0x7610, R12 ;  /* 0x00007610ff0c7816 */ /* 0x000fe4000000000c */
[----:B--2---:R-:W-:-:S04]  /*267f0*/  @!P0 LOP3.LUT R3, R3, R2, RZ, 0x3c, !PT ;  /* 0x0000000203038212 */ /* 0x004fc800078e3cff */
[----:B------:R-:W-:-:S04]  /*26800*/  @!P0 LOP3.LUT R2, R3, R2, RZ, 0x3c, !PT ;  /* 0x0000000203028212 */ /* 0x000fc800078e3cff */
[----:B------:R-:W-:-:S05]  /*26810*/  @!P0 LOP3.LUT R3, R3, R2, RZ, 0x3c, !PT ;  /* 0x0000000203038212 */ /* 0x000fca00078e3cff */
[----:B------:R-:W2:Y:S04]  /*26820*/  @!P0 LDG.E.U16 R12, [R2.64] ;  /* 0x0000000a020c8981 */ /* 0x000ea8000c1e1500 */
[----:B------:R0:W-:Y:S04]  /*26830*/  STL [R1+0x4e8], R28 ;  /* 0x0004e81c01007387 */ /* 0x0001e80000100800 */
[----:B0-----:R-:W3:Y:S04]  /*26840*/  LDL.LU R28, [R1+0x18] ;  /* 0x00001800011c7983 */ /* 0x001ee80000300800 */
        /* <DEDUP_REMOVED lines=9> */
[----:B------:R-:W-:Y:S04]  /*268e0*/  STS.U16 [R20+0x11200], R29 ;  /* 0x0112001d14007388 */ /* 0x000fe80000000400 */
[----:B------:R-:W-:Y:S04]  /*268f0*/  STS.U16 [R20+0x11600], R17 ;  /* 0x0116001114007388 */ /* 0x000fe80000000400 */
[----:B------:R-:W-:Y:S04]  /*26900*/  STS.U16 [R20+0x11a00], R14 ;  /* 0x011a000e14007388 */ /* 0x000fe80000000400 */
[----:B------:R0:W-:Y:S02]  /*26910*/  STS.U16 [R20+0x11e00], R12 ;  /* 0x011e000c14007388 */ /* 0x0001e40000000400 */
[----:B0-----:R-:W-:-:S05]  /*26920*/  LOP3.LUT R20, R0, 0x60, RZ, 0x3c, !PT ;  /* 0x0000006000147812 */ /* 0x001fca00078e3cff */
[----:B------:R-:W-:Y:S04]  /*26930*/  STS.U16 [R20+0x10300], R25 ;  /* 0x0103001914007388 */ /* 0x000fe80000000400 */
[----:B--2---:R0:W-:Y:S04]  /*26940*/  STL [R1+0x4e0], R27 ;  /* 0x0004e01b01007387 */ /* 0x0041e80000100800 */
[----:B0-----:R-:W2:Y:S04]  /*26950*/  LDL.LU R27, [R1+0x29c4] ;  /* 0x0029c400011b7983 */ /* 0x001ea80000300800 */
[----:B------:R-:W2:Y:S04]  /*26960*/  LDL R2, [R1+0xbbc] ;  /* 0x000bbc0001027983 */ /* 0x000ea80000100800 */
[----:B------:R-:W2:Y:S04]  /*26970*/  LDL R3, [R1+0xbc0] ;  /* 0x000bc00001037983 */ /* 0x000ea80000100800 */
[----:B------:R-:W3:Y:S01]  /*26980*/  LDL.LU R25, [R1+0x29c0] ;  /* 0x0029c00001197983 */ /* 0x000ee20000300800 */
[----:B--2---:R-:W-:-:S04]  /*26990*/  @!P0 LOP3.LUT R3, R3, R2, RZ, 0x3c, !PT ;  /* 0x0000000203038212 */ /* 0x004fc800078e3cff */
[C---:B------:R-:W-:Y:S02]  /*269a0*/  @!P0 LOP3.LUT R2, R3.reuse, R2, RZ, 0x3c, !PT ;  /* 0x0000000203028212 */ /* 0x040fe400078e3cff */
[----:B---3--:R-:W-:Y:S02]  /*269b0*/  PRMT R25, RZ, 0x7610, R25 ;  /* 0x00007610ff197816 */ /* 0x008fe40000000019 */
[----:B------:R-:W-:-:S05]  /*269c0*/  @!P0 LOP3.LUT R3, R3, R2, RZ, 0x3c, !PT ;  /* 0x0000000203038212 */ /* 0x000fca00078e3cff */
[----:B------:R-:W2:Y:S04]  /*269d0*/  @!P0 LDG.E.U16 R25, [R2.64] ;  /* 0x0000000a02198981 */ /* 0x000ea8000c1e1500 */
[----:B------:R-:W-:Y:S04]  /*269e0*/  STS.U16 [R20+0x10700], R24 ;  /* 0x0107001814007388 */ /* 0x000fe80000000400 */
[----:B--2---:R0:W-:Y:S04]  /*269f0*/  STL [R1+0x4dc], R25 ;  /* 0x0004dc1901007387 */ /* 0x0041e80000100800 */
[----:B0-----:R-:W2:Y:S04]  /*26a00*/  LDL.LU R25, [R1+0x29bc] ;  /* 0x0029bc0001197983 */ /* 0x001ea80000300800 */
[----:B------:R-:W3:Y:S04]  /*26a10*/  LDL R2, [R1+0xb9c] ;  /* 0x000b9c0001027983 */ /* 0x000ee80000100800 */
[----:B------:R-:W3:Y:S04]  /*26a20*/  LDL R3, [R1+0xba0] ;  /* 0x000ba00001037983 */ /* 0x000ee80000100800 */
[----:B------:R-:W2:Y:S01]  /*26a30*/  LDL.LU R24, [R1+0x29b8] ;  /* 0x0029b80001187983 */ /* 0x000ea20000300800 */
[----:B---3--:R-:W-:-:S04]  /*26a40*/  @!P0 LOP3.LUT R3, R3, R2, RZ, 0x3c, !PT ;  /* 0x0000000203038212 */ /* 0x008fc800078e3cff */
[C---:B------:R-:W-:Y:S02]  /*26a50*/  @!P0 LOP3.LUT R2, R3.reuse, R2, RZ, 0x3c, !PT ;  /* 0x0000000203028212 */ /* 0x040fe400078e3cff */
[----:B--2---:R-:W-:Y:S02]  /*26a60*/  PRMT R24, RZ, 0x7610, R24 ;  /* 0x00007610ff187816 */ /* 0x004fe40000000018 */
        /* <DEDUP_REMOVED lines=24> */
[----:B------:R-:W-:Y:S04]  /*26bf0*/  STS.U16 [R20+0x11300], R21 ;  /* 0x0113001514007388 */ /* 0x000fe80000000400 */
[----:B---3--:R0:W-:Y:S04]  /*26c00*/  STL [R1+0x4d0], R19 ;  /* 0x0004d01301007387 */ /* 0x0081e80000100800 */
[----:B0-----:R-:W3:Y:S04]  /*26c10*/  LDL.LU R19, [R1+0x29a4] ;  /* 0x0029a40001137983 */ /* 0x001ee80000300800 */
[----:B------:R-:W4:Y:S04]  /*26c20*/  LDL R2, [R1+0xb3c] ;  /* 0x000b3c0001027983 */ /* 0x000f280000100800 */
[----:B------:R-:W4:Y:S04]  /*26c30*/  LDL R3, [R1+0xb40] ;  /* 0x000b400001037983 */ /* 0x000f280000100800 */
[----:B------:R-:W2:Y:S01]  /*26c40*/  LDL.LU R21, [R1+0x29a0] ;  /* 0x0029a00001157983 */ /* 0x000ea20000300800 */
[----:B----4-:R-:W-:-:S04]  /*26c50*/  @!P0 LOP3.LUT R3, R3, R2, RZ, 0x3c, !PT ;  /* 0x0000000203038212 */ /* 0x010fc800078e3cff */
[C---:B------:R-:W-:Y:S02]  /*26c60*/  @!P0 LOP3.LUT R2, R3.reuse, R2, RZ, 0x3c, !PT ;  /* 0x0000000203028212 */ /* 0x040fe400078e3cff */
[----:B--2---:R-:W-:Y:S02]  /*26c70*/  PRMT R21, RZ, 0x7610, R21 ;  /* 0x00007610ff157816 */ /* 0x004fe40000000015 */
[----:B------:R-:W-:-:S05]  /*26c80*/  @!P0 LOP3.LUT R3, R3, R2, RZ, 0x3c, !PT ;  /* 0x0000000203038212 */ /* 0x000fca00078e3cff */
[----:B------:R-:W2:Y:S04]  /*26c90*/  @!P0 LDG.E.U16 R21, [R2.64] ;  /* 0x0000000a02158981 */ /* 0x000ea8000c1e1500 */
[----:B------:R-:W-:Y:S04]  /*26ca0*/  STS.U16 [R20+0x11700], R28 ;  /* 0x0117001c14007388 */ /* 0x000fe80000000400 */
[----:B--2---:R0:W-:Y:S04]  /*26cb0*/  STL [R1+0x4cc], R21 ;  /* 0x0004cc1501007387 */ /* 0x0041e80000100800 */
[----:B0-----:R-:W2:Y:S04]  /*26cc0*/  LDL.LU R21, [R1+0x299c] ;  /* 0x00299c0001157983 */ /* 0x001ea80000300800 */
        /* <DEDUP_REMOVED lines=16> */
[----:B------:R-:W4:Y:S04]  /*26dd0*/  @!P0 LDG.E.U16 R21, [R2.64] ;  /* 0x0000000a02158981 */ /* 0x000f28000c1e1500 */
[----:B----4-:R0:W-:Y:S04]  /*26de0*/  STL [R1+0xb8], R21 ;  /* 0x0000b81501007387 */ /* 0x0101e80000100800 */
[----:B0-----:R-:W4:Y:S04]  /*26df0*/  LDL.LU R21, [R1+0x2990] ;  /* 0x0029900001157983 */ /* 0x001f280000300800 */
[----:B------:R-:W3:Y:S04]  /*26e00*/  LDL R2, [R1+0xadc] ;  /* 0x000adc0001027983 */ /* 0x000ee80000100800 */
[----:B------:R-:W3:Y:S01]  /*26e10*/  LDL R3, [R1+0xae0] ;  /* 0x000ae00001037983 */ /* 0x000ee20000100800 */
[----:B------:R-:W-:-:S03]  /*26e20*/  PRMT R6, RZ, 0x7610, R6 ;  /* 0x00007610ff067816 */ /* 0x000fc60000000006 */
[----:B--2---:R-:W-:Y:S01]  /*26e30*/  STS.U16 [R20+0x11b00], R28 ;  /* 0x011b001c14007388 */ /* 0x004fe20000000400 */
[----:B---3--:R-:W-:-:S04]  /*26e40*/  @!P0 LOP3.LUT R3, R3, R2, RZ, 0x3c, !PT ;  /* 0x0000000203038212 */ /* 0x008fc800078e3cff */
[----:B------:R-:W-:-:S04]  /*26e50*/  @!P0 LOP3.LUT R2, R3, R2, RZ, 0x3c, !PT ;  /* 0x0000000203028212 */ /* 0x000fc800078e3cff */
[----:B------:R-:W-:Y:S01]  /*26e60*/  @!P0 LOP3.LUT R3, R3, R2, RZ, 0x3c, !PT ;  /* 0x0000000203038212 */ /* 0x000fe200078e3cff */
[----:B----4-:R0:W-:Y:S04]  /*26e70*/  STS.U16 [R20+0x11f00], R21 ;  /* 0x011f001514007388 */ /* 0x0101e80000000400 */
[----:B------:R1:W2:Y:S04]  /*26e80*/  @!P0 LDG.E.U16 R6, [R2.64] ;  /* 0x0000000a02068981 */ /* 0x0002a8000c1e1500 */
[----:B0-----:R-:W3:Y:S04]  /*26e90*/  LDL.LU R20, [R1+0x298c] ;  /* 0x00298c0001147983 */ /* 0x001ee80000300800 */
[----:B-1----:R-:W4:Y:S04]  /*26ea0*/  LDL R2, [R1+0xabc] ;  /* 0x000abc0001027983 */ /* 0x002f280000100800 */
[----:B------:R-:W4:Y:S01]  /*26eb0*/  LDL R3, [R1+0xac0] ;  /* 0x000ac00001037983 */ /* 0x000f220000100800 */
[----:B------:R-:W-:-:S03]  /*26ec0*/  PRMT R5, RZ, 0x7610, R5 ;  /* 0x00007610ff057816 */ /* 0x000fc60000000005 */
[----:B--2---:R0:W-:Y:S04]  /*26ed0*/  STL [R1+0xb4], R6 ;  /* 0x0000b40601007387 */ /* 0x0041e80000100800 */
[----:B0-----:R-:W2:Y:S01]  /*26ee0*/  LDL.LU R6, [R1] ;  /* 0x0000000001067983 */ /* 0x001ea20000300800 */
[----:B----4-:R-:W-:-:S04]  /*26ef0*/  @!P0 LOP3.LUT R3, R3, R2, RZ, 0x3c, !PT ;  /* 0x0000000203038212 */ /* 0x010fc800078e3cff */
[----:B------:R-:W-:-:S04]  /*26f00*/  @!P0 LOP3.LUT R2, R3, R2, RZ, 0x3c, !PT ;  /* 0x0000000203028212 */ /* 0x000fc800078e3cff */
[----:B------:R-:W-:-:S05]  /*26f10*/  @!P0 LOP3.LUT R3, R3, R2, RZ, 0x3c, !PT ;  /* 0x0000000203038212 */ /* 0x000fca00078e3cff */
[----:B------:R0:W4:Y:S04]  /*26f20*/  @!P0 LDG.E.U16 R5, [R2.64] ;  /* 0x0000000a02058981 */ /* 0x000128000c1e1500 */
[----:B0-----:R-:W2:Y:S04]  /*26f30*/  LDL R2, [R1+0xa9c] ;  /* 0x000a9c0001027983 */ /* 0x001ea80000100800 */
[----:B------:R-:W2:Y:S01]  /*26f40*/  LDL R3, [R1+0xaa0] ;  /* 0x000aa00001037983 */ /* 0x000ea20000100800 */
[----:B------:R-:W-:-:S03]  /*26f50*/  PRMT R13, RZ, 0x7610, R13 ;  /* 0x00007610ff0d7816 */ /* 0x000fc6000000000d */
[----:B----4-:R0:W-:Y:S04]  /*26f60*/  STL [R1+0xb0], R5 ;  /* 0x0000b00501007387 */ /* 0x0101e80000100800 */
[----:B0-----:R-:W4:Y:S01]  /*26f70*/  LDL.LU R5, [R1+0x4] ;  /* 0x0000040001057983 */ /* 0x001f220000300800 */
[----:B--2---:R-:W-:-:S04]  /*26f80*/  @!P0 LOP3.LUT R3, R3, R2, RZ, 0x3c, !PT ;  /* 0x0000000203038212 */ /* 0x004fc800078e3cff */
[----:B------:R-:W-:-:S04]  /*26f90*/  @!P0 LOP3.LUT R2, R3, R2, RZ, 0x3c, !PT ;  /* 0x0000000203028212 */ /* 0x000fc800078e3cff */
[----:B------:R-:W-:-:S05]  /*26fa0*/  @!P0 LOP3.LUT R3, R3, R2, RZ, 0x3c, !PT ;  /* 0x0000000203038212 */ /* 0x000fca00078e3cff */
[----:B------:R0:W2:Y:S04]  /*26fb0*/  @!P0 LDG.E.U16 R13, [R2.64] ;  /* 0x0000000a020d8981 */ /* 0x0000a8000c1e1500 */
[----:B0-----:R-:W3:Y:S04]  /*26fc0*/  LDL R2, [R1+0xa7c] ;  /* 0x000a7c0001027983 */ /* 0x001ee80000100800 */
[----:B------:R-:W3:Y:S01]  /*26fd0*/  LDL R3, [R1+0xa80] ;  /* 0x000a800001037983 */ /* 0x000ee20000100800 */
[----:B------:R-:W-:-:S03]  /*26fe0*/  PRMT R22, RZ, 0x7610, R22 ;  /* 0x00007610ff167816 */ /* 0x000fc60000000016 */
[----:B--2---:R0:W-:Y:S04]  /*26ff0*/  STL [R1+0xac], R13 ;  /* 0x0000ac0d01007387 */ /* 0x0041e80000100800 */
[----:B0-----:R-:W2:Y:S01]  /*27000*/  LDL.LU R13, [R1+0xc] ;  /* 0x00000c00010d7983 */ /* 0x001ea20000300800 */
[----:B---3--:R-:W-:-:S04]  /*27010*/  @!P0 LOP3.LUT R3, R3, R2, RZ, 0x3c, !PT ;  /* 0x0000000203038212 */ /* 0x008fc800078e3cff */
[----:B------:R-:W-:-:S04]  /*27020*/  @!P0 LOP3.LUT R2, R3, R2, RZ, 0x3c, !PT ;  /* 0x0000000203028212 */ /* 0x000fc800078e3cff */
[----:B------:R-:W-:-:S05]  /*27030*/  @!P0 LOP3.LUT R3, R3, R2, RZ, 0x3c, !PT ;  /* 0x0000000203038212 */ /* 0x000fca00078e3cff */
[----:B------:R0:W3:Y:S04]  /*27040*/  @!P0 LDG.E.U16 R22, [R2.64] ;  /* 0x0000000a02168981 */ /* 0x0000e8000c1e1500 */
        /* <DEDUP_REMOVED lines=20> */
[----:B------:R-:W-:Y:S02]  /*27190*/  PRMT R9, RZ, 0x7610, R9 ;  /* 0x00007610ff097816 */ /* 0x000fe40000000009 */
[----:B--2---:R-:W-:-:S04]  /*271a0*/  @!P0 LOP3.LUT R3, R3, R2, RZ, 0x3c, !PT ;  /* 0x0000000203038212 */ /* 0x004fc800078e3cff */
[----:B------:R-:W-:-:S04]  /*271b0*/  @!P0 LOP3.LUT R2, R3, R2, RZ, 0x3c, !PT ;  /* 0x0000000203028212 */ /* 0x000fc800078e3cff */
[----:B------:R-:W-:-:S05]  /*271c0*/  @!P0 LOP3.LUT R3, R3, R2, RZ, 0x3c, !PT ;  /* 0x0000000203038212 */ /* 0x000fca00078e3cff */
[----:B------:R-:W2:Y:S04]  /*271d0*/  @!P0 LDG.E.U16 R9, [R2.64] ;  /* 0x0000000a02098981 */ /* 0x000ea8000c1e1500 */
[----:B---3--:R0:W-:Y:S04]  /*271e0*/  STL [R1+0xa0], R11 ;  /* 0x0000a00b01007387 */ /* 0x0081e80000100800 */
[----:B0-----:R-:W3:Y:S04]  /*271f0*/  LDL.LU R11, [R1+0x20] ;  /* 0x00002000010b7983 */ /* 0x001ee80000300800 */
        /* <DEDUP_REMOVED lines=9> */
[----:B------:R0:W-:Y:S04]  /*27290*/  STS.U16 [R0+0x1800], R6 ;  /* 0x0018000600007388 */ /* 0x0001e80000000400 */
        /* <DEDUP_REMOVED lines=10> */
[----:B----4-:R0:W-:Y:S04]  /*27340*/  STS.U16 [R0+0x1c00], R5 ;  /* 0x001c000500007388 */ /* 0x0101e80000000400 */
[----:B0-----:R-:W3:Y:S04]  /*27350*/  LDL.LU R5, [R1+0x30] ;  /* 0x0000300001057983 */ /* 0x001ee80000300800 */
[----:B--2---:R0:W-:Y:S04]  /*27360*/  STL [R1+0x94], R9 ;  /* 0x0000940901007387 */ /* 0x0041e80000100800 */
[----:B0-----:R-:W2:Y:S04]  /*27370*/  LDL.LU R9, [R1+0x2980] ;  /* 0x0029800001097983 */ /* 0x001ea80000300800 */
[----:B------:R-:W4:Y:S04]  /*27380*/  LDL R2, [R1+0x9bc] ;  /* 0x0009bc0001027983 */ /* 0x000f280000100800 */
[----:B------:R-:W4:Y:S01]  /*27390*/  LDL R3, [R1+0x9c0] ;  /* 0x0009c00001037983 */ /* 0x000f220000100800 */
[----:B--2---:R-:W-:-:S02]  /*273a0*/  PRMT R9, RZ, 0x7610, R9 ;  /* 0x00007610ff097816 */ /* 0x004fc40000000009 */
[----:B----4-:R-:W-:-:S04]  /*273b0*/  @!P0 LOP3.LUT R3, R3, R2, RZ, 0x3c, !PT ;  /* 0x0000000203038212 */ /* 0x010fc800078e3cff */
[----:B------:R-:W-:-:S04]  /*273c0*/  @!P0 LOP3.LUT R2, R3, R2, RZ, 0x3c, !PT ;  /* 0x0000000203028212 */ /* 0x000fc800078e3cff */
[----:B------:R-:W-:-:S05]  /*273d0*/  @!P0 LOP3.LUT R3, R3, R2, RZ, 0x3c, !PT ;  /* 0x0000000203038212 */ /* 0x000fca00078e3cff */
[----:B------:R-:W2:Y:S04]  /*273e0*/  @!P0 LDG.E.U16 R9, [R2.64] ;  /* 0x0000000a02098981 */ /* 0x000ea8000c1e1500 */
[----:B------:R0:W-:Y:S04]  /*273f0*/  STS.U16 [R0+0x2000], R13 ;  /* 0x0020000d00007388 */ /* 0x0001e80000000400 */
[----:B0-----:R-:W4:Y:S04]  /*27400*/  LDL.LU R13, [R1+0x34] ;  /* 0x00003400010d7983 */ /* 0x001f280000300800 */
        /* <DEDUP_REMOVED lines=8> */
[----:B------:R0:W2:Y:S04]  /*27490*/  @!P0 LDG.E.U16 R9, [R2.64] ;  /* 0x0000000a02098981 */ /* 0x0000a8000c1e1500 */
[----:B------:R1:W-:Y:S04]  /*274a0*/  STS.U16 [R0+0x2400], R22 ;  /* 0x0024001600007388 */ /* 0x0003e80000000400 */
[----:B-1----:R-:W3:Y:S04]  /*274b0*/  LDL.LU R22, [R1+0x38] ;  /* 0x0000380001167983 */ /* 0x002ee80000300800 */
[----:B0-----:R-:W3:Y:S04]  /*274c0*/  LDL R2, [R1+0x97c] ;  /* 0x00097c0001027983 */ /* 0x001ee80000100800 */
[----:B------:R-:W3:Y:S04]  /*274d0*/  LDL R3, [R1+0x980] ;  /* 0x0009800001037983 */ /* 0x000ee80000100800 */
[----:B------:R-:W-:Y:S04]  /*274e0*/  STS.U16 [R0+0x2800], R16 ;  /* 0x0028001000007388 */ /* 0x000fe80000000400 */
[----:B--2---:R0:W-:Y:S04]  /*274f0*/  STL [R1+0x8c], R9 ;  /* 0x00008c0901007387 */ /* 0x0041e80000100800 */
[----:B0-----:R-:W2:Y:S04]  /*27500*/  LDL.LU R9, [R1+0x40] ;  /* 0x0000400001097983 */ /* 0x001ea80000300800 */
[----:B------:R-:W2:Y:S01]  /*27510*/  LDL.LU R16, [R1+0x2978] ;  /* 0x0029780001107983 */ /* 0x000ea20000300800 */
[----:B---3--:R-:W-:-:S04]  /*27520*/  @!P0 LOP3.LUT R3, R3, R2, RZ, 0x3c, !PT ;  /* 0x0000000203038212 */ /* 0x008fc800078e3cff */
[----:B------:R-:W-:-:S04]  /*27530*/  @!P0 LOP3.LUT R2, R3, R2, RZ, 0x3c, !PT ;  /* 0x0000000203028212 */ /* 0x000fc800078e3cff */
[----:B------:R-:W-:Y:S02]  /*27540*/  @!P0 LOP3.LUT R3, R3, R2, RZ, 0x3c, !PT ;  /* 0x0000000203038212 */ /* 0x000fe400078e3cff */
[----:B--2---:R-:W-:-:S06]  /*27550*/  PRMT R16, RZ, 0x7610, R16 ;  /* 0x00007610ff107816 */ /* 0x004fcc0000000010 */
        /* <DEDUP_REMOVED lines=44> */
[----:B------:R0:W3:Y:S04]  /*27820*/  @!P0 LDG.E.U16 R13, [R2.64] ;  /* 0x0000000a020d8981 */ /* 0x0000e8000c1e1500 */
[----:B------:R-:W-:Y:S04]  /*27830*/  STS.U16 [R0+0x3c00], R22 ;  /* 0x003c001600007388 */ /* 0x000fe80000000400 */
[----:B0-----:R-:W4:Y:S04]  /*27840*/  LDL R2, [R1+0x8dc] ;  /* 0x0008dc0001027983 */ /* 0x001f280000100800 */
[----:B------:R-:W4:Y:S04]  /*27850*/  LDL R3, [R1+0x8e0] ;  /* 0x0008e00001037983 */ /* 0x000f280000100800 */
[----:B---3--:R0:W-:Y:S04]  /*27860*/  STL [R1+0x78], R13 ;  /* 0x0000780d01007387 */ /* 0x0081e80000100800 */
[----:B0-----:R-:W3:Y:S04]  /*27870*/  LDL.LU R13, [R1+0x4ec] ;  /* 0x0004ec00010d7983 */ /* 0x001ee80000300800 */
[----:B------:R-:W2:Y:S01]  /*27880*/  LDL.LU R22, [R1+0x2960] ;  /* 0x0029600001167983 */ /* 0x000ea20000300800 */
[----:B----4-:R-:W-:-:S04]  /*27890*/  @!P0 LOP3.LUT R3, R3, R2, RZ, 0x3c, !PT ;  /* 0x0000000203038212 */ /* 0x010fc800078e3cff */
[----:B------:R-:W-:-:S04]  /*278a0*/  @!P0 LOP3.LUT R2, R3, R2, RZ, 0x3c, !PT ;  /* 0x0000000203028212 */ /* 0x000fc800078e3cff */
[----:B------:R-:W-:Y:S02]  /*278b0*/  @!P0 LOP3.LUT R3, R3, R2, RZ, 0x3c, !PT ;  /* 0x0000000203038212 */ /* 0x000fe400078e3cff */
[----:B--2---:R-:W-:-:S06]  /*278c0*/  PRMT R22, RZ, 0x7610, R22 ;  /* 0x00007610ff167816 */ /* 0x004fcc0000000016 */
[----:B------:R-:W2:Y:S04]  /*278d0*/  @!P0 LDG.E.U16 R22, [R2.64] ;  /* 0x0000000a02168981 */ /* 0x000ea8000c1e1500 */
[----:B--2---:R0:W-:Y:S04]  /*278e0*/  STL [R1+0x74], R22 ;  /* 0x0000741601007387 */ /* 0x0041e80000100800 */
[----:B0-----:R-:W2:Y:S04]  /*278f0*/  LDL.LU R22, [R1+0x295c] ;  /* 0x00295c0001167983 */ /* 0x001ea80000300800 */
[----:B------:R-:W4:Y:S04]  /*27900*/  LDL R2, [R1+0x8bc] ;  /* 0x0008bc0001027983 */ /* 0x000f280000100800 */
[----:B------:R-:W4:Y:S04]  /*27910*/  LDL R3, [R1+0x8c0] ;  /* 0x0008c00001037983 */ /* 0x000f280000100800 */
[----:B------:R0:W-:Y:S04]  /*27920*/  STS.U16 [R0+0x4000], R9 ;  /* 0x0040000900007388 */ /* 0x0001e80000000400 */
[----:B0-----:R-:W3:Y:S01]  /*27930*/  LDL.LU R9, [R1+0x4f0] ;  /* 0x0004f00001097983 */ /* 0x001ee20000300800 */
[----:B--2---:R-:W-:-:S02]  /*27940*/  PRMT R22, RZ, 0x7610, R22 ;  /* 0x00007610ff167816 */ /* 0x004fc40000000016 */
[----:B----4-:R-:W-:-:S04]  /*27950*/  @!P0 LOP3.LUT R3, R3, R2, RZ, 0x3c, !PT ;  /* 0x0000000203038212 */ /* 0x010fc800078e3cff */
[----:B------:R-:W-:-:S04]  /*27960*/  @!P0 LOP3.LUT R2, R3, R2, RZ, 0x3c, !PT ;  /* 0x0000000203028212 */ /* 0x000fc800078e3cff */
[----:B------:R-:W-:-:S05]  /*27970*/  @!P0 LOP3.LUT R3, R3, R2, RZ, 0x3c, !PT ;  /* 0x0000000203038212 */ /* 0x000fca00078e3cff */
[----:B------:R0:W2:Y:S04]  /*27980*/  @!P0 LDG.E.U16 R22, [R2.64] ;  /* 0x0000000a02168981 */ /* 0x0000a8000c1e1500 */
[----:B0-----:R-:W4:Y:S04]  /*27990*/  LDL R2, [R1+0x89c] ;  /* 0x00089c0001027983 */ /* 0x001f280000100800 */
[----:B------:R-:W4:Y:S01]  /*279a0*/  LDL R3, [R1+0x8a0] ;  /* 0x0008a00001037983 */ /* 0x000f220000100800 */
[----:B------:R-:W-:Y:S02]  /*279b0*/  PRMT R5, RZ, 0x7610, R5 ;  /* 0x00007610ff057816 */ /* 0x000fe40000000005 */
[----:B----4-:R-:W-:-:S04]  /*279c0*/  @!P0 LOP3.LUT R3, R3, R2, RZ, 0x3c, !PT ;  /* 0x0000000203038212 */ /* 0x010fc800078e3cff */
[----:B------:R-:W-:-:S04]  /*279d0*/  @!P0 LOP3.LUT R2, R3, R2, RZ, 0x3c, !PT ;  /* 0x0000000203028212 */ /* 0x000fc800078e3cff */
[----:B------:R-:W-:-:S05]  /*279e0*/  @!P0 LOP3.LUT R3, R3, R2, RZ, 0x3c, !PT ;  /* 0x0000000203038212 */ /* 0x000fca00078e3cff */
[----:B------:R-:W4:Y:S04]  /*279f0*/  @!P0 LDG.E.U16 R5, [R2.64] ;  /* 0x0000000a02058981 */ /* 0x000f28000c1e1500 */
[----:B--2---:R0:W-:Y:S04]  /*27a00*/  STL [R1+0x70], R22 ;  /* 0x0000701601007387 */ /* 0x0041e80000100800 */
[----:B------:R1:W-:Y:S04]  /*27a10*/  STS.U16 [R0+0x4400], R11 ;  /* 0x0044000b00007388 */ /* 0x0003e80000000400 */
[----:B0-----:R-:W2:Y:S04]  /*27a20*/  LDL R22, [R1+0x840] ;  /* 0x0008400001167983 */ /* 0x001ea80000100800 */
[----:B-1----:R-:W2:Y:S04]  /*27a30*/  LDL.LU R11, [R1+0x4f4] ;  /* 0x0004f400010b7983 */ /* 0x002ea80000300800 */
[----:B------:R-:W-:Y:S04]  /*27a40*/  STS.U16 [R0+0x4800], R6 ;  /* 0x0048000600007388 */ /* 0x000fe80000000400 */
[----:B----4-:R0:W-:Y:S04]  /*27a50*/  STL [R1+0x6c], R5 ;  /* 0x00006c0501007387 */ /* 0x0101e80000100800 */
[----:B0-----:R-:W4:Y:S04]  /*27a60*/  LDL.LU R5, [R1+0x2958] ;  /* 0x0029580001057983 */ /* 0x001f280000300800 */
        /* <DEDUP_REMOVED lines=21> */
[----:B------:R-:W2:Y:S04]  /*27bc0*/  LDL.LU R2, [R1+0x58] ;  /* 0x0000580001027983 */ /* 0x000ea80000300800 */
[----:B------:R-:W3:Y:S01]  /*27bd0*/  LDL R3, [R1+0x83c] ;  /* 0x00083c0001037983 */ /* 0x000ee20000100800 */
[----:B------:R-:W-:-:S03]  /*27be0*/  PRMT R12, RZ, 0x7610, R12 ;  /* 0x00007610ff0c7816 */ /* 0x000fc6000000000c */
[----:B--2---:R0:W-:Y:S02]  /*27bf0*/  STS.U16 [R0+0x5000], R2 ;  /* 0x0050000200007388 */ /* 0x0041e40000000400 */
[----:B0-----:R-:W-:-:S05]  /*27c00*/  @!P0 IMAD.MOV.U32 R2, RZ, RZ, R22 ;  /* 0x000000ffff028224 */ /* 0x001fca00078e0016 */
[----:B---3--:R0:W2:Y:S04]  /*27c10*/  @!P0 LDG.E.U16 R12, [R2.64] ;  /* 0x0000000a020c8981 */ /* 0x0080a8000c1e1500 */
[----:B0-----:R-:W3:Y:S04]  /*27c20*/  LDL R2, [R1+0x81c] ;  /* 0x00081c0001027983 */ /* 0x001ee80000100800 */
[----:B------:R-:W3:Y:S01]  /*27c30*/  LDL R3, [R1+0x820] ;  /* 0x0008200001037983 */ /* 0x000ee20000100800 */
[----:B------:R-:W-:-:S03]  /*27c40*/  PRMT R14, RZ, 0x7610, R14 ;  /* 0x00007610ff0e7816 */ /* 0x000fc6000000000e */
[----:B------:R-:W4:Y:S04]  /*27c50*/  LDL.LU R22, [R1+0x504] ;  /* 0x0005040001167983 */ /* 0x000f280000300800 */
[----:B------:R0:W-:Y:S04]  /*27c60*/  STS.U16 [R0+0x5400], R13 ;  /* 0x0054000d00007388 */ /* 0x0001e80000000400 */
[----:B0-----:R-:W4:Y:S04]  /*27c70*/  LDL R13, [R1+0x7bc] ;  /* 0x0007bc00010d7983 */ /* 0x001f280000100800 */
[----:B--2---:R0:W-:Y:S01]  /*27c80*/  STL [R1+0x60], R12 ;  /* 0x0000600c01007387 */ /* 0x0041e20000100800 */
[----:B------:R-:W-:-:S03]  /*27c90*/  PRMT R15, RZ, 0x7610, R15 ;  /* 0x00007610ff0f7816 */ /* 0x000fc6000000000f */
[----:B------:R-:W-:Y:S04]  /*27ca0*/  STS.U16 [R0+0x5800], R9 ;  /* 0x0058000900007388 */ /* 0x000fe80000000400 */
[----:B0-----:R-:W2:Y:S01]  /*27cb0*/  LDL R12, [R1+0x7c0] ;  /* 0x0007c000010c7983 */ /* 0x001ea20000100800 */
[----:B---3--:R-:W-:-:S04]  /*27cc0*/  @!P0 LOP3.LUT R3, R3, R2, RZ, 0x3c, !PT ;  /* 0x0000000203038212 */ /* 0x008fc800078e3cff */
[----:B------:R-:W-:-:S04]  /*27cd0*/  @!P0 LOP3.LUT R2, R3, R2, RZ, 0x3c, !PT ;  /* 0x0000000203028212 */ /* 0x000fc800078e3cff */
[----:B------:R-:W-:-:S05]  /*27ce0*/  @!P0 LOP3.LUT R3, R3, R2, RZ, 0x3c, !PT ;  /* 0x0000000203038212 */ /* 0x000fca00078e3cff */
[----:B------:R0:W3:Y:S04]  /*27cf0*/  @!P0 LDG.E.U16 R14, [R2.64] ;  /* 0x0000000a020e8981 */ /* 0x0000e8000c1e1500 */
[----:B0-----:R-:W2:Y:S04]  /*27d00*/  LDL R2, [R1+0x7fc] ;  /* 0x0007fc0001027983 */ /* 0x001ea80000100800 */
[----:B------:R-:W2:Y:S04]  /*27d10*/  LDL R3, [R1+0x800] ;  /* 0x0008000001037983 */ /* 0x000ea80000100800 */
[----:B---3--:R0:W-:Y:S04]  /*27d20*/  STL [R1+0x5c], R14 ;  /* 0x00005c0e01007387 */ /* 0x0081e80000100800 */
[----:B0-----:R-:W3:Y:S01]  /*27d30*/  LDL.LU R14, [R1+0x508] ;  /* 0x00050800010e7983 */ /* 0x001ee20000300800 */
[----:B--2---:R-:W-:-:S03]  /*27d40*/  @!P0 LOP3.LUT R3, R3, R2, RZ, 0x3c, !PT ;  /* 0x0000000203038212 */ /* 0x004fc600078e3cff */
[----:B------:R-:W2:Y:S01]  /*27d50*/  LDL.LU R9, [R1+0x2948] ;  /* 0x0029480001097983 */ /* 0x000ea20000300800 */
[----:B------:R-:W-:-:S04]  /*27d60*/  @!P0 LOP3.LUT R2, R3, R2, RZ, 0x3c, !PT ;  /* 0x0000000203028212 */ /* 0x000fc800078e3cff */
[----:B------:R-:W-:-:S05]  /*27d70*/  @!P0 LOP3.LUT R3, R3, R2, RZ, 0x3c, !PT ;  /* 0x0000000203038212 */ /* 0x000fca00078e3cff */
[----:B------:R0:W2:Y:S04]  /*27d80*/  @!P0 LDG.E.U16 R15, [R2.64] ;  /* 0x0000000a020f8981 */ /* 0x0000a8000c1e1500 */
[----:B0-----:R-:W3:Y:S04]  /*27d90*/  LDL R2, [R1+0x7dc] ;  /* 0x0007dc0001027983 */ /* 0x001ee80000100800 */
[----:B------:R-:W3:Y:S01]  /*27da0*/  LDL R3, [R1+0x7e0] ;  /* 0x0007e00001037983 */ /* 0x000ee20000100800 */
[----:B------:R-:W-:-:S03]  /*27db0*/  PRMT R10, RZ, 0x7610, R10 ;  /* 0x00007610ff0a7816 */ /* 0x000fc6000000000a */
[----:B------:R-:W-:Y:S04]  /*27dc0*/  STS.U16 [R0+0x5c00], R11 ;  /* 0x005c000b00007388 */ /* 0x000fe80000000400 */
[----:B--2---:R0:W-:Y:S04]  /*27dd0*/  STL [R1+0x58], R15 ;  /* 0x0000580f01007387 */ /* 0x0041e80000100800 */
[----:B0-----:R-:W2:Y:S01]  /*27de0*/  LDL R15, [R1+0x7a0] ;  /* 0x0007a000010f7983 */ /* 0x001ea20000100800 */
[----:B---3--:R-:W-:-:S03]  /*27df0*/  @!P0 LOP3.LUT R3, R3, R2, RZ, 0x3c, !PT ;  /* 0x0000000203038212 */ /* 0x008fc600078e3cff */
[----:B------:R-:W3:Y:S01]  /*27e00*/  LDL.LU R11, [R1+0x2944] ;  /* 0x00294400010b7983 */ /* 0x000ee20000300800 */
[----:B------:R-:W-:-:S04]  /*27e10*/  @!P0 LOP3.LUT R2, R3, R2, RZ, 0x3c, !PT ;  /* 0x0000000203028212 */ /* 0x000fc800078e3cff */
[----:B------:R-:W-:-:S05]  /*27e20*/  @!P0 LOP3.LUT R3, R3, R2, RZ, 0x3c, !PT ;  /* 0x0000000203038212 */ /* 0x000fca00078e3cff */
[----:B------:R0:W2:Y:S04]  /*27e30*/  @!P0 LDG.E.U16 R10, [R2.64] ;  /* 0x0000000a020a8981 */ /* 0x0000a8000c1e1500 */
[----:B0-----:R-:W3:Y:S01]  /*27e40*/  LDL.LU R3, [R1+0x4f8] ;  /* 0x0004f80001037983 */ /* 0x001ee20000300800 */
[----:B------:R-:W-:Y:S01]  /*27e50*/  PRMT R9, RZ, 0x7610, R9 ;  /* 0x00007610ff097816 */ /* 0x000fe20000000009 */
[----:B------:R-:W-:Y:S02]  /*27e60*/  @!P0 IMAD.MOV.U32 R2, RZ, RZ, R12 ;  /* 0x000000ffff028224 */ /* 0x000fe400078e000c */
[----:B--2---:R-:W-:Y:S04]  /*27e70*/  STL [R1+0x28d4], R10 ;  /* 0x0028d40a01007387 */ /* 0x004fe80000100800 */
[----:B---3--:R4:W-:Y:S02]  /*27e80*/  STS.U16 [R0+0x6000], R3 ;  /* 0x0060000300007388 */ /* 0x0089e40000000400 */
[----:B----4-:R-:W-:-:S05]  /*27e90*/  @!P0 IMAD.MOV.U32 R3, RZ, RZ, R13 ;  /* 0x000000ffff038224 */ /* 0x010fca00078e000d */
[----:B------:R0:W2:Y:S04]  /*27ea0*/  @!P0 LDG.E.U16 R9, [R2.64] ;  /* 0x0000000a02098981 */ /* 0x0000a8000c1e1500 */
[----:B0-----:R-:W3:Y:S01]  /*27eb0*/  LDL R3, [R1+0x79c] ;  /* 0x00079c0001037983 */ /* 0x001ee20000100800 */
[----:B------:R-:W-:Y:S01]  /*27ec0*/  PRMT R8, RZ, 0x7610, R8 ;  /* 0x00007610ff087816 */ /* 0x000fe20000000008 */
[----:B------:R-:W-:Y:S02]  /*27ed0*/  @!P0 IMAD.MOV.U32 R2, RZ, RZ, R15 ;  /* 0x000000ffff028224 */ /* 0x000fe400078e000f */
[----:B------:R-:W-:Y:S04]  /*27ee0*/  STS.U16 [R0+0x6400], R16 ;  /* 0x0064001000007388 */ /* 0x000fe80000000400 */
[----:B--2---:R0:W-:Y:S04]  /*27ef0*/  STL [R1+0x28d8], R9 ;  /* 0x0028d80901007387 */ /* 0x0041e80000100800 */
[----:B0-----:R-:W2:Y:S04]  /*27f00*/  LDL.LU R9, [R1+0x510] ;  /* 0x0005100001097983 */ /* 0x001ea80000300800 */
[----:B------:R-:W4:Y:S04]  /*27f10*/  LDL R13, [R1+0x75c] ;  /* 0x00075c00010d7983 */ /* 0x000f280000100800 */
[----:B------:R-:W2:Y:S04]  /*27f20*/  LDL R12, [R1+0x760] ;  /* 0x00076000010c7983 */ /* 0x000ea80000100800 */
[----:B------:R-:W2:Y:S04]  /*27f30*/  LDL.LU R16, [R1+0x518] ;  /* 0x0005180001107983 */ /* 0x000ea80000300800 */
[----:B---3--:R0:W3:Y:S04]  /*27f40*/  @!P0 LDG.E.U16 R8, [R2.64] ;  /* 0x0000000a02088981 */ /* 0x0080e8000c1e1500 */
[----:B0-----:R-:W2:Y:S04]  /*27f50*/  LDL R2, [R1+0x77c] ;  /* 0x00077c0001027983 */ /* 0x001ea80000100800 */
[----:B------:R-:W2:Y:S01]  /*27f60*/  LDL R3, [R1+0x780] ;  /* 0x0007800001037983 */ /* 0x000ea20000100800 */
[----:B------:R-:W-:-:S02]  /*27f70*/  PRMT R7, RZ, 0x7610, R7 ;  /* 0x00007610ff077816 */ /* 0x000fc40000000007 */
[----:B--2---:R-:W-:-:S04]  /*27f80*/  @!P0 LOP3.LUT R3, R3, R2, RZ, 0x3c, !PT ;  /* 0x0000000203038212 */ /* 0x004fc800078e3cff */
[----:B------:R-:W-:-:S04]  /*27f90*/  @!P0 LOP3.LUT R2, R3, R2, RZ, 0x3c, !PT ;  /* 0x0000000203028212 */ /* 0x000fc800078e3cff */
[----:B------:R-:W-:-:S05]  /*27fa0*/  @!P0 LOP3.LUT R3, R3, R2, RZ, 0x3c, !PT ;  /* 0x0000000203038212 */ /* 0x000fca00078e3cff */
[----:B------:R0:W2:Y:S01]  /*27fb0*/  @!P0 LDG.E.U16 R7, [R2.64] ;  /* 0x0000000a02078981 */ /* 0x0000a2000c1e1500 */
[----:B------:R-:W-:-:S03]  /*27fc0*/  PRMT R6, RZ, 0x7610, R6 ;  /* 0x00007610ff067816 */ /* 0x000fc60000000006 */
[----:B---3--:R-:W-:Y:S04]  /*27fd0*/  STL [R1+0x28dc], R8 ;  /* 0x0028dc0801007387 */ /* 0x008fe80000100800 */
[----:B------:R1:W-:Y:S01]  /*27fe0*/  STS.U16 [R0+0x6800], R22 ;  /* 0x0068001600007388 */ /* 0x0003e20000000400 */
[----:B0-----:R-:W-:Y:S02]  /*27ff0*/  @!P0 IMAD.MOV.U32 R2, RZ, RZ, R12 ;  /* 0x000000ffff028224 */ /* 0x001fe400078e000c */
[----:B----4-:R-:W-:Y:S01]  /*28000*/  @!P0 IMAD.MOV.U32 R3, RZ, RZ, R13 ;  /* 0x000000ffff038224 */ /* 0x010fe200078e000d */
[----:B------:R0:W-:Y:S04]  /*28010*/  STS.U16 [R0+0x6c00], R14 ;  /* 0x006c000e00007388 */ /* 0x0001e80000000400 */
[----:B------:R3:W4:Y:S04]  /*28020*/  @!P0 LDG.E.U16 R6, [R2.64] ;  /* 0x0000000a02068981 */ /* 0x000728000c1e1500 */
[----:B-1----:R-:W4:Y:S04]  /*28030*/  LDL R22, [R1+0x740] ;  /* 0x0007400001167983 */ /* 0x002f280000100800 */
[----:B------:R-:W4:Y:S04]  /*28040*/  LDL.LU R15, [R1+0x520] ;  /* 0x00052000010f7983 */ /* 0x000f280000300800 */
[----:B--2---:R-:W-:Y:S04]  /*28050*/  STL [R1+0x28e0], R7 ;  /* 0x0028e00701007387 */ /* 0x004fe80000100800 */
[----:B------:R-:W2:Y:S04]  /*28060*/  LDL R8, [R1+0xec8] ;  /* 0x000ec80001087983 */ /* 0x000ea80000100800 */
[----:B0-----:R-:W2:Y:S04]  /*28070*/  LDL.LU R14, [R1+0x524] ;  /* 0x00052400010e7983 */ /* 0x001ea80000300800 */
[----:B---3--:R-:W3:Y:S01]  /*28080*/  LDL R3, [R1+0x73c] ;  /* 0x00073c0001037983 */ /* 0x008ee20000100800 */
[----:B------:R-:W-:-:S03]  /*28090*/  PRMT R5, RZ, 0x7610, R5 ;  /* 0x00007610ff057816 */ /* 0x000fc60000000005 */
[----:B------:R-:W2:Y:S04]  /*280a0*/  LDL R13, [R1+0xeac] ;  /* 0x000eac00010d7983 */ /* 0x000ea80000100800 */
[----:B------:R-:W2:Y:S01]  /*280b0*/  LDL R12, [R1+0xefc] ;  /* 0x000efc00010c7983 */ /* 0x000ea20000100800 */
[----:B----4-:R-:W-:-:S03]  /*280c0*/  @!P0 IMAD.MOV.U32 R2, RZ, RZ, R22 ;  /* 0x000000ffff028224 */ /* 0x010fc600078e0016 */
[----:B------:R-:W-:Y:S04]  /*280d0*/  STL [R1+0x28e4], R6 ;  /* 0x0028e40601007387 */ /* 0x000fe80000100800 */
[----:B------:R0:W-:Y:S04]  /*280e0*/  STS.U16 [R0+0x7000], R9 ;  /* 0x0070000900007388 */ /* 0x0001e80000000400 */
[----:B0-----:R-:W4:Y:S04]  /*280f0*/  LDL.LU R9, [R1+0x528] ;  /* 0x0005280001097983 */ /* 0x001f280000300800 */
[----:B------:R-:W2:Y:S04]  /*28100*/  LDL.LU R22, [R1+0x530] ;  /* 0x0005300001167983 */ /* 0x000ea80000300800 */
[----:B---3--:R0:W3:Y:S04]  /*28110*/  @!P0 LDG.E.U16 R5, [R2.64] ;  /* 0x0000000a02058981 */ /* 0x0080e8000c1e1500 */
[----:B0-----:R-:W2:Y:S04]  /*28120*/  LDL.LU R2, [R1+0x514] ;  /* 0x0005140001027983 */ /* 0x001ea80000300800 */
[----:B------:R-:W3:Y:S01]  /*28130*/  LDL R3, [R1+0x72c] ;  /* 0x00072c0001037983 */ /* 0x000ee20000100800 */
[----:B------:R-:W-:-:S03]  /*28140*/  PRMT R4, RZ, 0x7610, R4 ;  /* 0x00007610ff047816 */ /* 0x000fc60000000004 */
[----:B--2---:R0:W-:Y:S02]  /*28150*/  STS.U16 [R0+0x7400], R2 ;  /* 0x0074000200007388 */ /* 0x0041e40000000400 */
[----:B0-----:R-:W-:-:S05]  /*28160*/  @!P0 IMAD.MOV.U32 R2, RZ, RZ, R8 ;  /* 0x000000ffff028224 */ /* 0x001fca00078e0008 */
[----:B---3--:R0:W2:Y:S04]  /*28170*/  @!P0 LDG.E.U16 R4, [R2.64] ;  /* 0x0000000a02048981 */ /* 0x0080a8000c1e1500 */
[----:B------:R-:W-:Y:S04]  /*28180*/  STL [R1+0x28e8], R5 ;  /* 0x0028e80501007387 */ /* 0x000fe80000100800 */
[----:B------:R-:W3:Y:S01]  /*28190*/  LDL.LU R8, [R1+0x534] ;  /* 0x0005340001087983 */ /* 0x000ee20000300800 */
[----:B0-----:R-:W-:-:S03]  /*281a0*/  PRMT R3, RZ, 0x7610, R3 ;  /* 0x00007610ff037816 */ /* 0x001fc60000000003 */
[----:B------:R0:W-:Y:S04]  /*281b0*/  STS.U16 [R0+0x7800], R16 ;  /* 0x0078001000007388 */ /* 0x0001e80000000400 */
[----:B------:R1:W3:Y:S04]  /*281c0*/  @!P0 LDG.E.U16 R3, [R12.64] ;  /* 0x0000000a0c038981 */ /* 0x0002e8000c1e1500 */
[----:B--2---:R-:W-:Y:S04]  /*281d0*/  STL [R1+0x28d0], R4 ;  /* 0x0028d00401007387 */ /* 0x004fe80000100800 */
[----:B0-----:R-:W2:Y:S04]  /*281e0*/  LDL.LU R16, [R1+0x538] ;  /* 0x0005380001107983 */ /* 0x001ea80000300800 */
[----:B-1----:R-:W2:Y:S04]  /*281f0*/  LDL R12, [R1+0xecc] ;  /* 0x000ecc00010c7983 */ /* 0x002ea80000100800 */
[----:B------:R-:W2:Y:S01]  /*28200*/  LDL R13, [R1+0xeec] ;  /* 0x000eec00010d7983 */ /* 0x000ea20000100800 */
[----:B------:R-:W-:-:S03]  /*28210*/  PRMT R2, RZ, 0x7610, R2 ;  /* 0x00007610ff027816 */ /* 0x000fc60000000002 */
[----:B---3--:R-:W-:Y:S04]  /*28220*/  STL [R1+0x28ec], R3 ;  /* 0x0028ec0301007387 */ /* 0x008fe80000100800 */
[----:B------:R0:W-:Y:S04]  /*28230*/  STS.U16 [R0+0x7c00], R15 ;  /* 0x007c000f00007388 */ /* 0x0001e80000000400 */
        /* <DEDUP_REMOVED lines=12> */
[----:B------:R-:W-:Y:S04]  /*28300*/  STL [R1+0x28f0], R2 ;  /* 0x0028f00201007387 */ /* 0x000fe80000100800 */
        /* <DEDUP_REMOVED lines=78> */
[----:B0-----:R-:W3:Y:S04]  /*287f0*/  LDL R12, [R1+0xdb4] ;  /* 0x000db400010c7983 */ /* 0x001ee80000100800 */
[----:B------:R-:W3:Y:S04]  /*28800*/  LDL R13, [R1+0xdb8] ;  /* 0x000db800010d7983 */ /* 0x000ee80000100800 */
[----:B-1----:R-:W3:Y:S04]  /*28810*/  LDL R9, [R1+0xd78] ;  /* 0x000d780001097983 */ /* 0x002ee80000100800 */
[----:B----4-:R-:W-:Y:S04]  /*28820*/  STS.U16 [R0+0xa000], R22 ;  /* 0x00a0001600007388 */ /* 0x010fe80000000400 */
[----:B--2---:R0:W-:Y:S04]  /*28830*/  STL [R1+0x38], R10 ;  /* 0x0000380a01007387 */ /* 0x0041e80000100800 */
[----:B0-----:R-:W2:Y:S04]  /*28840*/  LDL.LU R10, [R1+0x570] ;  /* 0x00057000010a7983 */ /* 0x001ea80000300800 */
[----:B------:R-:W4:Y:S01]  /*28850*/  LDL.LU R22, [R1+0x2924] ;  /* 0x0029240001167983 */ /* 0x000f220000300800 */
[----:B---3--:R-:W-:-:S04]  /*28860*/  @!P0 LOP3.LUT R13, R13, R12, RZ, 0x3c, !PT ;  /* 0x0000000c0d0d8212 */ /* 0x008fc800078e3cff */
[----:B------:R-:W-:-:S04]  /*28870*/  @!P0 LOP3.LUT R12, R13, R12, RZ, 0x3c, !PT ;  /* 0x0000000c0d0c8212 */ /* 0x000fc800078e3cff */
[----:B------:R-:W-:Y:S02]  /*28880*/  @!P0 LOP3.LUT R13, R13, R12, RZ, 0x3c, !PT ;  /* 0x0000000c0d0d8212 */ /* 0x000fe400078e3cff */
[----:B----4-:R-:W-:-:S06]  /*28890*/  PRMT R22, RZ, 0x7610, R22 ;  /* 0x00007610ff167816 */ /* 0x010fcc0000000016 */
        /* <DEDUP_REMOVED lines=11> */
[----:B0-----:R-:W4:Y:S04]  /*28950*/  LDL.LU R8, [R1+0x574] ;  /* 0x0005740001087983 */ /* 0x001f280000300800 */
[----:B---3--:R0:W-:Y:S04]  /*28960*/  STL [R1+0x30], R22 ;  /* 0x0000301601007387 */ /* 0x0081e80000100800 */
[----:B0-----:R-:W3:Y:S04]  /*28970*/  LDL.LU R22, [R1+0x291c] ;  /* 0x00291c0001167983 */ /* 0x001ee80000300800 */
[----:B------:R-:W2:Y:S01]  /*28980*/  LDL R13, [R1+0xd74] ;  /* 0x000d7400010d7983 */ /* 0x000ea20000100800 */
[----:B------:R-:W-:Y:S01]  /*28990*/  @!P0 IMAD.MOV.U32 R12, RZ, RZ, R9 ;  /* 0x000000ffff0c8224 */ /* 0x000fe200078e0009 */
[----:B---3--:R-:W-:-:S06]  /*289a0*/  PRMT R22, RZ, 0x7610, R22 ;  /* 0x00007610ff167816 */ /* 0x008fcc0000000016 */
[----:B--2---:R-:W2:Y:S04]  /*289b0*/  @!P0 LDG.E.U16 R22, [R12.64] ;  /* 0x0000000a0c168981 */ /* 0x004ea8000c1e1500 */
[----:B------:R0:W-:Y:S04]  /*289c0*/  STS.U16 [R0+0xa800], R5 ;  /* 0x00a8000500007388 */ /* 0x0001e80000000400 */
[----:B0-----:R-:W3:Y:S04]  /*289d0*/  LDL R5, [R1+0xd18] ;  /* 0x000d180001057983 */ /* 0x001ee80000100800 */
[----:B------:R-:W3:Y:S04]  /*289e0*/  LDL.LU R9, [R1+0x578] ;  /* 0x0005780001097983 */ /* 0x000ee80000300800 */
        /* <DEDUP_REMOVED lines=30> */
[----:B0-----:R-:W3:Y:S01]  /*28bd0*/  LDL R13, [R1+0xcf4] ;  /* 0x000cf400010d7983 */ /* 0x001ee20000100800 */
[----:B------:R-:W-:Y:S01]  /*28be0*/  PRMT R7, RZ, 0x7610, R7 ;  /* 0x00007610ff077816 */ /* 0x000fe20000000007 */
[----:B------:R-:W-:Y:S02]  /*28bf0*/  @!P0 IMAD.MOV.U32 R12, RZ, RZ, R15 ;  /* 0x000000ffff0c8224 */ /* 0x000fe400078e000f */
[----:B------:R-:W3:Y:S04]  /*28c00*/  LDL.LU R5, [R1+0x588] ;  /* 0x0005880001057983 */ /* 0x000ee80000300800 */
[----:B------:R0:W-:Y:S04]  /*28c10*/  STS.U16 [R0+0xb800], R10 ;  /* 0x00b8000a00007388 */ /* 0x0001e80000000400 */
[----:B0-----:R-:W4:Y:S04]  /*28c20*/  LDL R10, [R1+0xc94] ;  /* 0x000c9400010a7983 */ /* 0x001f280000100800 */
[----:B--2---:R0:W-:Y:S04]  /*28c30*/  STL [R1+0x20], R3 ;  /* 0x0000200301007387 */ /* 0x0041e80000100800 */
[----:B0-----:R-:W2:Y:S04]  /*28c40*/  LDL R3, [R1+0xc98] ;  /* 0x000c980001037983 */ /* 0x001ea80000100800 */
        /* <DEDUP_REMOVED lines=8> */
[----:B------:R-:W2:Y:S04]  /*28cd0*/  @!P0 LDG.E.U16 R22, [R12.64] ;  /* 0x0000000a0c168981 */ /* 0x000ea8000c1e1500 */
[----:B----4-:R0:W-:Y:S04]  /*28ce0*/  STS.U16 [R0+0xbc00], R8 ;  /* 0x00bc000800007388 */ /* 0x0101e80000000400 */
[----:B0-----:R-:W4:Y:S04]  /*28cf0*/  LDL R8, [R1+0xc74] ;  /* 0x000c740001087983 */ /* 0x001f280000100800 */
[----:B---3--:R0:W-:Y:S04]  /*28d00*/  STL [R1+0x1c], R7 ;  /* 0x00001c0701007387 */ /* 0x0081e80000100800 */
        /* <DEDUP_REMOVED lines=14> */
[----:B------:R-:W2:Y:S01]  /*28df0*/  LDL.LU R13, [R1+0x580] ;  /* 0x00058000010d7983 */ /* 0x000ea20000300800 */
[----:B------:R-:W-:Y:S01]  /*28e00*/  PRMT R2, RZ, 0x7610, R2 ;  /* 0x00007610ff027816 */ /* 0x000fe20000000002 */
[----:B------:R-:W-:-:S02]  /*28e10*/  @!P0 IMAD.MOV.U32 R12, RZ, RZ, R3 ;  /* 0x000000ffff0c8224 */ /* 0x000fc400078e0003 */
[----:B--2---:R0:W-:Y:S02]  /*28e20*/  STS.U16 [R0+0xc400], R13 ;  /* 0x00c4000d00007388 */ /* 0x0041e40000000400 */
[----:B0-----:R-:W-:Y:S01]  /*28e30*/  @!P0 IMAD.MOV.U32 R13, RZ, RZ, R10 ;  /* 0x000000ffff0d8224 */ /* 0x001fe200078e000a */
[----:B------:R-:W-:Y:S01]  /*28e40*/  PRMT R4, RZ, 0x7610, R4 ;  /* 0x00007610ff047816 */ /* 0x000fe20000000004 */
[----:B------:R-:W2:Y:S04]  /*28e50*/  LDL.LU R10, [R1+0x5a0] ;  /* 0x0005a000010a7983 */ /* 0x000ea80000300800 */
[----:B------:R0:W2:Y:S04]  /*28e60*/  @!P0 LDG.E.U16 R2, [R12.64] ;  /* 0x0000000a0c028981 */ /* 0x0000a8000c1e1500 */
[----:B------:R-:W3:Y:S01]  /*28e70*/  LDL R3, [R1+0xc34] ;  /* 0x000c340001037983 */ /* 0x000ee20000100800 */
[----:B0-----:R-:W-:-:S02]  /*28e80*/  @!P0 IMAD.MOV.U32 R12, RZ, RZ, R7 ;  /* 0x000000ffff0c8224 */ /* 0x001fc400078e0007 */
[----:B----4-:R-:W-:-:S05]  /*28e90*/  @!P0 IMAD.MOV.U32 R13, RZ, RZ, R8 ;  /* 0x000000ffff0d8224 */ /* 0x010fca00078e0008 */
[----:B------:R0:W4:Y:S04]  /*28ea0*/  @!P0 LDG.E.U16 R4, [R12.64] ;  /* 0x0000000a0c048981 */ /* 0x000128000c1e1500 */
[----:B--2---:R1:W-:Y:S04]  /*28eb0*/  STL [R1+0x10], R2 ;  /* 0x0000100201007387 */ /* 0x0043e80000100800 */
[----:B0-----:R-:W2:Y:S04]  /*28ec0*/  LDL R12, [R1+0xc54] ;  /* 0x000c5400010c7983 */ /* 0x001ea80000100800 */
[----:B------:R-:W2:Y:S01]  /*28ed0*/  LDL R13, [R1+0xc58] ;  /* 0x000c5800010d7983 */ /* 0x000ea20000100800 */
[----:B------:R-:W-:-:S03]  /*28ee0*/  PRMT R22, RZ, 0x7610, R22 ;  /* 0x00007610ff167816 */ /* 0x000fc60000000016 */
[----:B-1----:R-:W3:Y:S04]  /*28ef0*/  LDL R2, [R1+0xc38] ;  /* 0x000c380001027983 */ /* 0x002ee80000100800 */
[----:B------:R0:W-:Y:S04]  /*28f00*/  STS.U16 [R0+0xc800], R14 ;  /* 0x00c8000e00007388 */ /* 0x0001e80000000400 */
[----:B------:R-:W3:Y:S04]  /*28f10*/  LDL R8, [R1+0xc14] ;  /* 0x000c140001087983 */ /* 0x000ee80000100800 */
[----:B------:R-:W3:Y:S04]  /*28f20*/  LDL R7, [R1+0xc18] ;  /* 0x000c180001077983 */ /* 0x000ee80000100800 */
[----:B0-----:R-:W3:Y:S01]  /*28f30*/  LDL.LU R14, [R1+0x5a4] ;  /* 0x0005a400010e7983 */ /* 0x001ee20000300800 */
[----:B--2---:R-:W-:-:S04]  /*28f40*/  @!P0 LOP3.LUT R13, R13, R12, RZ, 0x3c, !PT ;  /* 0x0000000c0d0d8212 */ /* 0x004fc800078e3cff */
[----:B------:R-:W-:-:S04]  /*28f50*/  @!P0 LOP3.LUT R12, R13, R12, RZ, 0x3c, !PT ;  /* 0x0000000c0d0c8212 */ /* 0x000fc800078e3cff */
[----:B------:R-:W-:-:S05]  /*28f60*/  @!P0 LOP3.LUT R13, R13, R12, RZ, 0x3c, !PT ;  /* 0x0000000c0d0d8212 */ /* 0x000fca00078e3cff */
[----:B------:R-:W2:Y:S04]  /*28f70*/  @!P0 LDG.E.U16 R22, [R12.64] ;  /* 0x0000000a0c168981 */ /* 0x000ea8000c1e1500 */
[----:B------:R0:W-:Y:S04]  /*28f80*/  STS.U16 [R0+0xcc00], R5 ;  /* 0x00cc000500007388 */ /* 0x0001e80000000400 */
[----:B0-----:R-:W3:Y:S04]  /*28f90*/  LDL R5, [R1+0xbf4] ;  /* 0x000bf40001057983 */ /* 0x001ee80000100800 */
[----:B----4-:R0:W-:Y:S04]  /*28fa0*/  STL [R1+0xc], R4 ;  /* 0x00000c0401007387 */ /* 0x0101e80000100800 */
[----:B0-----:R-:W4:Y:S04]  /*28fb0*/  LDL R4, [R1+0xbf8] ;  /* 0x000bf80001047983 */ /* 0x001f280000100800 */
[----:B--2---:R0:W-:Y:S04]  /*28fc0*/  STL [R1+0x8], R22 ;  /* 0x0000081601007387 */ /* 0x0041e80000100800 */
[----:B0-----:R-:W2:Y:S01]  /*28fd0*/  LDL.LU R22, [R1+0x2904] ;  /* 0x0029040001167983 */ /* 0x001ea20000300800 */
[----:B---3--:R-:W-:-:S02]  /*28fe0*/  @!P0 IMAD.MOV.U32 R12, RZ, RZ, R2 ;  /* 0x000000ffff0c8224 */ /* 0x008fc400078e0002 */
[----:B------:R-:W-:Y:S01]  /*28ff0*/  @!P0 IMAD.MOV.U32 R13, RZ, RZ, R3 ;  /* 0x000000ffff0d8224 */ /* 0x000fe200078e0003 */
[----:B--2---:R-:W-:-:S06]  /*29000*/  PRMT R22, RZ, 0x7610, R22 ;  /* 0x00007610ff167816 */ /* 0x004fcc0000000016 */
[----:B------:R-:W2:Y:S04]  /*29010*/  @!P0 LDG.E.U16 R22, [R12.64] ;  /* 0x0000000a0c168981 */ /* 0x000ea8000c1e1500 */
[----:B------:R0:W-:Y:S04]  /*29020*/  STS.U16 [R0+0xd000], R15 ;  /* 0x00d0000f00007388 */ /* 0x0001e80000000400 */
[----:B0-----:R-:W3:Y:S04]  /*29030*/  LDL.LU R15, [R1+0x5a8] ;  /* 0x0005a800010f7983 */ /* 0x001ee80000300800 */
[----:B------:R-:W3:Y:S04]  /*29040*/  LDL R3, [R1+0xbd4] ;  /* 0x000bd40001037983 */ /* 0x000ee80000100800 */
[----:B------:R-:W3:Y:S04]  /*29050*/  LDL R2, [R1+0xbd8] ;  /* 0x000bd80001027983 */ /* 0x000ee80000100800 */
[----:B--2---:R0:W-:Y:S04]  /*29060*/  STL [R1+0x4], R22 ;  /* 0x0000041601007387 */ /* 0x0041e80000100800 */
[----:B0-----:R-:W2:Y:S04]  /*29070*/  LDL.LU R22, [R1+0x2900] ;  /* 0x0029000001167983 */ /* 0x001ea80000300800 */
[----:B------:R-:W2:Y:S01]  /*29080*/  LDL.LU R13, [R1+0x594] ;  /* 0x00059400010d7983 */ /* 0x000ea20000300800 */
[----:B------:R-:W-:Y:S01]  /*29090*/  PRMT R6, RZ, 0x7610, R6 ;  /* 0x00007610ff067816 */ /* 0x000fe20000000006 */
[----:B------:R-:W-:Y:S01]  /*290a0*/  @!P0 IMAD.MOV.U32 R12, RZ, RZ, R7 ;  /* 0x000000ffff0c8224 */ /* 0x000fe200078e0007 */
[----:B------:R-:W-:Y:S01]  /*290b0*/  PRMT R28, RZ, 0x7610, R28 ;  /* 0x00007610ff1c7816 */ /* 0x000fe2000000001c */
[----:B--2---:R0:W-:Y:S02]  /*290c0*/  STS.U16 [R0+0xd400], R13 ;  /* 0x00d4000d00007388 */ /* 0x0041e40000000400 */
[----:B0-----:R-:W-:Y:S01]  /*290d0*/  @!P0 IMAD.MOV.U32 R13, RZ, RZ, R8 ;  /* 0x000000ffff0d8224 */ /* 0x001fe200078e0008 */
[----:B------:R-:W-:Y:S01]  /*290e0*/  PRMT R26, RZ, 0x7610, R26 ;  /* 0x00007610ff1a7816 */ /* 0x000fe2000000001a */
[----:B------:R-:W2:Y:S04]  /*290f0*/  LDL.LU R8, [R1+0x5b0] ;  /* 0x0005b00001087983 */ /* 0x000ea80000300800 */
[----:B------:R4:W2:Y:S02]  /*29100*/  @!P0 LDG.E.U16 R6, [R12.64] ;  /* 0x0000000a0c068981 */ /* 0x0008a4000c1e1500 */
[----:B----4-:R-:W-:-:S02]  /*29110*/  @!P0 IMAD.MOV.U32 R12, RZ, RZ, R4 ;  /* 0x000000ffff0c8224 */ /* 0x010fc400078e0004 */
[----:B------:R-:W-:Y:S01]  /*29120*/  @!P0 IMAD.MOV.U32 R13, RZ, RZ, R5 ;  /* 0x000000ffff0d8224 */ /* 0x000fe200078e0005 */
[----:B------:R-:W4:Y:S04]  /*29130*/  LDL R4, [R1+0xbb8] ;  /* 0x000bb80001047983 */ /* 0x000f280000100800 */
[----:B------:R3:W2:Y:S04]  /*29140*/  @!P0 LDG.E.U16 R28, [R12.64] ;  /* 0x0000000a0c1c8981 */ /* 0x0006a8000c1e1500 */
[----:B------:R-:W4:Y:S04]  /*29150*/  LDL R5, [R1+0xbb4] ;  /* 0x000bb40001057983 */ /* 0x000f280000100800 */
[----:B------:R0:W-:Y:S01]  /*29160*/  STS.U16 [R0+0xd800], R9 ;  /* 0x00d8000900007388 */ /* 0x0001e20000000400 */
[----:B---3--:R-:W-:-:S02]  /*29170*/  @!P0 IMAD.MOV.U32 R12, RZ, RZ, R2 ;  /* 0x000000ffff0c8224 */ /* 0x008fc400078e0002 */
[----:B------:R-:W-:-:S05]  /*29180*/  @!P0 IMAD.MOV.U32 R13, RZ, RZ, R3 ;  /* 0x000000ffff0d8224 */ /* 0x000fca00078e0003 */
[----:B------:R4:W3:Y:S04]  /*29190*/  @!P0 LDG.E.U16 R26, [R12.64] ;  /* 0x0000000a0c1a8981 */ /* 0x0008e8000c1e1500 */
[----:B0-----:R-:W3:Y:S04]  /*291a0*/  LDL.LU R9, [R1+0x5b4] ;  /* 0x0005b40001097983 */ /* 0x001ee80000300800 */
[----:B--2---:R-:W-:Y:S04]  /*291b0*/  STL [R1+0x2880], R28 ;  /* 0x0028801c01007387 */ /* 0x004fe80000100800 */
[----:B------:R-:W2:Y:S04]  /*291c0*/  LDL R7, [R1+0xb94] ;  /* 0x000b940001077983 */ /* 0x000ea80000100800 */
[----:B------:R0:W-:Y:S04]  /*291d0*/  STL [R1], R6 ;  /* 0x0000000601007387 */ /* 0x0001e80000100800 */
[----:B0-----:R-:W2:Y:S01]  /*291e0*/  LDL R6, [R1+0xb98] ;  /* 0x000b980001067983 */ /* 0x001ea20000100800 */
[----:B----4-:R-:W-:-:S03]  /*291f0*/  @!P0 IMAD.MOV.U32 R12, RZ, RZ, R4 ;  /* 0x000000ffff0c8224 */ /* 0x010fc600078e0004 */
[----:B------:R0:W-:Y:S01]  /*29200*/  STS.U16 [R0+0xc00], R24 ;  /* 0x000c001800007388 */ /* 0x0001e20000000400 */
[----:B------:R-:W-:Y:S01]  /*29210*/  @!P0 IMAD.MOV.U32 R13, RZ, RZ, R5 ;  /* 0x000000ffff0d8224 */ /* 0x000fe200078e0005 */
[----:B------:R-:W-:Y:S02]  /*29220*/  PRMT R22, RZ, 0x7610, R22 ;  /* 0x00007610ff167816 */ /* 0x000fe40000000016 */
[----:B------:R1:W-:Y:S01]  /*29230*/  STS.U16 [R0+0xdc00], R10 ;  /* 0x00dc000a00007388 */ /* 0x0003e20000000400 */
[----:B0-----:R-:W-:-:S03]  /*29240*/  PRMT R24, RZ, 0x7610, R24 ;  /* 0x00007610ff187816 */ /* 0x001fc60000000018 */
[----:B-1----:R-:W4:Y:S04]  /*29250*/  LDL.LU R10, [R1+0x5b8] ;  /* 0x0005b800010a7983 */ /* 0x002f280000300800 */
[----:B---3--:R-:W-:Y:S04]  /*29260*/  STL [R1+0x2884], R26 ;  /* 0x0028841a01007387 */ /* 0x008fe80000100800 */
[----:B------:R2:W3:Y:S04]  /*29270*/  @!P0 LDG.E.U16 R24, [R12.64] ;  /* 0x0000000a0c188981 */ /* 0x0004e8000c1e1500 */
[----:B------:R-:W4:Y:S04]  /*29280*/  LDL R3, [R1+0xb74] ;  /* 0x000b740001037983 */ /* 0x000f280000100800 */
[----:B------:R-:W4:Y:S01]  /*29290*/  LDL R2, [R1+0xb78] ;  /* 0x000b780001027983 */ /* 0x000f220000100800 */
[----:B--2---:R-:W-:-:S02]  /*292a0*/  @!P0 IMAD.MOV.U32 R13, RZ, RZ, R7 ;  /* 0x000000ffff0d8224 */ /* 0x004fc400078e0007 */
[----:B------:R-:W-:-:S05]  /*292b0*/  @!P0 IMAD.MOV.U32 R12, RZ, RZ, R6 ;  /* 0x000000ffff0c8224 */ /* 0x000fca00078e0006 */
[----:B------:R4:W2:Y:S04]  /*292c0*/  @!P0 LDG.E.U16 R22, [R12.64] ;  /* 0x0000000a0c168981 */ /* 0x0008a8000c1e1500 */
[----:B------:R0:W-:Y:S04]  /*292d0*/  STS.U16 [R0+0xe000], R14 ;  /* 0x00e0000e00007388 */ /* 0x0001e80000000400 */
[----:B------:R1:W-:Y:S04]  /*292e0*/  STS.U16 [R0], R20 ;  /* 0x0000001400007388 */ /* 0x0003e80000000400 */
[----:B0-----:R-:W2:Y:S01]  /*292f0*/  LDL.LU R14, [R1+0x5c0] ;  /* 0x0005c000010e7983 */ /* 0x001ea20000300800 */
[----:B-1----:R-:W-:-:S03]  /*29300*/  PRMT R20, RZ, 0x7610, R20 ;  /* 0x00007610ff147816 */ /* 0x002fc60000000014 */
[----:B---3--:R-:W-:Y:S04]  /*29310*/  STL [R1+0x2888], R24 ;  /* 0x0028881801007387 */ /* 0x008fe80000100800 */
[----:B------:R-:W3:Y:S01]  /*29320*/  LDL R5, [R1+0xb54] ;  /* 0x000b540001057983 */ /* 0x000ee20000100800 */
[----:B----4-:R-:W-:-:S03]  /*29330*/  @!P0 IMAD.MOV.U32 R13, RZ, RZ, R3 ;  /* 0x000000ffff0d8224 */ /* 0x010fc600078e0003 */
[----:B------:R-:W4:Y:S01]  /*29340*/  LDL R4, [R1+0xb58] ;  /* 0x000b580001047983 */ /* 0x000f220000100800 */
[----:B------:R-:W-:-:S03]  /*29350*/  @!P0 IMAD.MOV.U32 R12, RZ, RZ, R2 ;  /* 0x000000ffff0c8224 */ /* 0x000fc600078e0002 */
[----:B------:R0:W-:Y:S04]  /*29360*/  STS.U16 [R0+0xe400], R15 ;  /* 0x00e4000f00007388 */ /* 0x0001e80000000400 */
[----:B------:R3:W4:Y:S04]  /*29370*/  @!P0 LDG.E.U16 R20, [R12.64] ;  /* 0x0000000a0c148981 */ /* 0x000728000c1e1500 */
[----:B0-----:R-:W4:Y:S04]  /*29380*/  LDL.LU R15, [R1+0x5c4] ;  /* 0x0005c400010f7983 */ /* 0x001f280000300800 */
[----:B------:R-:W4:Y:S04]  /*29390*/  LDL R6, [R1+0xb38] ;  /* 0x000b380001067983 */ /* 0x000f280000100800 */
[----:B--2---:R-:W-:Y:S04]  /*293a0*/  STL [R1+0x288c], R22 ;  /* 0x00288c1601007387 */ /* 0x004fe80000100800 */
[----:B------:R-:W2:Y:S01]  /*293b0*/  LDL R7, [R1+0xb34] ;  /* 0x000b340001077983 */ /* 0x000ea20000100800 */
[----:B------:R-:W-:-:S03]  /*293c0*/  PRMT R18, RZ, 0x7610, R18 ;  /* 0x00007610ff127816 */ /* 0x000fc60000000012 */
[----:B------:R-:W2:Y:S04]  /*293d0*/  LDL R3, [R1+0xb14] ;  /* 0x000b140001037983 */ /* 0x000ea80000100800 */
[----:B------:R-:W2:Y:S01]  /*293e0*/  LDL R2, [R1+0xb18] ;  /* 0x000b180001027983 */ /* 0x000ea20000100800 */
[----:B------:R-:W-:-:S03]  /*293f0*/  PRMT R16, RZ, 0x7610, R16 ;  /* 0x00007610ff107816 */ /* 0x000fc60000000010 */
[----:B------:R0:W-:Y:S01]  /*29400*/  STS.U16 [R0+0xe800], R8 ;  /* 0x00e8000800007388 */ /* 0x0001e20000000400 */
[----:B---3--:R-:W-:-:S03]  /*29410*/  @!P0 IMAD.MOV.U32 R13, RZ, RZ, R5 ;  /* 0x000000ffff0d8224 */ /* 0x008fc600078e0005 */
[----:B0-----:R-:W3:Y:S01]  /*29420*/  LDL.LU R8, [R1+0x5c8] ;  /* 0x0005c80001087983 */ /* 0x001ee20000300800 */
[----:B----4-:R-:W-:-:S05]  /*29430*/  @!P0 IMAD.MOV.U32 R12, RZ, RZ, R4 ;  /* 0x000000ffff0c8224 */ /* 0x010fca00078e0004 */
[----:B------:R0:W4:Y:S04]  /*29440*/  @!P0 LDG.E.U16 R18, [R12.64] ;  /* 0x0000000a0c128981 */ /* 0x000128000c1e1500 */
[----:B------:R-:W-:Y:S04]  /*29450*/  STL [R1+0x2890], R20 ;  /* 0x0028901401007387 */ /* 0x000fe80000100800 */
[----:B------:R-:W3:Y:S04]  /*29460*/  LDL R5, [R1+0xaf4] ;  /* 0x000af40001057983 */ /* 0x000ee80000100800 */
[----:B------:R-:W3:Y:S01]  /*29470*/  LDL R4, [R1+0xaf8] ;  /* 0x000af80001047983 */ /* 0x000ee20000100800 */
[----:B0-----:R-:W-:-:S02]  /*29480*/  @!P0 IMAD.MOV.U32 R12, RZ, RZ, R6 ;  /* 0x000000ffff0c8224 */ /* 0x001fc400078e0006 */
[----:B--2---:R-:W-:-:S05]  /*29490*/  @!P0 IMAD.MOV.U32 R13, RZ, RZ, R7 ;  /* 0x000000ffff0d8224 */ /* 0x004fca00078e0007 */
[----:B------:R0:W2:Y:S01]  /*294a0*/  @!P0 LDG.E.U16 R16, [R12.64] ;  /* 0x0000000a0c108981 */ /* 0x0000a2000c1e1500 */
[----:B------:R-:W-:-:S03]  /*294b0*/  PRMT R11, RZ, 0x7610, R11 ;  /* 0x00007610ff0b7816 */ /* 0x000fc6000000000b */
[----:B------:R-:W-:Y:S01]  /*294c0*/  STS.U16 [R0+0xf400], R14 ;  /* 0x00f4000e00007388 */ /* 0x000fe20000000400 */
[----:B0-----:R-:W-:Y:S02]  /*294d0*/  @!P0 IMAD.MOV.U32 R12, RZ, RZ, R2 ;  /* 0x000000ffff0c8224 */ /* 0x001fe400078e0002 */
[----:B------:R-:W-:Y:S01]  /*294e0*/  @!P0 IMAD.MOV.U32 R13, RZ, RZ, R3 ;  /* 0x000000ffff0d8224 */ /* 0x000fe200078e0003 */
[----:B------:R3:W-:Y:S04]  /*294f0*/  STS.U16 [R0+0xf800], R15 ;  /* 0x00f8000f00007388 */ /* 0x0007e80000000400 */
[----:B------:R0:W2:Y:S04]  /*29500*/  @!P0 LDG.E.U16 R11, [R12.64] ;  /* 0x0000000a0c0b8981 */ /* 0x0000a8000c1e1500 */
[----:B------:R1:W-:Y:S01]  /*29510*/  STS.U16 [R0+0xf000], R10 ;  /* 0x00f0000a00007388 */ /* 0x0003e20000000400 */
[----:B0-----:R-:W-:-:S03]  /*29520*/  PRMT R12, RZ, 0x7610, R12 ;  /* 0x00007610ff0c7816 */ /* 0x001fc6000000000c */
[----:B----4-:R-:W-:Y:S01]  /*29530*/  STL [R1+0x2894], R18 ;  /* 0x0028941201007387 */ /* 0x010fe20000100800 */
[----:B---3--:R-:W-:Y:S02]  /*29540*/  @!P0 IMAD.MOV.U32 R15, RZ, RZ, R5 ;  /* 0x000000ffff0f8224 */ /* 0x008fe400078e0005 */
[----:B------:R-:W-:-:S05]  /*29550*/  @!P0 IMAD.MOV.U32 R14, RZ, RZ, R4 ;  /* 0x000000ffff0e8224 */ /* 0x000fca00078e0004 */
[----:B------:R-:W3:Y:S04]  /*29560*/  @!P0 LDG.E.U16 R12, [R14.64] ;  /* 0x0000000a0e0c8981 */ /* 0x000ee8000c1e1500 */
[----:B--2---:R-:W-:Y:S04]  /*29570*/  STL [R1+0x2898], R16 ;  /* 0x0028981001007387 */ /* 0x004fe80000100800 */
[----:B-1----:R-:W2:Y:S04]  /*29580*/  LDL.LU R10, [R1+0x5e8] ;  /* 0x0005e800010a7983 */ /* 0x002ea80000300800 */
[----:B------:R-:W4:Y:S04]  /*29590*/  LDL R3, [R1+0xad4] ;  /* 0x000ad40001037983 */ /* 0x000f280000100800 */
[----:B------:R-:W2:Y:S04]  /*295a0*/  LDL R2, [R1+0xad8] ;  /* 0x000ad80001027983 */ /* 0x000ea80000100800 */
[----:B------:R0:W-:Y:S04]  /*295b0*/  STL [R1+0x289c], R11 ;  /* 0x00289c0b01007387 */ /* 0x0001e80000100800 */
[----:B------:R-:W2:Y:S04]  /*295c0*/  LDL.LU R6, [R1+0x5e4] ;  /* 0x0005e40001067983 */ /* 0x000ea80000300800 */
[----:B------:R-:W2:Y:S04]  /*295d0*/  LDL R7, [R1+0xab8] ;  /* 0x000ab80001077983 */ /* 0x000ea80000100800 */
[----:B0-----:R-:W2:Y:S04]  /*295e0*/  LDL R11, [R1+0xab4] ;  /* 0x000ab400010b7983 */ /* 0x001ea80000100800 */
[----:B------:R-:W2:Y:S04]  /*295f0*/  LDL.LU R4, [R1+0x5e0] ;  /* 0x0005e00001047983 */ /* 0x000ea80000300800 */
[----:B---3--:R-:W-:Y:S04]  /*29600*/  STL [R1+0x28a0], R12 ;  /* 0x0028a00c01007387 */ /* 0x008fe80000100800 */
[----:B------:R-:W-:Y:S04]  /*29610*/  STL [R1+0x1394], R0 ;  /* 0x0013940001007387 */ /* 0x000fe80000100800 */
[----:B------:R-:W3:Y:S04]  /*29620*/  LDL.LU R26, [R1+0x5dc] ;  /* 0x0005dc00011a7983 */ /* 0x000ee80000300800 */
[----:B------:R-:W3:Y:S01]  /*29630*/  LDL R5, [R1+0xa94] ;  /* 0x000a940001057983 */ /* 0x000ee20000100800 */
[----:B----4-:R-:W-:-:S03]  /*29640*/  @!P0 IMAD.MOV.U32 R15, RZ, RZ, R3 ;  /* 0x000000ffff0f8224 */ /* 0x010fc600078e0003 */
[----:B------:R-:W4:Y:S01]  /*29650*/  LDL R3, [R1+0xa98] ;  /* 0x000a980001037983 */ /* 0x000f220000100800 */
[----:B------:R-:W-:Y:S01]  /*29660*/  PRMT R13, RZ, 0x7610, R13 ;  /* 0x00007610ff0d7816 */ /* 0x000fe2000000000d */
[----:B--2---:R-:W-:Y:S01]  /*29670*/  @!P0 IMAD.MOV.U32 R14, RZ, RZ, R2 ;  /* 0x000000ffff0e8224 */ /* 0x004fe200078e0002 */
[----:B------:R-:W-:Y:S01]  /*29680*/  PRMT R17, RZ, 0x7610, R17 ;  /* 0x00007610ff117816 */ /* 0x000fe20000000011 */
[----:B------:R0:W-:Y:S04]  /*29690*/  STS.U16 [R0+0x400], R19 ;  /* 0x0004001300007388 */ /* 0x0001e80000000400 */
[----:B------:R1:W2:Y:S04]  /*296a0*/  @!P0 LDG.E.U16 R13, [R14.64] ;  /* 0x0000000a0e0d8981 */ /* 0x0002a8000c1e1500 */
[----:B------:R3:W-:Y:S04]  /*296b0*/  STS.U16 [R0+0xec00], R9 ;  /* 0x00ec000900007388 */ /* 0x0007e80000000400 */
[----:B------:R3:W-:Y:S01]  /*296c0*/  STS.U16 [R0+0xfc00], R8 ;  /* 0x00fc000800007388 */ /* 0x0007e20000000400 */
[----:B-1----:R-:W-:-:S02]  /*296d0*/  @!P0 IMAD.MOV.U32 R14, RZ, RZ, R7 ;  /* 0x000000ffff0e8224 */ /* 0x002fc400078e0007 */
[----:B------:R-:W-:Y:S01]  /*296e0*/  @!P0 IMAD.MOV.U32 R15, RZ, RZ, R11 ;  /* 0x000000ffff0f8224 */ /* 0x000fe200078e000b */
[----:B0-----:R-:W-:Y:S01]  /*296f0*/  PRMT R19, RZ, 0x7610, R19 ;  /* 0x00007610ff137816 */ /* 0x001fe20000000013 */
[----:B------:R-:W-:Y:S04]  /*29700*/  STS.U16 [R0+0x800], R23 ;  /* 0x0008001700007388 */ /* 0x000fe80000000400 */
[----:B------:R3:W2:Y:S04]  /*29710*/  @!P0 LDG.E.U16 R17, [R14.64] ;  /* 0x0000000a0e118981 */ /* 0x0006a8000c1e1500 */
[----:B------:R-:W-:Y:S04]  /*29720*/  STS.U16 [R0+0x1000], R25 ;  /* 0x0010001900007388 */ /* 0x000fe80000000400 */
[----:B------:R0:W-:Y:S04]  /*29730*/  STS.U16 [R0+0x1400], R27 ;  /* 0x0014001b00007388 */ /* 0x0001e80000000400 */
[----:B------:R-:W2:Y:S01]  /*29740*/  LDL R2, [R1+0xa74] ;  /* 0x000a740001027983 */ /* 0x000ea20000100800 */
[----:B---3--:R-:W-:-:S03]  /*29750*/  @!P0 IMAD.MOV.U32 R15, RZ, RZ, R5 ;  /* 0x000000ffff0f8224 */ /* 0x008fc600078e0005 */
[----:B------:R-:W1:Y:S04]  /*29760*/  S2R R9, SR_TID.X ;  /* 0x0000000000097919 */ /* 0x000e680000002100 */
[----:B------:R-:W3:Y:S04]  /*29770*/  S2R R8, SR_TID.X ;  /* 0x0000000000087919 */ /* 0x000ee80000002100 */
[----:B0-----:R-:W2:Y:S01]  /*29780*/  LDL R0, [R1+0xa78] ;  /* 0x000a780001007983 */ /* 0x001ea20000100800 */
[----:B----4-:R-:W-:-:S05]  /*29790*/  @!P0 IMAD.MOV.U32 R14, RZ, RZ, R3 ;  /* 0x000000ffff0e8224 */ /* 0x010fca00078e0003 */
[----:B------:R-:W4:Y:S01]  /*297a0*/  @!P0 LDG.E.U16 R19, [R14.64] ;  /* 0x0000000a0e138981 */ /* 0x000f22000c1e1500 */
[----:B-1----:R-:W-:Y:S02]  /*297b0*/  LOP3.LUT R9, R9, 0x3f, RZ, 0xc0, !PT ;  /* 0x0000003f09097812 */ /* 0x002fe400078ec0ff */
[----:B---3--:R-:W-:Y:S02]  /*297c0*/  LOP3.LUT P1, RZ, R8, 0x40, RZ, 0xc0, !PT ;  /* 0x0000004008ff7812 */ /* 0x008fe4000782c0ff */
[----:B------:R-:W3:Y:S01]  /*297d0*/  LDL.LU R8, [R1+0x5d8] ;  /* 0x0005d80001087983 */ /* 0x000ee20000300800 */
[----:B------:R-:W-:Y:S01]  /*297e0*/  IMAD.SHL.U32 R9, R9, 0x2, RZ ;  /* 0x0000000209097824 */ /* 0x000fe200078e00ff */
[----:B------:R-:W-:-:S04]  /*297f0*/  SEL R28, RZ, 0x90, !P1 ;  /* 0x00000090ff1c7807 */ /* 0x000fc80004800000 */
[----:B------:R-:W-:Y:S02]  /*29800*/  LOP3.LUT R28, R28, R9, RZ, 0x3c, !PT ;  /* 0x000000091c1c7212 */ /* 0x000fe400078e3cff */
[----:B------:R-:W3:Y:S02]  /*29810*/  LDL.LU R9, [R1+0x5d4] ;  /* 0x0005d40001097983 */ /* 0x000ee40000300800 */
[----:B------:R-:W-:Y:S02]  /*29820*/  LOP3.LUT R28, R28, 0x20, RZ, 0x3c, !PT ;  /* 0x000000201c1c7812 */ /* 0x000fe400078e3cff */
[----:B--2---:R-:W-:Y:S04]  /*29830*/  STL [R1+0x28a4], R13 ;  /* 0x0028a40d01007387 */ /* 0x004fe80000100800 */
[----:B------:R0:W-:Y:S04]  /*29840*/  STS.U16 [R28+0x100], R10 ;  /* 0x0001000a1c007388 */ /* 0x0001e80000000400 */
[----:B------:R1:W-:Y:S04]  /*29850*/  STS.U16 [R28+0x500], R6 ;  /* 0x000500061c007388 */ /* 0x0003e80000000400 */
[----:B0-----:R-:W2:Y:S04]  /*29860*/  LDL.LU R10, [R1+0x5d0] ;  /* 0x0005d000010a7983 */ /* 0x001ea80000300800 */
[----:B------:R-:W2:Y:S04]  /*29870*/  LDL R11, [R1+0xa54] ;  /* 0x000a5400010b7983 */ /* 0x000ea80000100800 */
[----:B------:R-:W3:Y:S04]  /*29880*/  LDL R7, [R1+0xa58] ;  /* 0x000a580001077983 */ /* 0x000ee80000100800 */
[----:B------:R-:W-:Y:S04]  /*29890*/  STL [R1+0x28a8], R17 ;  /* 0x0028a81101007387 */ /* 0x000fe80000100800 */
[----:B-1----:R-:W3:Y:S04]  /*298a0*/  LDL R6, [R1+0xa34] ;  /* 0x000a340001067983 */ /* 0x002ee80000100800 */
[----:B------:R-:W3:Y:S04]  /*298b0*/  LDL R5, [R1+0xa38] ;  /* 0x000a380001057983 */ /* 0x000ee80000100800 */
[----:B------:R0:W-:Y:S04]  /*298c0*/  STS.U16 [R28+0x900], R4 ;  /* 0x000900041c007388 */ /* 0x0001e80000000400 */
[----:B----4-:R-:W-:Y:S04]  /*298d0*/  STL [R1+0x28ac], R19 ;  /* 0x0028ac1301007387 */ /* 0x010fe80000100800 */
[----:B0-----:R-:W4:Y:S04]  /*298e0*/  LDL R4, [R1+0xa14] ;  /* 0x000a140001047983 */ /* 0x001f280000100800 */
[----:B------:R-:W4:Y:S01]  /*298f0*/  LDL R3, [R1+0xa18] ;  /* 0x000a180001037983 */ /* 0x000f220000100800 */
[----:B------:R-:W-:-:S02]  /*29900*/  @!P0 IMAD.MOV.U32 R14, RZ, RZ, R0 ;  /* 0x000000ffff0e8224 */ /* 0x000fc400078e0000 */
[----:B------:R-:W-:Y:S01]  /*29910*/  @!P0 IMAD.MOV.U32 R15, RZ, RZ, R2 ;  /* 0x000000ffff0f8224 */ /* 0x000fe200078e0002 */
[----:B------:R-:W4:Y:S04]  /*29920*/  LDL R0, [R1+0x9f8] ;  /* 0x0009f80001007983 */ /* 0x000f280000100800 */
[----:B------:R-:W4:Y:S01]  /*29930*/  LDL R2, [R1+0x9f4] ;  /* 0x0009f40001027983 */ /* 0x000f220000100800 */
[----:B------:R-:W-:Y:S02]  /*29940*/  PRMT R21, RZ, 0x7610, R21 ;  /* 0x00007610ff157816 */ /* 0x000fe40000000015 */
[----:B------:R-:W-:-:S04]  /*29950*/  PRMT R23, RZ, 0x7610, R23 ;  /* 0x00007610ff177816 */ /* 0x000fc80000000017 */
[----:B------:R2:W4:Y:S01]  /*29960*/  @!P0 LDG.E.U16 R21, [R14.64] ;  /* 0x0000000a0e158981 */ /* 0x000522000c1e1500 */
[----:B------:R-:W-:Y:S01]  /*29970*/  PRMT R25, RZ, 0x7610, R25 ;  /* 0x00007610ff197816 */ /* 0x000fe20000000019 */
[----:B--2---:R-:W-:Y:S02]  /*29980*/  @!P0 IMAD.MOV.U32 R15, RZ, RZ, R11 ;  /* 0x000000ffff0f8224 */ /* 0x004fe400078e000b */
[----:B---3--:R-:W-:-:S05]  /*29990*/  @!P0 IMAD.MOV.U32 R14, RZ, RZ, R7 ;  /* 0x000000ffff0e8224 */ /* 0x008fca00078e0007 */
[----:B------:R0:W2:Y:S01]  /*299a0*/  @!P0 LDG.E.U16 R23, [R14.64] ;  /* 0x0000000a0e178981 */ /* 0x0000a2000c1e1500 */
[----:B------:R-:W-:Y:S01]  /*299b0*/  PRMT R27, RZ, 0x7610, R27 ;  /* 0x00007610ff1b7816 */ /* 0x000fe2000000001b */
[----:B0-----:R-:W-:Y:S02]  /*299c0*/  @!P0 IMAD.MOV.U32 R14, RZ, RZ, R5 ;  /* 0x000000ffff0e8224 */ /* 0x001fe400078e0005 */
[----:B------:R-:W-:-:S05]  /*299d0*/  @!P0 IMAD.MOV.U32 R15, RZ, RZ, R6 ;  /* 0x000000ffff0f8224 */ /* 0x000fca00078e0006 */
[----:B------:R4:W3:Y:S02]  /*299e0*/  @!P0 LDG.E.U16 R25, [R14.64] ;  /* 0x0000000a0e198981 */ /* 0x0008e4000c1e1500 */
[----:B----4-:R-:W-:Y:S02]  /*299f0*/  @!P0 IMAD.MOV.U32 R15, RZ, RZ, R4 ;  /* 0x000000ffff0f8224 */ /* 0x010fe400078e0004 */
[----:B------:R-:W-:-:S05]  /*29a00*/  @!P0 IMAD.MOV.U32 R14, RZ, RZ, R3 ;  /* 0x000000ffff0e8224 */ /* 0x000fca00078e0003 */
[----:B------:R0:W4:Y:S01]  /*29a10*/  @!P0 LDG.E.U16 R27, [R14.64] ;  /* 0x0000000a0e1b8981 */ /* 0x000122000c1e1500 */
[----:B------:R-:W-:Y:S01]  /*29a20*/  PRMT R29, RZ, 0x7610, R29 ;  /* 0x00007610ff1d7816 */ /* 0x000fe2000000001d */
[----:B0-----:R-:W-:Y:S02]  /*29a30*/  @!P0 IMAD.MOV.U32 R14, RZ, RZ, R0 ;  /* 0x000000ffff0e8224 */ /* 0x001fe400078e0000 */
[----:B------:R-:W-:-:S05]  /*29a40*/  @!P0 IMAD.MOV.U32 R15, RZ, RZ, R2 ;  /* 0x000000ffff0f8224 */ /* 0x000fca00078e0002 */
[----:B------:R-:W4:Y:S04]  /*29a50*/  @!P0 LDG.E.U16 R29, [R14.64] ;  /* 0x0000000a0e1d8981 */ /* 0x000f28000c1e1500 */
[----:B------:R-:W-:Y:S04]  /*29a60*/  STL [R1+0x28b0], R21 ;  /* 0x0028b01501007387 */ /* 0x000fe80000100800 */
[----:B--2---:R-:W-:Y:S04]  /*29a70*/  STL [R1+0x28b4], R23 ;  /* 0x0028b41701007387 */ /* 0x004fe80000100800 */
[----:B------:R0:W-:Y:S04]  /*29a80*/  STS.U16 [R28+0xd00], R26 ;  /* 0x000d001a1c007388 */ /* 0x0001e80000000400 */
[----:B---3--:R-:W-:Y:S04]  /*29a90*/  STL [R1+0x28b8], R25 ;  /* 0x0028b81901007387 */ /* 0x008fe80000100800 */
[----:B----4-:R-:W-:Y:S04]  /*29aa0*/  STL [R1+0x28bc], R27 ;  /* 0x0028bc1b01007387 */ /* 0x010fe80000100800 */
[----:B------:R-:W2:Y:S04]  /*29ab0*/  LDL.LU R12, [R1+0x5cc] ;  /* 0x0005cc00010c7983 */ /* 0x000ea80000300800 */
[----:B------:R-:W3:Y:S04]  /*29ac0*/  LDL.LU R11, [R1+0x5bc] ;  /* 0x0005bc00010b7983 */ /* 0x000ee80000300800 */
[----:B------:R-:W4:Y:S04]  /*29ad0*/  LDL.LU R16, [R1+0x5ac] ;  /* 0x0005ac0001107983 */ /* 0x000f280000300800 */
[----:B------:R-:W4:Y:S04]  /*29ae0*/  LDL.LU R18, [R1+0x59c] ;  /* 0x00059c0001127983 */ /* 0x000f280000300800 */
[----:B------:R-:W4:Y:S04]  /*29af0*/  LDL.LU R20, [R1+0x58c] ;  /* 0x00058c0001147983 */ /* 0x000f280000300800 */
[----:B------:R-:W4:Y:S04]  /*29b00*/  LDL.LU R22, [R1+0x57c] ;  /* 0x00057c0001167983 */ /* 0x000f280000300800 */
[----:B------:R-:W4:Y:S04]  /*29b10*/  LDL.LU R24, [R1+0x56c] ;  /* 0x00056c0001187983 */ /* 0x000f280000300800 */
[----:B0-----:R-:W4:Y:S04]  /*29b20*/  LDL.LU R26, [R1+0x55c] ;  /* 0x00055c00011a7983 */ /* 0x001f280000300800 */
[----:B------:R-:W4:Y:S04]  /*29b30*/  LDL.LU R2, [R1+0x54c] ;  /* 0x00054c0001027983 */ /* 0x000f280000300800 */
[----:B------:R-:W4:Y:S04]  /*29b40*/  LDL.LU R3, [R1+0x53c] ;  /* 0x00053c0001037983 */ /* 0x000f280000300800 */
[----:B------:R-:W4:Y:S04]  /*29b50*/  LDL.LU R4, [R1+0x52c] ;  /* 0x00052c0001047983 */ /* 0x000f280000300800 */
[----:B------:R-:W4:Y:S04]  /*29b60*/  LDL.LU R5, [R1+0x51c] ;  /* 0x00051c0001057983 */ /* 0x000f280000300800 */
[----:B------:R-:W4:Y:S04]  /*29b70*/  LDL.LU R6, [R1+0x50c] ;  /* 0x00050c0001067983 */ /* 0x000f280000300800 */
[----:B------:R0:W-:Y:S04]  /*29b80*/  STS.U16 [R28+0x1100], R8 ;  /* 0x001100081c007388 */ /* 0x0001e80000000400 */
[----:B------:R-:W4:Y:S04]  /*29b90*/  LDL.LU R7, [R1+0x4fc] ;  /* 0x0004fc0001077983 */ /* 0x000f280000300800 */
[----:B------:R1:W-:Y:S04]  /*29ba0*/  STS.U16 [R28+0x1500], R9 ;  /* 0x001500091c007388 */ /* 0x0003e80000000400 */
[----:B0-----:R-:W4:Y:S04]  /*29bb0*/  LDL.LU R8, [R1+0x4e8] ;  /* 0x0004e80001087983 */ /* 0x001f280000300800 */
[----:B------:R0:W-:Y:S04]  /*29bc0*/  STS.U16 [R28+0x1900], R10 ;  /* 0x0019000a1c007388 */ /* 0x0001e80000000400 */
[----:B-1----:R-:W4:Y:S04]  /*29bd0*/  LDL.LU R9, [R1+0x4e4] ;  /* 0x0004e40001097983 */ /* 0x002f280000300800 */
[----:B0-----:R-:W4:Y:S04]  /*29be0*/  LDL.LU R10, [R1+0x4e0] ;  /* 0x0004e000010a7983 */ /* 0x001f280000300800 */
        /* <DEDUP_REMOVED lines=53> */
[----:B--2---:R-:W-:Y:S04]  /*29f40*/  STS.U16 [R28+0x1d00], R12 ;  /* 0x001d000c1c007388 */ /* 0x004fe80000000400 */
[----:B---3--:R-:W-:Y:S04]  /*29f50*/  STS.U16 [R28+0x2100], R11 ;  /* 0x0021000b1c007388 */ /* 0x008fe80000000400 */
[----:B----4-:R-:W-:Y:S04]  /*29f60*/  STS.U16 [R28+0x2500], R16 ;  /* 0x002500101c007388 */ /* 0x010fe80000000400 */
[----:B------:R-:W-:Y:S04]  /*29f70*/  STS.U16 [R28+0x2900], R18 ;  /* 0x002900121c007388 */ /* 0x000fe80000000400 */
[----:B------:R-:W-:Y:S04]  /*29f80*/  STS.U16 [R28+0x2d00], R20 ;  /* 0x002d00141c007388 */ /* 0x000fe80000000400 */
[----:B------:R-:W-:Y:S04]  /*29f90*/  STS.U16 [R28+0x3100], R22 ;  /* 0x003100161c007388 */ /* 0x000fe80000000400 */
[----:B------:R-:W-:Y:S04]  /*29fa0*/  STS.U16 [R28+0x3500], R24 ;  /* 0x003500181c007388 */ /* 0x000fe80000000400 */
[----:B------:R-:W-:Y:S04]  /*29fb0*/  STS.U16 [R28+0x3900], R26 ;  /* 0x0039001a1c007388 */ /* 0x000fe80000000400 */
[----:B------:R0:W-:Y:S04]  /*29fc0*/  STS.U16 [R28+0x3d00], R2 ;  /* 0x003d00021c007388 */ /* 0x0001e80000000400 */
[----:B0-----:R-:W2:Y:S04]  /*29fd0*/  LDL.LU R2, [R1+0x4d0] ;  /* 0x0004d00001027983 */ /* 0x001ea80000300800 */
[----:B--2---:R0:W-:Y:S04]  /*29fe0*/  STL [R1+0x28f4], R2 ;  /* 0x0028f40201007387 */ /* 0x0041e80000100800 */
[----:B0-----:R-:W2:Y:S04]  /*29ff0*/  LDL.LU R2, [R1+0x4d4] ;  /* 0x0004d40001027983 */ /* 0x001ea80000300800 */
[----:B--2---:R0:W-:Y:S04]  /*2a000*/  STL [R1+0x28f8], R2 ;  /* 0x0028f80201007387 */ /* 0x0041e80000100800 */
[----:B0-----:R-:W2:Y:S04]  /*2a010*/  LDL.LU R2, [R1+0x4d8] ;  /* 0x0004d80001027983 */ /* 0x001ea80000300800 */
[----:B------:R-:W-:Y:S04]  /*2a020*/  STS.U16 [R28+0x4100], R3 ;  /* 0x004100031c007388 */ /* 0x000fe80000000400 */
[----:B------:R-:W-:Y:S04]  /*2a030*/  STS.U16 [R28+0x4500], R4 ;  /* 0x004500041c007388 */ /* 0x000fe80000000400 */
[----:B------:R-:W-:Y:S04]  /*2a040*/  STS.U16 [R28+0x4900], R5 ;  /* 0x004900051c007388 */ /* 0x000fe80000000400 */
[----:B------:R-:W-:Y:S04]  /*2a050*/  STS.U16 [R28+0x4d00], R6 ;  /* 0x004d00061c007388 */ /* 0x000fe80000000400 */
[----:B------:R-:W-:Y:S04]  /*2a060*/  STS.U16 [R28+0x5100], R7 ;  /* 0x005100071c007388 */ /* 0x000fe80000000400 */
[----:B--2---:R0:W-:Y:S04]  /*2a070*/  STL [R1+0x28fc], R2 ;  /* 0x0028fc0201007387 */ /* 0x0041e80000100800 */
[----:B0-----:R-:W2:Y:S04]  /*2a080*/  LDL.LU R2, [R1+0x4dc] ;  /* 0x0004dc0001027983 */ /* 0x001ea80000300800 */
[----:B------:R-:W3:Y:S04]  /*2a090*/  LDL.LU R3, [R1+0x4cc] ;  /* 0x0004cc0001037983 */ /* 0x000ee80000300800 */
[----:B------:R-:W4:Y:S04]  /*2a0a0*/  LDL.LU R5, [R1+0xbc] ;  /* 0x0000bc0001057983 */ /* 0x000f280000300800 */
[----:B------:R-:W3:Y:S04]  /*2a0b0*/  LDL.LU R6, [R1+0xb8] ;  /* 0x0000b80001067983 */ /* 0x000ee80000300800 */
[----:B------:R0:W-:Y:S04]  /*2a0c0*/  STS.U16 [R28+0x5500], R8 ;  /* 0x005500081c007388 */ /* 0x0001e80000000400 */
[----:B------:R-:W3:Y:S04]  /*2a0d0*/  LDL.LU R7, [R1+0xb4] ;  /* 0x0000b40001077983 */ /* 0x000ee80000300800 */
[----:B------:R1:W-:Y:S04]  /*2a0e0*/  STS.U16 [R28+0x5900], R9 ;  /* 0x005900091c007388 */ /* 0x0003e80000000400 */
[----:B0-----:R-:W3:Y:S04]  /*2a0f0*/  LDL.LU R8, [R1+0xb0] ;  /* 0x0000b00001087983 */ /* 0x001ee80000300800 */
[----:B------:R0:W-:Y:S04]  /*2a100*/  STS.U16 [R28+0x5d00], R10 ;  /* 0x005d000a1c007388 */ /* 0x0001e80000000400 */
[----:B-1----:R-:W3:Y:S04]  /*2a110*/  LDL.LU R9, [R1+0xac] ;  /* 0x0000ac0001097983 */ /* 0x002ee80000300800 */
[----:B0-----:R-:W3:Y:S04]  /*2a120*/  LDL.LU R10, [R1+0xa8] ;  /* 0x0000a800010a7983 */ /* 0x001ee80000300800 */
        /* <DEDUP_REMOVED lines=20> */
[----:B--2---:R0:W-:Y:S04]  /*2a270*/  STS.U16 [R28+0x6100], R2 ;  /* 0x006100021c007388 */ /* 0x0041e80000000400 */
[----:B0-----:R-:W2:Y:S04]  /*2a280*/  LDL.LU R2, [R1+0x28fc] ;  /* 0x0028fc0001027983 */ /* 0x001ea80000300800 */
[----:B--2---:R0:W-:Y:S04]  /*2a290*/  STS.U16 [R28+0x6500], R2 ;  /* 0x006500021c007388 */ /* 0x0041e80000000400 */
[----:B0-----:R-:W2:Y:S04]  /*2a2a0*/  LDL.LU R2, [R1+0x28f8] ;  /* 0x0028f80001027983 */ /* 0x001ea80000300800 */
[----:B--2---:R0:W-:Y:S04]  /*2a2b0*/  STS.U16 [R28+0x6900], R2 ;  /* 0x006900021c007388 */ /* 0x0041e80000000400 */
[----:B0-----:R-:W2:Y:S04]  /*2a2c0*/  LDL.LU R2, [R1+0x28f4] ;  /* 0x0028f40001027983 */ /* 0x001ea80000300800 */
[----:B--2---:R0:W-:Y:S01]  /*2a2d0*/  STS.U16 [R28+0x6d00], R2 ;  /* 0x006d00021c007388 */ /* 0x0041e20000000400 */
[----:B---3--:R1:W-:Y:S02]  /*2a2e0*/  STS.U16 [R28+0x7100], R3 ;  /* 0x007100031c007388 */ /* 0x0083e40000000400 */
[----:B----4-:R2:W-:Y:S02]  /*2a2f0*/  STS.U16 [R28+0x7500], R5 ;  /* 0x007500051c007388 */ /* 0x0105e40000000400 */
[----:B------:R3:W-:Y:S01]  /*2a300*/  STS.U16 [R28+0x7900], R6 ;  /* 0x007900061c007388 */ /* 0x0007e20000000400 */
[----:B------:R3:W-:Y:S01]  /*2a310*/  STS.U16 [R28+0x7d00], R7 ;  /* 0x007d00071c007388 */ /* 0x0007e20000000400 */
[----:B------:R3:W-:Y:S03]  /*2a320*/  STS.U16 [R28+0x8100], R8 ;  /* 0x008100081c007388 */ /* 0x0007e60000000400 */
[----:B0-----:R-:W4:Y:S01]  /*2a330*/  LDL.LU R2, [R1+0x28f0] ;  /* 0x0028f00001027983 */ /* 0x001f220000300800 */
[----:B-1----:R-:W4:Y:S02]  /*2a340*/  LDL.LU R3, [R1+0x28ec] ;  /* 0x0028ec0001037983 */ /* 0x002f240000300800 */
[----:B--2---:R-:W2:Y:S02]  /*2a350*/  LDL.LU R5, [R1+0x28e8] ;  /* 0x0028e80001057983 */ /* 0x004ea40000300800 */
[----:B---3--:R-:W3:Y:S01]  /*2a360*/  LDL.LU R6, [R1+0x28e4] ;  /* 0x0028e40001067983 */ /* 0x008ee20000300800 */
[----:B------:R-:W2:Y:S01]  /*2a370*/  LDL.LU R7, [R1+0x28e0] ;  /* 0x0028e00001077983 */ /* 0x000ea20000300800 */
[----:B------:R-:W2:Y:S03]  /*2a380*/  LDL.LU R8, [R1+0x28dc] ;  /* 0x0028dc0001087983 */ /* 0x000ea60000300800 */
[----:B------:R0:W-:Y:S01]  /*2a390*/  STS.U16 [R28+0x8500], R9 ;  /* 0x008500091c007388 */ /* 0x0001e20000000400 */
[----:B------:R1:W-:Y:S02]  /*2a3a0*/  STS.U16 [R28+0x8900], R10 ;  /* 0x0089000a1c007388 */ /* 0x0003e40000000400 */
[----:B------:R1:W-:Y:S01]  /*2a3b0*/  STS.U16 [R28+0x8d00], R15 ;  /* 0x008d000f1c007388 */ /* 0x0003e20000000400 */
[----:B0-----:R-:W2:Y:S01]  /*2a3c0*/  LDL.LU R9, [R1+0x28d8] ;  /* 0x0028d80001097983 */ /* 0x001ea20000300800 */
[----:B-1----:R-:W2:Y:S02]  /*2a3d0*/  LDL.LU R10, [R1+0x28d4] ;  /* 0x0028d400010a7983 */ /* 0x002ea40000300800 */
[----:B------:R-:W2:Y:S02]  /*2a3e0*/  LDL.LU R15, [R1+0x50] ;  /* 0x00005000010f7983 */ /* 0x000ea40000300800 */
[----:B------:R-:W-:Y:S01]  /*2a3f0*/  STS.U16 [R28+0x9100], R14 ;  /* 0x0091000e1c007388 */ /* 0x000fe20000000400 */
[----:B------:R-:W-:Y:S01]  /*2a400*/  STS.U16 [R28+0x9500], R29 ;  /* 0x0095001d1c007388 */ /* 0x000fe20000000400 */
[----:B------:R-:W-:Y:S02]  /*2a410*/  STS.U16 [R28+0x9900], R27 ;  /* 0x0099001b1c007388 */ /* 0x000fe40000000400 */
[----:B------:R-:W-:Y:S02]  /*2a420*/  STS.U16 [R28+0x9d00], R25 ;  /* 0x009d00191c007388 */ /* 0x000fe40000000400 */
        /* <DEDUP_REMOVED lines=13> */
[----:B--2---:R0:W-:Y:S04]  /*2a500*/  STL [R1+0x28c8], R15 ;  /* 0x0028c80f01007387 */ /* 0x0041e80000100800 */
[----:B0-----:R-:W2:Y:S04]  /*2a510*/  LDL.LU R15, [R1+0x54] ;  /* 0x00005400010f7983 */ /* 0x001ea80000300800 */
[----:B------:R-:W-:Y:S01]  /*2a520*/  STS.U16 [R28+0xd500], R26 ;  /* 0x00d5001a1c007388 */ /* 0x000fe20000000400 */
[----:B------:R0:W-:Y:S03]  /*2a530*/  STS.U16 [R28+0xd900], R4 ;  /* 0x00d900041c007388 */ /* 0x0001e60000000400 */
[----:B------:R-:W1:Y:S04]  /*2a540*/  S2R R14, SR_TID.X ;  /* 0x00000000000e7919 */ /* 0x000e680000002100 */
[----:B0-----:R-:W0:Y:S01]  /*2a550*/  S2R R4, SR_TID.X ;  /* 0x0000000000047919 */ /* 0x001e220000002100 */
[----:B-1----:R-:W-:-:S02]  /*2a560*/  LOP3.LUT P2, RZ, R14, 0x40, RZ, 0xc0, !PT ;  /* 0x000000400eff7812 */ /* 0x002fc4000784c0ff */
[----:B------:R-:W-:Y:S02]  /*2a570*/  LOP3.LUT P1, RZ, R14, 0x40, RZ, 0xc0, !PT ;  /* 0x000000400eff7812 */ /* 0x000fe4000782c0ff */
[----:B0-----:R-:W-:Y:S02]  /*2a580*/  LOP3.LUT R4, R4, 0x3f, RZ, 0xc0, !PT ;  /* 0x0000003f04047812 */ /* 0x001fe400078ec0ff */
[----:B------:R-:W-:-:S03]  /*2a590*/  SEL R14, RZ, 0x90, !P1 ;  /* 0x00000090ff0e7807 */ /* 0x000fc60004800000 */
[----:B------:R-:W-:-:S05]  /*2a5a0*/  IMAD.SHL.U32 R4, R4, 0x2, RZ ;  /* 0x0000000204047824 */ /* 0x000fca00078e00ff */
[-C--:B------:R-:W-:Y:S01]  /*2a5b0*/  LOP3.LUT R14, R14, R4.reuse, RZ, 0x3c, !PT ;  /* 0x000000040e0e7212 */ /* 0x080fe200078e3cff */
[----:B--2---:R0:W-:Y:S01]  /*2a5c0*/  STL [R1+0x28cc], R15 ;  /* 0x0028cc0f01007387 */ /* 0x0041e20000100800 */
[----:B------:R-:W2:Y:S02]  /*2a5d0*/  LDL.LU R29, [R1+0x4c] ;  /* 0x00004c00011d7983 */ /* 0x000ea40000300800 */
[----:B------:R-:W2:Y:S02]  /*2a5e0*/  LDL.LU R27, [R1+0x48] ;  /* 0x00004800011b7983 */ /* 0x000ea40000300800 */
[----:B------:R-:W2:Y:S01]  /*2a5f0*/  LDL.LU R25, [R1+0x44] ;  /* 0x0000440001197983 */ /* 0x000ea20000300800 */
[----:B------:R-:W2:Y:S01]  /*2a600*/  LDL.LU R23, [R1+0x40] ;  /* 0x0000400001177983 */ /* 0x000ea20000300800 */
        /* <DEDUP_REMOVED lines=11> */
[----:B0-----:R-:W-:Y:S01]  /*2a6c0*/  SEL R15, RZ, 0x90, !P2 ;  /* 0x00000090ff0f7807 */ /* 0x001fe20005000000 */
[----:B------:R-:W2:Y:S01]  /*2a6d0*/  LDL.LU R26, [R1+0x10] ;  /* 0x00001000011a7983 */ /* 0x000ea20000300800 */
[----:B------:R-:W2:Y:S02]  /*2a6e0*/  LDL.LU R28, [R1+0xc] ;  /* 0x00000c00011c7983 */ /* 0x000ea40000300800 */
[----:B------:R-:W2:Y:S01]  /*2a6f0*/  LDL.LU R0, [R1] ;  /* 0x0000000001007983 */ /* 0x000ea20000300800 */
[----:B------:R-:W-:Y:S01]  /*2a700*/  LOP3.LUT R15, R15, R4, RZ, 0x3c, !PT ;  /* 0x000000040f0f7212 */ /* 0x000fe200078e3cff */
[----:B------:R-:W-:Y:S01]  /*2a710*/  STL [R1+0x2878], R10 ;  /* 0x0028780a01007387 */ /* 0x000fe20000100800 */
[----:B------:R-:W2:Y:S02]  /*2a720*/  LDL.LU R4, [R1+0x28d0] ;  /* 0x0028d00001047983 */ /* 0x000ea40000300800 */
[----:B------:R-:W-:-:S05]  /*2a730*/  LOP3.LUT R15, R15, 0x20, RZ, 0x3c, !PT ;  /* 0x000000200f0f7812 */ /* 0x000fca00078e3cff */
[----:B------:R-:W-:Y:S01]  /*2a740*/  STS.U16 [R15+0xdd00], R10 ;  /* 0x00dd000a0f007388 */ /* 0x000fe20000000400 */
[----:B------:R-:W-:Y:S02]  /*2a750*/  STS.U16 [R15+0xe100], R9 ;  /* 0x00e100090f007388 */ /* 0x000fe40000000400 */
[----:B------:R-:W-:Y:S02]  /*2a760*/  STS.U16 [R15+0xe500], R8 ;  /* 0x00e500080f007388 */ /* 0x000fe40000000400 */
[----:B------:R-:W-:Y:S01]  /*2a770*/  STS.U16 [R15+0xe900], R7 ;  /* 0x00e900070f007388 */ /* 0x000fe20000000400 */
[----:B---3--:R-:W-:Y:S01]  /*2a780*/  STS.U16 [R15+0xed00], R6 ;  /* 0x00ed00060f007388 */ /* 0x008fe20000000400 */
[----:B------:R-:W-:Y:S03]  /*2a790*/  STS.U16 [R15+0xf100], R5 ;  /* 0x00f100050f007388 */ /* 0x000fe60000000400 */
[----:B--2---:R-:W-:Y:S01]  /*2a7a0*/  STS.U16 [R15+0xf500], R4 ;  /* 0x00f500040f007388 */ /* 0x004fe20000000400 */
[----:B----4-:R0:W-:Y:S02]  /*2a7b0*/  STS.U16 [R15+0xf900], R3 ;  /* 0x00f900030f007388 */ /* 0x0101e40000000400 */
[----:B------:R1:W-:Y:S01]  /*2a7c0*/  STS.U16 [R15+0xfd00], R2 ;  /* 0x00fd00020f007388 */ /* 0x0003e20000000400 */
[----:B0-----:R-:W2:Y:S01]  /*2a7d0*/  LDL.LU R3, [R1+0x4] ;  /* 0x0000040001037983 */ /* 0x001ea20000300800 */
[----:B-1----:R-:W3:Y:S01]  /*2a7e0*/  LDL.LU R15, [R1+0x28cc] ;  /* 0x0028cc00010f7983 */ /* 0x002ee20000300800 */
[----:B------:R-:W-:Y:S01]  /*2a7f0*/  LOP3.LUT R14, R14, 0x40, RZ, 0x3c, !PT ;  /* 0x000000400e0e7812 */ /* 0x000fe200078e3cff */
[----:B------:R-:W2:Y:S04]  /*2a800*/  LDL.LU R2, [R1+0x8] ;  /* 0x0000080001027983 */ /* 0x000ea80000300800 */
[----:B---3--:R0:W-:Y:S04]  /*2a810*/  STS.U16 [R14+0x200], R15 ;  /* 0x0002000f0e007388 */ /* 0x0081e80000000400 */
[----:B0-----:R-:W3:Y:S04]  /*2a820*/  LDL.LU R15, [R1+0x28c8] ;  /* 0x0028c800010f7983 */ /* 0x001ee80000300800 */
[----:B---3--:R0:W-:Y:S01]  /*2a830*/  STS.U16 [R14+0x600], R15 ;  /* 0x0006000f0e007388 */ /* 0x0081e20000000400 */
[----:B------:R1:W-:Y:S02]  /*2a840*/  STS.U16 [R14+0xa00], R29 ;  /* 0x000a001d0e007388 */ /* 0x0003e40000000400 */
[----:B------:R3:W-:Y:S02]  /*2a850*/  STS.U16 [R14+0xe00], R27 ;  /* 0x000e001b0e007388 */ /* 0x0007e40000000400 */
[----:B------:R2:W-:Y:S01]  /*2a860*/  STS.U16 [R14+0x1200], R25 ;  /* 0x001200190e007388 */ /* 0x0005e20000000400 */
[----:B------:R2:W-:Y:S01]  /*2a870*/  STS.U16 [R14+0x1600], R23 ;  /* 0x001600170e007388 */ /* 0x0005e20000000400 */
[----:B------:R2:W-:Y:S02]  /*2a880*/  STS.U16 [R14+0x1a00], R21 ;  /* 0x001a00150e007388 */ /* 0x0005e40000000400 */
[----:B------:R2:W-:Y:S01]  /*2a890*/  STS.U16 [R14+0x1e00], R19 ;  /* 0x001e00130e007388 */ /* 0x0005e20000000400 */
[----:B0-----:R-:W4:Y:S01]  /*2a8a0*/  LDL.LU R15, [R1+0x28c4] ;  /* 0x0028c400010f7983 */ /* 0x001f220000300800 */
[----:B-1----:R-:W4:Y:S02]  /*2a8b0*/  LDL.LU R29, [R1+0x28c0] ;  /* 0x0028c000011d7983 */ /* 0x002f240000300800 */
[----:B---3--:R-:W3:Y:S02]  /*2a8c0*/  LDL.LU R27, [R1+0x28bc] ;  /* 0x0028bc00011b7983 */ /* 0x008ee40000300800 */
[----:B--2---:R-:W2:Y:S01]  /*2a8d0*/  LDL.LU R25, [R1+0x28b8] ;  /* 0x0028b80001197983 */ /* 0x004ea20000300800 */
[----:B------:R-:W2:Y:S01]  /*2a8e0*/  LDL.LU R23, [R1+0x28b4] ;  /* 0x0028b40001177983 */ /* 0x000ea20000300800 */
[----:B------:R-:W2:Y:S03]  /*2a8f0*/  LDL.LU R21, [R1+0x28b0] ;  /* 0x0028b00001157983 */ /* 0x000ea60000300800 */
[----:B------:R0:W-:Y:S01]  /*2a900*/  STS.U16 [R14+0x2200], R17 ;  /* 0x002200110e007388 */ /* 0x0001e20000000400 */
[----:B------:R-:W2:Y:S02]  /*2a910*/  LDL.LU R19, [R1+0x28ac] ;  /* 0x0028ac0001137983 */ /* 0x000ea40000300800 */
[----:B------:R1:W-:Y:S02]  /*2a920*/  STS.U16 [R14+0x2600], R13 ;  /* 0x0026000d0e007388 */ /* 0x0003e40000000400 */
[----:B------:R1:W-:Y:S01]  /*2a930*/  STS.U16 [R14+0x2a00], R12 ;  /* 0x002a000c0e007388 */ /* 0x0003e20000000400 */
[----:B------:R1:W-:Y:S01]  /*2a940*/  STS.U16 [R14+0x2e00], R11 ;  /* 0x002e000b0e007388 */ /* 0x0003e20000000400 */
[----:B------:R1:W-:Y:S02]  /*2a950*/  STS.U16 [R14+0x3200], R16 ;  /* 0x003200100e007388 */ /* 0x0003e40000000400 */
[----:B------:R1:W-:Y:S01]  /*2a960*/  STS.U16 [R14+0x3600], R18 ;  /* 0x003600120e007388 */ /* 0x0003e20000000400 */
[----:B0-----:R-:W2:Y:S01]  /*2a970*/  LDL.LU R17, [R1+0x28a8] ;  /* 0x0028a80001117983 */ /* 0x001ea20000300800 */
[----:B-1----:R-:W2:Y:S03]  /*2a980*/  LDL.LU R13, [R1+0x28a4] ;  /* 0x0028a400010d7983 */ /* 0x002ea60000300800 */
[----:B------:R-:W2:Y:S01]  /*2a990*/  LDL.LU R12, [R1+0x28a0] ;  /* 0x0028a000010c7983 */ /* 0x000ea20000300800 */
[----:B------:R0:W-:Y:S03]  /*2a9a0*/  STS.U16 [R14+0x3a00], R20 ;  /* 0x003a00140e007388 */ /* 0x0001e60000000400 */
[----:B------:R-:W2:Y:S01]  /*2a9b0*/  LDL.LU R11, [R1+0x289c] ;  /* 0x00289c00010b7983 */ /* 0x000ea20000300800 */
[----:B------:R-:W2:Y:S02]  /*2a9c0*/  LDL.LU R16, [R1+0x2898] ;  /* 0x0028980001107983 */ /* 0x000ea40000300800 */
[----:B------:R-:W2:Y:S01]  /*2a9d0*/  LDL.LU R18, [R1+0x2894] ;  /* 0x0028940001127983 */ /* 0x000ea20000300800 */
[----:B------:R1:W-:Y:S01]  /*2a9e0*/  STS.U16 [R14+0x3e00], R22 ;  /* 0x003e00160e007388 */ /* 0x0003e20000000400 */
[----:B------:R1:W-:Y:S02]  /*2a9f0*/  STS.U16 [R14+0x4200], R24 ;  /* 0x004200180e007388 */ /* 0x0003e40000000400 */
[----:B------:R1:W-:Y:S02]  /*2aa00*/  STS.U16 [R14+0x4600], R26 ;  /* 0x0046001a0e007388 */ /* 0x0003e40000000400 */
[----:B------:R1:W-:Y:S01]  /*2aa10*/  STS.U16 [R14+0x4a00], R28 ;  /* 0x004a001c0e007388 */ /* 0x0003e20000000400 */
[----:B0-----:R-:W2:Y:S04]  /*2aa20*/  LDL.LU R20, [R1+0x2890] ;  /* 0x0028900001147983 */ /* 0x001ea80000300800 */
[----:B------:R0:W-:Y:S04]  /*2aa30*/  STS.U16 [R14+0x4e00], R2 ;  /* 0x004e00020e007388 */ /* 0x0001e80000000400 */
[----:B-1----:R-:W2:Y:S01]  /*2aa40*/  LDL.LU R22, [R1+0x288c] ;  /* 0x00288c0001167983 */ /* 0x002ea20000300800 */
[----:B------:R-:W2:Y:S02]  /*2aa50*/  LDL.LU R24, [R1+0x2888] ;  /* 0x0028880001187983 */ /* 0x000ea40000300800 */
[----:B------:R1:W-:Y:S01]  /*2aa60*/  STS.U16 [R14+0x5200], R3 ;  /* 0x005200030e007388 */ /* 0x0003e20000000400 */
[----:B------:R-:W2:Y:S01]  /*2aa70*/  LDL.LU R26, [R1+0x2884] ;  /* 0x00288400011a7983 */ /* 0x000ea20000300800 */
[----:B------:R-:W2:Y:S03]  /*2aa80*/  LDL.LU R28, [R1+0x2880] ;  /* 0x00288000011c7983 */ /* 0x000ea60000300800 */
[----:B0-----:R-:W2:Y:S04]  /*2aa90*/  LDL R2, [R1+0xea0] ;  /* 0x000ea00001027983 */ /* 0x001ea80000100800 */
[----:B-1----:R-:W2:Y:S01]  /*2aaa0*/  LDL R3, [R1+0x710] ;  /* 0x0007100001037983 */ /* 0x002ea20000100800 */
[----:B------:R-:W-:Y:S01]  /*2aab0*/  PRMT R10, RZ, 0x7610, R10 ;  /* 0x00007610ff0a7816 */ /* 0x000fe2000000000a */
[----:B------:R0:W-:Y:S02]  /*2aac0*/  STS.U16 [R14+0x5600], R0 ;  /* 0x005600000e007388 */ /* 0x0001e40000000400 */
[----:B0-----:R-:W3:Y:S04]  /*2aad0*/  LDL.LU R0, [R1+0xedc] ;  /* 0x000edc0001007983 */ /* 0x001ee80000300800 */
[----:B--2---:R-:W2:Y:S04]  /*2aae0*/  @!P0 LDG.E.U16 R10, [R2.64] ;  /* 0x0000000a020a8981 */ /* 0x004ea8000c1e1500 */
        /* <DEDUP_REMOVED lines=15> */
[----:B---3--:R-:W-:Y:S01]  /*2abe0*/  STS.U16 [R14+0x9600], R27 ;  /* 0x0096001b0e007388 */ /* 0x008fe20000000400 */
[----:B----4-:R0:W-:Y:S04]  /*2abf0*/  STS.U16 [R14+0x9a00], R29 ;  /* 0x009a001d0e007388 */ /* 0x0101e80000000400 */
[----:B0-----:R-:W3:Y:S04]  /*2ac00*/  LDL.LU R14, [R1+0x287c] ;  /* 0x00287c00010e7983 */ /* 0x001ee80000300800 */
[----:B--2---:R0:W-:Y:S04]  /*2ac10*/  STL [R1+0x504], R10 ;  /* 0x0005040a01007387 */ /* 0x0041e80000100800 */
[----:B0-----:R-:W2:Y:S01]  /*2ac20*/  LDL.LU R10, [R1+0x2878] ;  /* 0x00287800010a7983 */ /* 0x001ea20000300800 */
[----:B------:R-:W4:Y:S02]  /*2ac30*/  LDL R2, [R1+0xe8c] ;  /* 0x000e8c0001027983 */ /* 0x000f240000100800 */
[----:B------:R-:W4:Y:S01]  /*2ac40*/  LDL R3, [R1+0xe90] ;  /* 0x000e900001037983 */ /* 0x000f220000100800 */
[----:B---3--:R-:W-:-:S02]  /*2ac50*/  PRMT R14, RZ, 0x7610, R14 ;  /* 0x00007610ff0e7816 */ /* 0x008fc4000000000e */
[----:B----4-:R-:W-:-:S04]  /*2ac60*/  @!P0 LOP3.LUT R3, R3, R2, RZ, 0x3c, !PT ;  /* 0x0000000203038212 */ /* 0x010fc800078e3cff */
[----:B------:R-:W-:-:S04]  /*2ac70*/  @!P0 LOP3.LUT R2, R3, R2, RZ, 0x3c, !PT ;  /* 0x0000000203028212 */ /* 0x000fc800078e3cff */
[----:B------:R-:W-:-:S05]  /*2ac80*/  @!P0 LOP3.LUT R3, R3, R2, RZ, 0x3c, !PT ;  /* 0x0000000203038212 */ /* 0x000fca00078e3cff */
[----:B------:R-:W3:Y:S04]  /*2ac90*/  @!P0 LDG.E.U16 R14, [R2.64] ;  /* 0x0000000a020e8981 */ /* 0x000ee8000c1e1500 */
[----:B---3--:R0:W-:Y:S04]  /*2aca0*/  STL [R1+0x500], R14 ;  /* 0x0005000e01007387 */ /* 0x0081e80000100800 */
[----:B0-----:R-:W3:Y:S01]  /*2acb0*/  LDL.LU R14, [R1+0x2874] ;  /* 0x00287400010e7983 */ /* 0x001ee20000300800 */
[----:B------:R-:W4:Y:S02]  /*2acc0*/  LDL R2, [R1+0xe6c] ;  /* 0x000e6c0001027983 */ /* 0x000f240000100800 */
[----:B------:R-:W4:Y:S01]  /*2acd0*/  LDL R3, [R1+0xe70] ;  /* 0x000e700001037983 */ /* 0x000f220000100800 */
[----:B------:R-:W-:-:S02]  /*2ace0*/  PRMT R15, RZ, 0x7610, R15 ;  /* 0x00007610ff0f7816 */ /* 0x000fc4000000000f */
[----:B----4-:R-:W-:-:S04]  /*2acf0*/  @!P0 LOP3.LUT R3, R3, R2, RZ, 0x3c, !PT ;  /* 0x0000000203038212 */ /* 0x010fc800078e3cff */
[----:B------:R-:W-:-:S04]  /*2ad00*/  @!P0 LOP3.LUT R2, R3, R2, RZ, 0x3c, !PT ;  /* 0x0000000203028212 */ /* 0x000fc800078e3cff */
[----:B------:R-:W-:-:S05]  /*2ad10*/  @!P0 LOP3.LUT R3, R3, R2, RZ, 0x3c, !PT ;  /* 0x0000000203038212 */ /* 0x000fca00078e3cff */
[----:B------:R-:W4:Y:S04]  /*2ad20*/  @!P0 LDG.E.U16 R15, [R2.64] ;  /* 0x0000000a020f8981 */ /* 0x000f28000c1e1500 */
[----:B----4-:R0:W-:Y:S04]  /*2ad30*/  STL [R1+0x4fc], R15 ;  /* 0x0004fc0f01007387 */ /* 0x0101e80000100800 */
[----:B0-----:R-:W4:Y:S01]  /*2ad40*/  LDL.LU R15, [R1+0x2870] ;  /* 0x00287000010f7983 */ /* 0x001f220000300800 */
[----:B------:R-:W2:Y:S02]  /*2ad50*/  LDL R2, [R1+0xe4c] ;  /* 0x000e4c0001027983 */ /* 0x000ea40000100800 */
[----:B------:R-:W2:Y:S01]  /*2ad60*/  LDL R3, [R1+0xe50] ;  /* 0x000e500001037983 */ /* 0x000ea20000100800 */
[----:B---3--:R-:W-:-:S02]  /*2ad70*/  PRMT R14, RZ, 0x7610, R14 ;  /* 0x00007610ff0e7816 */ /* 0x008fc4000000000e */
[----:B--2---:R-:W-:-:S04]  /*2ad80*/  @!P0 LOP3.LUT R3, R3, R2, RZ, 0x3c, !PT ;  /* 0x0000000203038212 */ /* 0x004fc800078e3cff */
[----:B------:R-:W-:-:S04]  /*2ad90*/  @!P0 LOP3.LUT R2, R3, R2, RZ, 0x3c, !PT ;  /* 0x0000000203028212 */ /* 0x000fc800078e3cff */
[----:B------:R-:W-:-:S05]  /*2ada0*/  @!P0 LOP3.LUT R3, R3, R2, RZ, 0x3c, !PT ;  /* 0x0000000203038212 */ /* 0x000fca00078e3cff */
[----:B------:R-:W2:Y:S04]  /*2adb0*/  @!P0 LDG.E.U16 R14, [R2.64] ;  /* 0x0000000a020e8981 */ /* 0x000ea8000c1e1500 */
[----:B--2---:R0:W-:Y:S04]  /*2adc0*/  STL [R1+0x4f8], R14 ;  /* 0x0004f80e01007387 */ /* 0x0041e80000100800 */
[----:B0-----:R-:W2:Y:S01]  /*2add0*/  LDL.LU R14, [R1+0x286c] ;  /* 0x00286c00010e7983 */ /* 0x001ea20000300800 */
[----:B------:R-:W3:Y:S02]  /*2ade0*/  LDL R2, [R1+0xe2c] ;  /* 0x000e2c0001027983 */ /* 0x000ee40000100800 */
[----:B------:R-:W3:Y:S01]  /*2adf0*/  LDL R3, [R1+0xe30] ;  /* 0x000e300001037983 */ /* 0x000ee20000100800 */
[----:B----4-:R-:W-:-:S02]  /*2ae00*/  PRMT R15, RZ, 0x7610, R15 ;  /* 0x00007610ff0f7816 */ /* 0x010fc4000000000f */
[----:B---3--:R-:W-:-:S04]  /*2ae10*/  @!P0 LOP3.LUT R3, R3, R2, RZ, 0x3c, !PT ;  /* 0x0000000203038212 */ /* 0x008fc800078e3cff */
[----:B------:R-:W-:-:S04]  /*2ae20*/  @!P0 LOP3.LUT R2, R3, R2, RZ, 0x3c, !PT ;  /* 0x0000000203028212 */ /* 0x000fc800078e3cff */
[----:B------:R-:W-:-:S05]  /*2ae30*/  @!P0 LOP3.LUT R3, R3, R2, RZ, 0x3c, !PT ;  /* 0x0000000203038212 */ /* 0x000fca00078e3cff */
[----:B------:R-:W3:Y:S04]  /*2ae40*/  @!P0 LDG.E.U16 R15, [R2.64] ;  /* 0x0000000a020f8981 */ /* 0x000ee8000c1e1500 */
[----:B---3--:R0:W-:Y:S04]  /*2ae50*/  STL [R1+0x4f4], R15 ;  /* 0x0004f40f01007387 */ /* 0x0081e80000100800 */
[----:B0-----:R-:W3:Y:S01]  /*2ae60*/  LDL.LU R15, [R1+0x2868] ;  /* 0x00286800010f7983 */ /* 0x001ee20000300800 */
[----:B------:R-:W4:Y:S02]  /*2ae70*/  LDL R2, [R1+0xe0c] ;  /* 0x000e0c0001027983 */ /* 0x000f240000100800 */
[----:B------:R-:W4:Y:S01]  /*2ae80*/  LDL R3, [R1+0xe10] ;  /* 0x000e100001037983 */ /* 0x000f220000100800 */
[----:B--2---:R-:W-:-:S02]  /*2ae90*/  PRMT R14, RZ, 0x7610, R14 ;  /* 0x00007610ff0e7816 */ /* 0x004fc4000000000e */
[----:B----4-:R-:W-:-:S04]  /*2aea0*/  @!P0 LOP3.LUT R3, R3, R2, RZ, 0x3c, !PT ;  /* 0x0000000203038212 */ /* 0x010fc800078e3cff */
[----:B------:R-:W-:-:S04]  /*2aeb0*/  @!P0 LOP3.LUT R2, R3, R2, RZ, 0x3c, !PT ;  /* 0x0000000203028212 */ /* 0x000fc800078e3cff */
[----:B------:R-:W-:-:S05]  /*2aec0*/  @!P0 LOP3.LUT R3, R3, R2, RZ, 0x3c, !PT ;  /* 0x0000000203038212 */ /* 0x000fca00078e3cff */
[----:B------:R-:W2:Y:S04]  /*2aed0*/  @!P0 LDG.E.U16 R14, [R2.64] ;  /* 0x0000000a020e8981 */ /* 0x000ea8000c1e1500 */
        /* <DEDUP_REMOVED lines=129> */
[----:B------:R-:W4:Y:S02]  /*2b6f0*/  LDL R3, [R1+0xc30] ;  /* 0x000c300001037983 */ /* 0x000f240000100800 */
[----:B----4-:R-:W-:-:S02]  /*2b700*/  @!P0 LOP3.LUT R3, R3, R2, RZ, 0x3c, !PT ;  /* 0x0000000203038212 */ /* 0x010fc400078e3cff */
[----:B--2---:R-:W-:Y:S02]  /*2b710*/  PRMT R14, RZ, 0x7610, R14 ;  /* 0x00007610ff0e7816 */ /* 0x004fe4000000000e */
        /* <DEDUP_REMOVED lines=186> */
[----:B------:R-:W4:Y:S01]  /*2c2c0*/  LDL R3, [R1+0x9b8] ;  /* 0x0009b80001037983 */ /* 0x000f220000100800 */
[----:B------:R-:W-:-:S02]  /*2c2d0*/  PRMT R12, RZ, 0x7610, R12 ;  /* 0x00007610ff0c7816 */ /* 0x000fc4000000000c */
[----:B----4-:R-:W-:-:S04]  /*2c2e0*/  @!P0 LOP3.LUT R3, R3, R2, RZ, 0x3c, !PT ;  /* 0x0000000203038212 */ /* 0x010fc800078e3cff */
[----:B------:R-:W-:-:S04]  /*2c2f0*/  @!P0 LOP3.LUT R2, R3, R2, RZ, 0x3c, !PT ;  /* 0x0000000203028212 */ /* 0x000fc800078e3cff */
[----:B------:R-:W-:-:S05]  /*2c300*/  @!P0 LOP3.LUT R3, R3, R2, RZ, 0x3c, !PT ;  /* 0x0000000203038212 */ /* 0x000fca00078e3cff */
[----:B------:R0:W4:Y:S04]  /*2c310*/  @!P0 LDG.E.U16 R12, [R2.64] ;  /* 0x0000000a020c8981 */ /* 0x000128000c1e1500 */
[----:B0-----:R-:W3:Y:S04]  /*2c320*/  LDL R2, [R1+0x9ac] ;  /* 0x0009ac0001027983 */ /* 0x001ee80000100800 */
[----:B------:R-:W3:Y:S01]  /*2c330*/  LDL R3, [R1+0x9b0] ;  /* 0x0009b00001037983 */ /* 0x000ee20000100800 */
[----:B--2---:R-:W-:Y:S02]  /*2c340*/  PRMT R14, RZ, 0x7610, R14 ;  /* 0x00007610ff0e7816 */ /* 0x004fe4000000000e */
[----:B---3--:R-:W-:-:S04]  /*2c350*/  @!P0 LOP3.LUT R3, R3, R2, RZ, 0x3c, !PT ;  /* 0x0000000203038212 */ /* 0x008fc800078e3cff */
[----:B------:R-:W-:-:S04]  /*2c360*/  @!P0 LOP3.LUT R2, R3, R2, RZ, 0x3c, !PT ;  /* 0x0000000203028212 */ /* 0x000fc800078e3cff */
[----:B------:R-:W-:-:S05]  /*2c370*/  @!P0 LOP3.LUT R3, R3, R2, RZ, 0x3c, !PT ;  /* 0x0000000203038212 */ /* 0x000fca00078e3cff */
[----:B------:R-:W2:Y:S04]  /*2c380*/  @!P0 LDG.E.U16 R14, [R2.64] ;  /* 0x0000000a020e8981 */ /* 0x000ea8000c1e1500 */
[----:B----4-:R0:W-:Y:S04]  /*2c390*/  STL [R1+0x54], R12 ;  /* 0x0000540c01007387 */ /* 0x0101e80000100800 */
[----:B0-----:R-:W3:Y:S04]  /*2c3a0*/  LDL R12, [R1+0x958] ;  /* 0x00095800010c7983 */ /* 0x001ee80000100800 */
        /* <DEDUP_REMOVED lines=39> */
[----:B------:R-:W-:-:S02]  /*2c620*/  @!P0 IMAD.MOV.U32 R2, RZ, RZ, R12 ;  /* 0x000000ffff028224 */ /* 0x000fc400078e000c */
[----:B------:R-:W3:Y:S01]  /*2c630*/  LDL R12, [R1+0x910] ;  /* 0x00091000010c7983 */ /* 0x000ee20000100800 */
[----:B--2---:R-:W-:-:S06]  /*2c640*/  PRMT R14, RZ, 0x7610, R14 ;  /* 0x00007610ff0e7816 */ /* 0x004fcc000000000e */
[----:B----4-:R-:W2:Y:S04]  /*2c650*/  @!P0 LDG.E.U16 R14, [R2.64] ;  /* 0x0000000a020e8981 */ /* 0x010ea8000c1e1500 */
        /* <DEDUP_REMOVED lines=26> */
[----:B------:R-:W2:Y:S01]  /*2c800*/  @!P0 LDG.E.U16 R14, [R2.64] ;  /* 0x0000000a020e8981 */ /* 0x000ea2000c1e1500 */
[----:B------:R-:W-:-:S03]  /*2c810*/  PRMT R9, RZ, 0x7610, R9 ;  /* 0x00007610ff097816 */ /* 0x000fc60000000009 */
[----:B--2---:R0:W-:Y:S04]  /*2c820*/  STL [R1+0x30], R14 ;  /* 0x0000300e01007387 */ /* 0x0041e80000100800 */
[----:B0-----:R-:W2:Y:S01]  /*2c830*/  LDL.LU R14, [R1+0x27b8] ;  /* 0x0027b800010e7983 */ /* 0x001ea20000300800 */
[----:B------:R-:W4:Y:S02]  /*2c840*/  LDL R3, [R1+0x914] ;  /* 0x0009140001037983 */ /* 0x000f240000100800 */
[----:B---3--:R-:W-:Y:S01]  /*2c850*/  @!P0 IMAD.MOV.U32 R2, RZ, RZ, R13 ;  /* 0x000000ffff028224 */ /* 0x008fe200078e000d */
[----:B------:R-:W-:Y:S01]  /*2c860*/  PRMT R5, RZ, 0x7610, R5 ;  /* 0x00007610ff057816 */ /* 0x000fe20000000005 */
[----:B------:R-:W3:Y:S04]  /*2c870*/  LDL R13, [R1+0x8cc] ;  /* 0x0008cc00010d7983 */ /* 0x000ee80000100800 */
[----:B----4-:R0:W4:Y:S04]  /*2c880*/  @!P0 LDG.E.U16 R9, [R2.64] ;  /* 0x0000000a02098981 */ /* 0x010128000c1e1500 */
[----:B0-----:R-:W3:Y:S01]  /*2c890*/  LDL R3, [R1+0x90c] ;  /* 0x00090c0001037983 */ /* 0x001ee20000100800 */
[----:B------:R-:W-:-:S03]  /*2c8a0*/  @!P0 IMAD.MOV.U32 R2, RZ, RZ, R12 ;  /* 0x000000ffff028224 */ /* 0x000fc600078e000c */
[----:B----4-:R0:W-:Y:S01]  /*2c8b0*/  STL [R1+0x2c], R9 ;  /* 0x00002c0901007387 */ /* 0x0101e20000100800 */
[----:B--2---:R-:W-:Y:S01]  /*2c8c0*/  PRMT R14, RZ, 0x7610, R14 ;  /* 0x00007610ff0e7816 */ /* 0x004fe2000000000e */
[----:B------:R-:W2:Y:S02]  /*2c8d0*/  LDL R12, [R1+0x8b4] ;  /* 0x0008b400010c7983 */ /* 0x000ea40000100800 */
[----:B---3--:R1:W3:Y:S04]  /*2c8e0*/  @!P0 LDG.E.U16 R5, [R2.64] ;  /* 0x0000000a02058981 */ /* 0x0082e8000c1e1500 */
[----:B0-----:R-:W4:Y:S04]  /*2c8f0*/  LDL R9, [R1+0x8d0] ;  /* 0x0008d00001097983 */ /* 0x001f280000100800 */
[----:B-1----:R-:W2:Y:S04]  /*2c900*/  LDL R2, [R1+0x8f4] ;  /* 0x0008f40001027983 */ /* 0x002ea80000100800 */
[----:B------:R-:W2:Y:S02]  /*2c910*/  LDL R3, [R1+0x8f8] ;  /* 0x0008f80001037983 */ /* 0x000ea40000100800 */
[----:B--2---:R-:W-:-:S04]  /*2c920*/  @!P0 LOP3.LUT R3, R3, R2, RZ, 0x3c, !PT ;  /* 0x0000000203038212 */ /* 0x004fc800078e3cff */
[----:B------:R-:W-:-:S04]  /*2c930*/  @!P0 LOP3.LUT R2, R3, R2, RZ, 0x3c, !PT ;  /* 0x0000000203028212 */ /* 0x000fc800078e3cff */
[----:B------:R-:W-:-:S05]  /*2c940*/  @!P0 LOP3.LUT R3, R3, R2, RZ, 0x3c, !PT ;  /* 0x0000000203038212 */ /* 0x000fca00078e3cff */
[----:B------:R-:W2:Y:S04]  /*2c950*/  @!P0 LDG.E.U16 R14, [R2.64] ;  /* 0x0000000a020e8981 */ /* 0x000ea8000c1e1500 */
[----:B---3--:R0:W-:Y:S04]  /*2c960*/  STL [R1+0x28], R5 ;  /* 0x0000280501007387 */ /* 0x0081e80000100800 */
[----:B0-----:R-:W3:Y:S04]  /*2c970*/  LDL R5, [R1+0x8b8] ;  /* 0x0008b80001057983 */ /* 0x001ee80000100800 */
[----:B--2---:R0:W-:Y:S04]  /*2c980*/  STL [R1+0x24], R14 ;  /* 0x0000240e01007387 */ /* 0x0041e80000100800 */
[----:B0-----:R-:W2:Y:S01]  /*2c990*/  LDL.LU R14, [R1+0x27b4] ;  /* 0x0027b400010e7983 */ /* 0x001ea20000300800 */
[----:B------:R-:W2:Y:S02]  /*2c9a0*/  LDL R2, [R1+0x8ec] ;  /* 0x0008ec0001027983 */ /* 0x000ea40000100800 */
        /* <DEDUP_REMOVED lines=8> */
[----:B------:R-:W-:Y:S02]  /*2ca30*/  PRMT R15, RZ, 0x7610, R15 ;  /* 0x00007610ff0f7816 */ /* 0x000fe4000000000f */
[----:B------:R-:W-:-:S02]  /*2ca40*/  PRMT R8, RZ, 0x7610, R8 ;  /* 0x00007610ff087816 */ /* 0x000fc40000000008 */
[----:B--2---:R-:W-:-:S04]  /*2ca50*/  @!P0 LOP3.LUT R3, R3, R2, RZ, 0x3c, !PT ;  /* 0x0000000203038212 */ /* 0x004fc800078e3cff */
[----:B------:R-:W-:-:S04]  /*2ca60*/  @!P0 LOP3.LUT R2, R3, R2, RZ, 0x3c, !PT ;  /* 0x0000000203028212 */ /* 0x000fc800078e3cff */
[----:B------:R-:W-:-:S05]  /*2ca70*/  @!P0 LOP3.LUT R3, R3, R2, RZ, 0x3c, !PT ;  /* 0x0000000203038212 */ /* 0x000fca00078e3cff */
[----:B------:R4:W2:Y:S02]  /*2ca80*/  @!P0 LDG.E.U16 R15, [R2.64] ;  /* 0x0000000a020f8981 */ /* 0x0008a4000c1e1500 */
[----:B----4-:R-:W-:Y:S02]  /*2ca90*/  @!P0 IMAD.MOV.U32 R2, RZ, RZ, R9 ;  /* 0x000000ffff028224 */ /* 0x010fe400078e0009 */
[----:B------:R-:W-:-:S05]  /*2caa0*/  @!P0 IMAD.MOV.U32 R3, RZ, RZ, R13 ;  /* 0x000000ffff038224 */ /* 0x000fca00078e000d */
[----:B------:R3:W4:Y:S01]  /*2cab0*/  @!P0 LDG.E.U16 R8, [R2.64] ;  /* 0x0000000a02088981 */ /* 0x000722000c1e1500 */
[----:B------:R-:W-:-:S03]  /*2cac0*/  PRMT R4, RZ, 0x7610, R4 ;  /* 0x00007610ff047816 */ /* 0x000fc60000000004 */
[----:B------:R0:W-:Y:S01]  /*2cad0*/  STL [R1+0x20], R7 ;  /* 0x0000200701007387 */ /* 0x0001e20000100800 */
[----:B---3--:R-:W-:Y:S02]  /*2cae0*/  @!P0 IMAD.MOV.U32 R2, RZ, RZ, R5 ;  /* 0x000000ffff028224 */ /* 0x008fe400078e0005 */
[----:B------:R-:W-:Y:S01]  /*2caf0*/  @!P0 IMAD.MOV.U32 R3, RZ, RZ, R12 ;  /* 0x000000ffff038224 */ /* 0x000fe200078e000c */
[----:B0-----:R-:W3:Y:S04]  /*2cb00*/  LDL R7, [R1+0x8b0] ;  /* 0x0008b00001077983 */ /* 0x001ee80000100800 */
[----:B------:R0:W3:Y:S04]  /*2cb10*/  @!P0 LDG.E.U16 R4, [R2.64] ;  /* 0x0000000a02048981 */ /* 0x0000e8000c1e1500 */
[----:B--2---:R1:W-:Y:S04]  /*2cb20*/  STL [R1+0x1c], R15 ;  /* 0x00001c0f01007387 */ /* 0x0043e80000100800 */
[----:B-1----:R-:W2:Y:S01]  /*2cb30*/  LDL.LU R15, [R1+0x27b0] ;  /* 0x0027b000010f7983 */ /* 0x002ea20000300800 */
[----:B------:R-:W2:Y:S03]  /*2cb40*/  LDL R9, [R1+0x88c] ;  /* 0x00088c0001097983 */ /* 0x000ea60000100800 */
[----:B----4-:R1:W-:Y:S01]  /*2cb50*/  STL [R1+0x18], R8 ;  /* 0x0000180801007387 */ /* 0x0103e20000100800 */
[----:B0-----:R-:W4:Y:S01]  /*2cb60*/  LDL R3, [R1+0x8ac] ;  /* 0x0008ac0001037983 */ /* 0x001f220000100800 */
[----:B------:R-:W-:Y:S01]  /*2cb70*/  PRMT R6, RZ, 0x7610, R6 ;  /* 0x00007610ff067816 */ /* 0x000fe20000000006 */
[----:B------:R-:W2:Y:S01]  /*2cb80*/  LDL R13, [R1+0x874] ;  /* 0x00087400010d7983 */ /* 0x000ea20000100800 */
[----:B------:R-:W2:Y:S04]  /*2cb90*/  LDL R12, [R1+0x878] ;  /* 0x00087800010c7983 */ /* 0x000ea80000100800 */
[----:B------:R-:W2:Y:S04]  /*2cba0*/  LDL R5, [R1+0x86c] ;  /* 0x00086c0001057983 */ /* 0x000ea80000100800 */
[----:B-1----:R-:W2:Y:S01]  /*2cbb0*/  LDL R8, [R1+0x890] ;  /* 0x0008900001087983 */ /* 0x002ea20000100800 */
[----:B---3--:R-:W-:-:S03]  /*2cbc0*/  @!P0 IMAD.MOV.U32 R2, RZ, RZ, R7 ;  /* 0x000000ffff028224 */ /* 0x008fc600078e0007 */
[----:B------:R0:W-:Y:S01]  /*2cbd0*/  STL [R1+0x14], R4 ;  /* 0x0000140401007387 */ /* 0x0001e20000100800 */
[----:B------:R-:W3:Y:S03]  /*2cbe0*/  LDL R7, [R1+0x854] ;  /* 0x0008540001077983 */ /* 0x000ee60000100800 */
[----:B0-----:R-:W3:Y:S04]  /*2cbf0*/  LDL R4, [R1+0x870] ;  /* 0x0008700001047983 */ /* 0x001ee80000100800 */
[----:B----4-:R0:W4:Y:S04]  /*2cc00*/  @!P0 LDG.E.U16 R6, [R2.64] ;  /* 0x0000000a02068981 */ /* 0x010128000c1e1500 */
[----:B0-----:R-:W3:Y:S04]  /*2cc10*/  LDL R2, [R1+0x894] ;  /* 0x0008940001027983 */ /* 0x001ee80000100800 */
[----:B------:R-:W3:Y:S01]  /*2cc20*/  LDL R3, [R1+0x898] ;  /* 0x0008980001037983 */ /* 0x000ee20000100800 */
[----:B--2---:R-:W-:-:S02]  /*2cc30*/  PRMT R15, RZ, 0x7610, R15 ;  /* 0x00007610ff0f7816 */ /* 0x004fc4000000000f */
[----:B------:R-:W-:Y:S01]  /*2cc40*/  PRMT R14, RZ, 0x7610, R14 ;  /* 0x00007610ff0e7816 */ /* 0x000fe2000000000e */
[----:B----4-:R0:W-:Y:S04]  /*2cc50*/  STL [R1+0x10], R6 ;  /* 0x0000100601007387 */ /* 0x0101e80000100800 */
[----:B0-----:R-:W2:Y:S01]  /*2cc60*/  LDL R6, [R1+0x858] ;  /* 0x0008580001067983 */ /* 0x001ea20000100800 */
[----:B---3--:R-:W-:-:S04]  /*2cc70*/  @!P0 LOP3.LUT R3, R3, R2, RZ, 0x3c, !PT ;  /* 0x0000000203038212 */ /* 0x008fc800078e3cff */
[----:B------:R-:W-:-:S04]  /*2cc80*/  @!P0 LOP3.LUT R2, R3, R2, RZ, 0x3c, !PT ;  /* 0x0000000203028212 */ /* 0x000fc800078e3cff */
[----:B------:R-:W-:-:S05]  /*2cc90*/  @!P0 LOP3.LUT R3, R3, R2, RZ, 0x3c, !PT ;  /* 0x0000000203038212 */ /* 0x000fca00078e3cff */
[----:B------:R0:W3:Y:S02]  /*2cca0*/  @!P0 LDG.E.U16 R15, [R2.64] ;  /* 0x0000000a020f8981 */ /* 0x0000e4000c1e1500 */
[----:B0-----:R-:W-:Y:S02]  /*2ccb0*/  @!P0 IMAD.MOV.U32 R2, RZ, RZ, R8 ;  /* 0x000000ffff028224 */ /* 0x001fe400078e0008 */
[----:B------:R-:W-:Y:S01]  /*2ccc0*/  @!P0 IMAD.MOV.U32 R3, RZ, RZ, R9 ;  /* 0x000000ffff038224 */ /* 0x000fe200078e0009 */
[----:B------:R-:W4:Y:S04]  /*2ccd0*/  LDL R8, [R1+0x850] ;  /* 0x0008500001087983 */ /* 0x000f280000100800 */
[----:B------:R-:W3:Y:S04]  /*2cce0*/  LDL R9, [R1+0x84c] ;  /* 0x00084c0001097983 */ /* 0x000ee80000100800 */
[----:B------:R0:W3:Y:S01]  /*2ccf0*/  @!P0 LDG.E.U16 R14, [R2.64] ;  /* 0x0000000a020e8981 */ /* 0x0000e2000c1e1500 */
[----:B------:R-:W-:-:S02]  /*2cd00*/  PRMT R11, RZ, 0x7610, R11 ;  /* 0x00007610ff0b7816 */ /* 0x000fc4000000000b */
[----:B------:R-:W-:Y:S01]  /*2cd10*/  PRMT R10, RZ, 0x7610, R10 ;  /* 0x00007610ff0a7816 */ /* 0x000fe2000000000a */
[----:B0-----:R-:W-:Y:S02]  /*2cd20*/  @!P0 IMAD.MOV.U32 R2, RZ, RZ, R12 ;  /* 0x000000ffff028224 */ /* 0x001fe400078e000c */
[----:B------:R-:W-:-:S05]  /*2cd30*/  @!P0 IMAD.MOV.U32 R3, RZ, RZ, R13 ;  /* 0x000000ffff038224 */ /* 0x000fca00078e000d */
[----:B------:R0:W3:Y:S01]  /*2cd40*/  @!P0 LDG.E.U16 R11, [R2.64] ;  /* 0x0000000a020b8981 */ /* 0x0000e2000c1e1500 */
[----:B------:R-:W-:Y:S01]  /*2cd50*/  PRMT R28, RZ, 0x7610, R28 ;  /* 0x00007610ff1c7816 */ /* 0x000fe2000000001c */
[----:B0-----:R-:W-:Y:S02]  /*2cd60*/  @!P0 IMAD.MOV.U32 R2, RZ, RZ, R4 ;  /* 0x000000ffff028224 */ /* 0x001fe400078e0004 */
[----:B------:R-:W-:Y:S01]  /*2cd70*/  @!P0 IMAD.MOV.U32 R3, RZ, RZ, R5 ;  /* 0x000000ffff038224 */ /* 0x000fe200078e0005 */
[----:B------:R-:W3:Y:S04]  /*2cd80*/  LDL R4, [R1+0x838] ;  /* 0x0008380001047983 */ /* 0x000ee80000100800 */
[----:B------:R-:W3:Y:S04]  /*2cd90*/  LDL R5, [R1+0x834] ;  /* 0x0008340001057983 */ /* 0x000ee80000100800 */
[----:B------:R0:W3:Y:S02]  /*2cda0*/  @!P0 LDG.E.U16 R10, [R2.64] ;  /* 0x0000000a020a8981 */ /* 0x0000e4000c1e1500 */
[----:B0-----:R-:W-:-:S02]  /*2cdb0*/  @!P0 IMAD.MOV.U32 R3, RZ, RZ, R7 ;  /* 0x000000ffff038224 */ /* 0x001fc400078e0007 */
[----:B------:R-:W3:Y:S01]  /*2cdc0*/  LDL R7, [R1+0x82c] ;  /* 0x00082c0001077983 */ /* 0x000ee20000100800 */
[----:B------:R-:W-:Y:S01]  /*2cdd0*/  PRMT R26, RZ, 0x7610, R26 ;  /* 0x00007610ff1a7816 */ /* 0x000fe2000000001a */
[----:B--2---:R-:W-:Y:S02]  /*2cde0*/  @!P0 IMAD.MOV.U32 R2, RZ, RZ, R6 ;  /* 0x000000ffff028224 */ /* 0x004fe400078e0006 */
[----:B------:R-:W2:Y:S04]  /*2cdf0*/  LDL R6, [R1+0x830] ;  /* 0x0008300001067983 */ /* 0x000ea80000100800 */
[----:B------:R4:W2:Y:S02]  /*2ce00*/  @!P0 LDG.E.U16 R28, [R2.64] ;  /* 0x0000000a021c8981 */ /* 0x0008a4000c1e1500 */
[----:B----4-:R-:W-:-:S02]  /*2ce10*/  @!P0 IMAD.MOV.U32 R2, RZ, RZ, R8 ;  /* 0x000000ffff028224 */ /* 0x010fc400078e0008 */
[----:B---3--:R-:W-:-:S05]  /*2ce20*/  @!P0 IMAD.MOV.U32 R3, RZ, RZ, R9 ;  /* 0x000000ffff038224 */ /* 0x008fca00078e0009 */
[----:B------:R0:W3:Y:S01]  /*2ce30*/  @!P0 LDG.E.U16 R26, [R2.64] ;  /* 0x0000000a021a8981 */ /* 0x0000e2000c1e1500 */
[----:B------:R-:W-:Y:S02]  /*2ce40*/  PRMT R24, RZ, 0x7610, R24 ;  /* 0x00007610ff187816 */ /* 0x000fe40000000018 */
[----:B------:R-:W-:Y:S01]  /*2ce50*/  PRMT R22, RZ, 0x7610, R22 ;  /* 0x00007610ff167816 */ /* 0x000fe20000000016 */
[----:B0-----:R-:W-:Y:S02]  /*2ce60*/  @!P0 IMAD.MOV.U32 R2, RZ, RZ, R4 ;  /* 0x000000ffff028224 */ /* 0x001fe400078e0004 */
[----:B------:R-:W-:-:S05]  /*2ce70*/  @!P0 IMAD.MOV.U32 R3, RZ, RZ, R5 ;  /* 0x000000ffff038224 */ /* 0x000fca00078e0005 */
[----:B------:R0:W4:Y:S02]  /*2ce80*/  @!P0 LDG.E.U16 R24, [R2.64] ;  /* 0x0000000a02188981 */ /* 0x000124000c1e1500 */
[----:B0-----:R-:W-:Y:S02]  /*2ce90*/  @!P0 IMAD.MOV.U32 R3, RZ, RZ, R7 ;  /* 0x000000ffff038224 */ /* 0x001fe400078e0007 */
[----:B--2---:R-:W-:Y:S01]  /*2cea0*/  STL [R1+0x27ac], R28 ;  /* 0x0027ac1c01007387 */ /* 0x004fe20000100800 */
[----:B------:R-:W2:Y:S02]  /*2ceb0*/  LDL R13, [R1+0x814] ;  /* 0x00081400010d7983 */ /* 0x000ea40000100800 */
[----:B------:R-:W4:Y:S02]  /*2cec0*/  LDL R12, [R1+0x818] ;  /* 0x00081800010c7983 */ /* 0x000f240000100800 */
[----:B------:R-:W-:Y:S01]  /*2ced0*/  @!P0 IMAD.MOV.U32 R2, RZ, RZ, R6 ;  /* 0x000000ffff028224 */ /* 0x000fe200078e0006 */
[----:B------:R0:W-:Y:S04]  /*2cee0*/  STL [R1+0x4], R11 ;  /* 0x0000040b01007387 */ /* 0x0001e80000100800 */
[----:B------:R2:W4:Y:S04]  /*2cef0*/  @!P0 LDG.E.U16 R22, [R2.64] ;  /* 0x0000000a02168981 */ /* 0x000528000c1e1500 */
[----:B0-----:R-:W4:Y:S01]  /*2cf00*/  LDL R11, [R1+0x7f4] ;  /* 0x0007f400010b7983 */ /* 0x001f220000100800 */
[----:B------:R0:W-:Y:S03]  /*2cf10*/  STL [R1], R10 ;  /* 0x0000000a01007387 */ /* 0x0001e60000100800 */
[----:B0-----:R-:W4:Y:S04]  /*2cf20*/  LDL R10, [R1+0x7f8] ;  /* 0x0007f800010a7983 */ /* 0x001f280000100800 */
[----:B---3--:R0:W-:Y:S01]  /*2cf30*/  STL [R1+0x2768], R26 ;  /* 0x0027681a01007387 */ /* 0x0081e20000100800 */
[----:B------:R-:W-:Y:S02]  /*2cf40*/  STL [R1+0xc], R15 ;  /* 0x00000c0f01007387 */ /* 0x000fe40000100800 */
[----:B------:R-:W3:Y:S02]  /*2cf50*/  LDL R5, [R1+0x7d4] ;  /* 0x0007d40001057983 */ /* 0x000ee40000100800 */
[----:B------:R-:W3:Y:S01]  /*2cf60*/  LDL R4, [R1+0x7d8] ;  /* 0x0007d80001047983 */ /* 0x000ee20000100800 */
[----:B------:R-:W-:Y:S01]  /*2cf70*/  STL [R1+0x8], R14 ;  /* 0x0000080e01007387 */ /* 0x000fe20000100800 */
[----:B------:R-:W3:Y:S02]  /*2cf80*/  LDL R9, [R1+0x7b4] ;  /* 0x0007b40001097983 */ /* 0x000ee40000100800 */
[----:B------:R-:W3:Y:S02]  /*2cf90*/  LDL R8, [R1+0x7b8] ;  /* 0x0007b80001087983 */ /* 0x000ee40000100800 */
[----:B------:R-:W3:Y:S01]  /*2cfa0*/  LDL R7, [R1+0x794] ;  /* 0x0007940001077983 */ /* 0x000ee20000100800 */
[----:B------:R-:W3:Y:S01]  /*2cfb0*/  LDL R6, [R1+0x798] ;  /* 0x0007980001067983 */ /* 0x000ee20000100800 */
[----:B------:R-:W-:-:S02]  /*2cfc0*/  PRMT R20, RZ, 0x7610, R20 ;  /* 0x00007610ff147816 */ /* 0x000fc40000000014 */
[----:B------:R-:W-:Y:S01]  /*2cfd0*/  PRMT R16, RZ, 0x7610, R16 ;  /* 0x00007610ff107816 */ /* 0x000fe20000000010 */
[----:B--2---:R-:W-:Y:S02]  /*2cfe0*/  @!P0 IMAD.MOV.U32 R3, RZ, RZ, R13 ;  /* 0x000000ffff038224 */ /* 0x004fe400078e000d */
[----:B----4-:R-:W-:-:S05]  /*2cff0*/  @!P0 IMAD.MOV.U32 R2, RZ, RZ, R12 ;  /* 0x000000ffff028224 */ /* 0x010fca00078e000c */
[----:B------:R1:W2:Y:S04]  /*2d000*/  @!P0 LDG.E.U16 R20, [R2.64] ;  /* 0x0000000a02148981 */ /* 0x0002a8000c1e1500 */
[----:B------:R4:W-:Y:S01]  /*2d010*/  STL [R1+0x276c], R22 ;  /* 0x00276c1601007387 */ /* 0x0009e20000100800 */
[----:B------:R-:W2:Y:S02]  /*2d020*/  LDL R13, [R1+0x774] ;  /* 0x00077400010d7983 */ /* 0x000ea40000100800 */
[----:B------:R-:W2:Y:S02]  /*2d030*/  LDL R12, [R1+0x778] ;  /* 0x00077800010c7983 */ /* 0x000ea40000100800 */
[----:B0-----:R-:W2:Y:S02]  /*2d040*/  LDL R26, [R1+0x738] ;  /* 0x00073800011a7983 */ /* 0x001ea40000100800 */
[----:B-1----:R-:W-:Y:S01]  /*2d050*/  @!P0 IMAD.MOV.U32 R3, RZ, RZ, R11 ;  /* 0x000000ffff038224 */ /* 0x002fe200078e000b */
[----:B----4-:R-:W4:Y:S04]  /*2d060*/  LDL R22, [R1+0xeb0] ;  /* 0x000eb00001167983 */ /* 0x010f280000100800 */
[----:B------:R-:W4:Y:S01]  /*2d070*/  LDL R11, [R1+0x728] ;  /* 0x00072800010b7983 */ /* 0x000f220000100800 */
[----:B------:R-:W-:-:S03]  /*2d080*/  @!P0 IMAD.MOV.U32 R2, RZ, RZ, R10 ;  /* 0x000000ffff028224 */ /* 0x000fc600078e000a */
[----:B------:R-:W4:Y:S04]  /*2d090*/  LDL R10, [R1+0xed0] ;  /* 0x000ed000010a7983 */ /* 0x000f280000100800 */
[----:B------:R0:W4:Y:S02]  /*2d0a0*/  @!P0 LDG.E.U16 R16, [R2.64] ;  /* 0x0000000a02108981 */ /* 0x000124000c1e1500 */
[----:B0-----:R-:W-:Y:S02]  /*2d0b0*/  PRMT R2, RZ, 0x7610, R2 ;  /* 0x00007610ff027816 */ /* 0x001fe40000000002 */
[----:B------:R-:W-:-:S04]  /*2d0c0*/  PRMT R3, RZ, 0x7610, R3 ;  /* 0x00007610ff037816 */ /* 0x000fc80000000003 */
[----:B---3--:R0:W3:Y:S02]  /*2d0d0*/  @!P0 LDG.E.U16 R2, [R4.64] ;  /* 0x0000000a04028981 */ /* 0x0080e4000c1e1500 */
[----:B0-----:R-:W-:Y:S02]  /*2d0e0*/  @!P0 IMAD.MOV.U32 R4, RZ, RZ, R8 ;  /* 0x000000ffff048224 */ /* 0x001fe400078e0008 */
[----:B------:R-:W-:Y:S01]  /*2d0f0*/  @!P0 IMAD.MOV.U32 R5, RZ, RZ, R9 ;  /* 0x000000ffff058224 */ /* 0x000fe200078e0009 */
[----:B------:R-:W3:Y:S04]  /*2d100*/  LDL R8, [R1+0x758] ;  /* 0x0007580001087983 */ /* 0x000ee80000100800 */
[----:B------:R-:W3:Y:S04]  /*2d110*/  LDL R9, [R1+0x754] ;  /* 0x0007540001097983 */ /* 0x000ee80000100800 */
[----:B------:R0:W3:Y:S02]  /*2d120*/  @!P0 LDG.E.U16 R3, [R4.64] ;  /* 0x0000000a04038981 */ /* 0x0000e4000c1e1500 */
[----:B0-----:R-:W-:-:S06]  /*2d130*/  PRMT R4, RZ, 0x7610, R4 ;  /* 0x00007610ff047816 */ /* 0x001fcc0000000004 */
[----:B------:R2:W3:Y:S01]  /*2d140*/  @!P0 LDG.E.U16 R4, [R6.64] ;  /* 0x0000000a06048981 */ /* 0x0004e2000c1e1500 */
[----:B------:R-:W-:Y:S01]  /*2d150*/  PRMT R5, RZ, 0x7610, R5 ;  /* 0x00007610ff057816 */ /* 0x000fe20000000005 */
[----:B--2---:R-:W-:Y:S02]  /*2d160*/  @!P0 IMAD.MOV.U32 R7, RZ, RZ, R13 ;  /* 0x000000ffff078224 */ /* 0x004fe400078e000d */
[----:B------:R-:W-:-:S05]  /*2d170*/  @!P0 IMAD.MOV.U32 R6, RZ, RZ, R12 ;  /* 0x000000ffff068224 */ /* 0x000fca00078e000c */
[----:B------:R0:W2:Y:S04]  /*2d180*/  @!P0 LDG.E.U16 R5, [R6.64] ;  /* 0x0000000a06058981 */ /* 0x0000a8000c1e1500 */
[----:B---3--:R1:W-:Y:S01]  /*2d190*/  STL [R1+0x27a4], R4 ;  /* 0x0027a40401007387 */ /* 0x0083e20000100800 */
[----:B------:R-:W3:Y:S02]  /*2d1a0*/  LDL R15, [R1+0xeb4] ;  /* 0x000eb400010f7983 */ /* 0x000ee40000100800 */
[----:B------:R-:W3:Y:S01]  /*2d1b0*/  LDL R14, [R1+0xef8] ;  /* 0x000ef800010e7983 */ /* 0x000ee20000100800 */
[----:B0-----:R-:W-:Y:S02]  /*2d1c0*/  PRMT R6, RZ, 0x7610, R6 ;  /* 0x00007610ff067816 */ /* 0x001fe40000000006 */
[----:B------:R-:W-:-:S04]  /*2d1d0*/  PRMT R7, RZ, 0x7610, R7 ;  /* 0x00007610ff077816 */ /* 0x000fc80000000007 */
[----:B------:R4:W3:Y:S02]  /*2d1e0*/  @!P0 LDG.E.U16 R6, [R8.64] ;  /* 0x0000000a08068981 */ /* 0x0008e4000c1e1500 */
[----:B----4-:R-:W-:Y:S02]  /*2d1f0*/  @!P0 IMAD.MOV.U32 R8, RZ, RZ, R22 ;  /* 0x000000ffff088224 */ /* 0x010fe400078e0016 */
[----:B------:R-:W-:-:S05]  /*2d200*/  @!P0 IMAD.MOV.U32 R9, RZ, RZ, R26 ;  /* 0x000000ffff098224 */ /* 0x000fca00078e001a */
[----:B------:R0:W4:Y:S02]  /*2d210*/  @!P0 LDG.E.U16 R7, [R8.64] ;  /* 0x0000000a08078981 */ /* 0x000124000c1e1500 */
[----:B0-----:R-:W-:-:S06]  /*2d220*/  PRMT R8, RZ, 0x7610, R8 ;  /* 0x00007610ff087816 */ /* 0x001fcc0000000008 */
[----:B------:R3:W4:Y:S04]  /*2d230*/  @!P0 LDG.E.U16 R8, [R10.64] ;  /* 0x0000000a0a088981 */ /* 0x000728000c1e1500 */
[----:B--2---:R0:W-:Y:S01]  /*2d240*/  STL [R1+0x27a8], R5 ;  /* 0x0027a80501007387 */ /* 0x0041e20000100800 */
[----:B------:R-:W2:Y:S02]  /*2d250*/  LDL R13, [R1+0xed4] ;  /* 0x000ed400010d7983 */ /* 0x000ea40000100800 */
[----:B------:R-:W2:Y:S02]  /*2d260*/  LDL R12, [R1+0xee8] ;  /* 0x000ee800010c7983 */ /* 0x000ea40000100800 */
[----:B-1----:R-:W4:Y:S01]  /*2d270*/  LDL R4, [R1+0x810] ;  /* 0x0008100001047983 */ /* 0x002f220000100800 */
[----:B------:R-:W4:Y:S04]  /*2d280*/  LDL R26, [R1+0x7ec] ;  /* 0x0007ec00011a7983 */ /* 0x000f280000100800 */
[----:B------:R-:W4:Y:S04]  /*2d290*/  LDL R22, [R1+0x7f0] ;  /* 0x0007f00001167983 */ /* 0x000f280000100800 */
[----:B0-----:R-:W4:Y:S01]  /*2d2a0*/  LDL R5, [R1+0x80c] ;  /* 0x00080c0001057983 */ /* 0x001f220000100800 */
[----:B---3--:R-:W-:-:S02]  /*2d2b0*/  @!P0 IMAD.MOV.U32 R11, RZ, RZ, R15 ;  /* 0x000000ffff0b8224 */ /* 0x008fc400078e000f */
[----:B------:R-:W-:Y:S01]  /*2d2c0*/  @!P0 IMAD.MOV.U32 R10, RZ, RZ, R14 ;  /* 0x000000ffff0a8224 */ /* 0x000fe200078e000e */
[----:B------:R-:W3:Y:S04]  /*2d2d0*/  LDL R15, [R1+0x7cc] ;  /* 0x0007cc00010f7983 */ /* 0x000ee80000100800 */
[----:B------:R-:W3:Y:S01]  /*2d2e0*/  LDL R14, [R1+0x7d0] ;  /* 0x0007d000010e7983 */ /* 0x000ee20000100800 */
[----:B------:R-:W-:-:S06]  /*2d2f0*/  PRMT R9, RZ, 0x7610, R9 ;  /* 0x00007610ff097816 */ /* 0x000fcc0000000009 */
[----:B------:R0:W3:Y:S01]  /*2d300*/  @!P0 LDG.E.U16 R9, [R10.64] ;  /* 0x0000000a0a098981 */ /* 0x0000e2000c1e1500 */
[----:B------:R-:W-:Y:S02]  /*2d310*/  PRMT R18, RZ, 0x7610, R18 ;  /* 0x00007610ff127816 */ /* 0x000fe40000000012 */
[----:B0-----:R-:W-:Y:S02]  /*2d320*/  PRMT R10, RZ, 0x7610, R10 ;  /* 0x00007610ff0a7816 */ /* 0x001fe4000000000a */
[----:B------:R-:W-:-:S04]  /*2d330*/  PRMT R11, RZ, 0x7610, R11 ;  /* 0x00007610ff0b7816 */ /* 0x000fc8000000000b */
[----:B--2---:R4:W2:Y:S02]  /*2d340*/  @!P0 LDG.E.U16 R10, [R12.64] ;  /* 0x0000000a0c0a8981 */ /* 0x0048a4000c1e1500 */
[----:B----4-:R-:W-:Y:S02]  /*2d350*/  @!P0 IMAD.MOV.U32 R12, RZ, RZ, R4 ;  /* 0x000000ffff0c8224 */ /* 0x010fe400078e0004 */
[----:B------:R-:W-:Y:S01]  /*2d360*/  @!P0 IMAD.MOV.U32 R13, RZ, RZ, R5 ;  /* 0x000000ffff0d8224 */ /* 0x000fe200078e0005 */
[----:B------:R-:W4:Y:S04]  /*2d370*/  LDL R4, [R1+0x7b0] ;  /* 0x0007b00001047983 */ /* 0x000f280000100800 */
[----:B------:R-:W2:Y:S04]  /*2d380*/  LDL R5, [R1+0x7ac] ;  /* 0x0007ac0001057983 */ /* 0x000ea80000100800 */
[----:B------:R0:W2:Y:S02]  /*2d390*/  @!P0 LDG.E.U16 R18, [R12.64] ;  /* 0x0000000a0c128981 */ /* 0x0000a4000c1e1500 */
[----:B0-----:R-:W-:-:S02]  /*2d3a0*/  @!P0 IMAD.MOV.U32 R12, RZ, RZ, R22 ;  /* 0x000000ffff0c8224 */ /* 0x001fc400078e0016 */
[----:B------:R-:W-:-:S05]  /*2d3b0*/  @!P0 IMAD.MOV.U32 R13, RZ, RZ, R26 ;  /* 0x000000ffff0d8224 */ /* 0x000fca00078e001a */
[----:B------:R0:W4:Y:S02]  /*2d3c0*/  @!P0 LDG.E.U16 R11, [R12.64] ;  /* 0x0000000a0c0b8981 */ /* 0x000124000c1e1500 */
[----:B0-----:R-:W-:-:S06]  /*2d3d0*/  PRMT R12, RZ, 0x7610, R12 ;  /* 0x00007610ff0c7816 */ /* 0x001fcc000000000c */
[----:B---3--:R-:W3:Y:S04]  /*2d3e0*/  @!P0 LDG.E.U16 R12, [R14.64] ;  /* 0x0000000a0e0c8981 */ /* 0x008ee8000c1e1500 */
[----:B--2---:R0:W-:Y:S01]  /*2d3f0*/  STL [R1+0x2770], R18 ;  /* 0x0027701201007387 */ /* 0x0041e20000100800 */
[----:B------:R-:W2:Y:S02]  /*2d400*/  LDL R28, [R1+0x790] ;  /* 0x00079000011c7983 */ /* 0x000ea40000100800 */
[----:B------:R-:W2:Y:S02]  /*2d410*/  LDL R26, [R1+0x76c] ;  /* 0x00076c00011a7983 */ /* 0x000ea40000100800 */
[----:B------:R-:W2:Y:S01]  /*2d420*/  LDL R22, [R1+0x770] ;  /* 0x0007700001167983 */ /* 0x000ea20000100800 */
[----:B----4-:R1:W-:Y:S01]  /*2d430*/  STL [R1+0x2774], R11 ;  /* 0x0027740b01007387 */ /* 0x0103e20000100800 */
[----:B0-----:R-:W4:Y:S03]  /*2d440*/  LDL R18, [R1+0x74c] ;  /* 0x00074c0001127983 */ /* 0x001f260000100800 */
[----:B-1----:R-:W4:Y:S04]  /*2d450*/  LDL R11, [R1+0x750] ;  /* 0x00075000010b7983 */ /* 0x002f280000100800 */
[----:B---3--:R0:W-:Y:S04]  /*2d460*/  STL [R1+0x2778], R12 ;  /* 0x0027780c01007387 */ /* 0x0081e80000100800 */
[----:B0-----:R-:W3:Y:S01]  /*2d470*/  LDL R12, [R1+0x78c] ;  /* 0x00078c00010c7983 */ /* 0x001ee20000100800 */
[----:B------:R-:W-:Y:S01]  /*2d480*/  PRMT R13, RZ, 0x7610, R13 ;  /* 0x00007610ff0d7816 */ /* 0x000fe2000000000d */
[----:B------:R-:W-:-:S02]  /*2d490*/  @!P0 IMAD.MOV.U32 R14, RZ, RZ, R4 ;  /* 0x000000ffff0e8224 */ /* 0x000fc400078e0004 */
[----:B------:R-:W-:Y:S01]  /*2d4a0*/  @!P0 IMAD.MOV.U32 R15, RZ, RZ, R5 ;  /* 0x000000ffff0f8224 */ /* 0x000fe200078e0005 */
[----:B------:R-:W-:Y:S02]  /*2d4b0*/  PRMT R17, RZ, 0x7610, R17 ;  /* 0x00007610ff117816 */ /* 0x000fe40000000011 */
[----:B------:R-:W-:Y:S02]  /*2d4c0*/  PRMT R19, RZ, 0x7610, R19 ;  /* 0x00007610ff137816 */ /* 0x000fe40000000013 */
[----:B------:R-:W-:Y:S01]  /*2d4d0*/  PRMT R21, RZ, 0x7610, R21 ;  /* 0x00007610ff157816 */ /* 0x000fe20000000015 */
[----:B------:R-:W4:Y:S04]  /*2d4e0*/  LDL R5, [R1+0x734] ;  /* 0x0007340001057983 */ /* 0x000f280000100800 */
[----:B------:R2:W4:Y:S04]  /*2d4f0*/  @!P0 LDG.E.U16 R13, [R14.64] ;  /* 0x0000000a0e0d8981 */ /* 0x000528000c1e1500 */
[----:B------:R-:W4:Y:S01]  /*2d500*/  LDL R4, [R1+0xeb8] ;  /* 0x000eb80001047983 */ /* 0x000f220000100800 */
[----:B--2---:R-:W-:-:S02]  /*2d510*/  @!P0 IMAD.MOV.U32 R14, RZ, RZ, R28 ;  /* 0x000000ffff0e8224 */ /* 0x004fc400078e001c */
[----:B---3--:R-:W-:-:S05]  /*2d520*/  @!P0 IMAD.MOV.U32 R15, RZ, RZ, R12 ;  /* 0x000000ffff0f8224 */ /* 0x008fca00078e000c */
[----:B------:R0:W2:Y:S02]  /*2d530*/  @!P0 LDG.E.U16 R17, [R14.64] ;  /* 0x0000000a0e118981 */ /* 0x0000a4000c1e1500 */
[----:B0-----:R-:W-:Y:S02]  /*2d540*/  @!P0 IMAD.MOV.U32 R14, RZ, RZ, R22 ;  /* 0x000000ffff0e8224 */ /* 0x001fe400078e0016 */
[----:B------:R-:W-:-:S05]  /*2d550*/  @!P0 IMAD.MOV.U32 R15, RZ, RZ, R26 ;  /* 0x000000ffff0f8224 */ /* 0x000fca00078e001a */
[----:B------:R4:W3:Y:S02]  /*2d560*/  @!P0 LDG.E.U16 R19, [R14.64] ;  /* 0x0000000a0e138981 */ /* 0x0008e4000c1e1500 */
[----:B----4-:R-:W-:Y:S02]  /*2d570*/  @!P0 IMAD.MOV.U32 R14, RZ, RZ, R11 ;  /* 0x000000ffff0e8224 */ /* 0x010fe400078e000b */
[----:B------:R-:W-:-:S05]  /*2d580*/  @!P0 IMAD.MOV.U32 R15, RZ, RZ, R18 ;  /* 0x000000ffff0f8224 */ /* 0x000fca00078e0012 */
[----:B------:R0:W4:Y:S04]  /*2d590*/  @!P0 LDG.E.U16 R21, [R14.64] ;  /* 0x0000000a0e158981 */ /* 0x000128000c1e1500 */
[----:B------:R-:W-:Y:S01]  /*2d5a0*/  STL [R1+0x277c], R13 ;  /* 0x00277c0d01007387 */ /* 0x000fe20000100800 */
[----:B------:R-:W-:Y:S01]  /*2d5b0*/  PRMT R23, RZ, 0x7610, R23 ;  /* 0x00007610ff177816 */ /* 0x000fe20000000017 */
[----:B0-----:R-:W-:Y:S02]  /*2d5c0*/  @!P0 IMAD.MOV.U32 R14, RZ, RZ, R4 ;  /* 0x000000ffff0e8224 */ /* 0x001fe400078e0004 */
[----:B------:R-:W-:-:S05]  /*2d5d0*/  @!P0 IMAD.MOV.U32 R15, RZ, RZ, R5 ;  /* 0x000000ffff0f8224 */ /* 0x000fca00078e0005 */
[----:B------:R0:W4:Y:S04]  /*2d5e0*/  @!P0 LDG.E.U16 R23, [R14.64] ;  /* 0x0000000a0e178981 */ /* 0x000128000c1e1500 */
[----:B--2---:R-:W-:Y:S04]  /*2d5f0*/  STL [R1+0x2780], R17 ;  /* 0x0027801101007387 */ /* 0x004fe80000100800 */
[----:B---3--:R-:W-:Y:S01]  /*2d600*/  STL [R1+0x2784], R19 ;  /* 0x0027841301007387 */ /* 0x008fe20000100800 */
[----:B------:R-:W2:Y:S03]  /*2d610*/  LDL R28, [R1+0xed8] ;  /* 0x000ed800011c7983 */ /* 0x000ea60000100800 */
[----:B----4-:R1:W-:Y:S01]  /*2d620*/  STL [R1+0x2788], R21 ;  /* 0x0027881501007387 */ /* 0x0103e20000100800 */
[----:B------:R-:W3:Y:S02]  /*2d630*/  LDL R4, [R1+0xef4] ;  /* 0x000ef40001047983 */ /* 0x000ee40000100800 */
[----:B------:R-:W4:Y:S01]  /*2d640*/  LDL R5, [R1+0xee4] ;  /* 0x000ee40001057983 */ /* 0x000f220000100800 */
[----:B-1----:R-:W3:Y:S01]  /*2d650*/  LDL.LU R21, [R1+0x44] ;  /* 0x0000440001157983 */ /* 0x002ee20000300800 */
[----:B------:R-:W3:Y:S02]  /*2d660*/  LDL.LU R19, [R1+0x3c] ;  /* 0x00003c0001137983 */ /* 0x000ee40000300800 */
[----:B------:R-:W3:Y:S02]  /*2d670*/  LDL.LU R17, [R1+0x34] ;  /* 0x0000340001117983 */ /* 0x000ee40000300800 */
[----:B------:R-:W3:Y:S01]  /*2d680*/  LDL.LU R13, [R1+0x2c] ;  /* 0x00002c00010d7983 */ /* 0x000ee20000300800 */
[----:B------:R-:W3:Y:S01]  /*2d690*/  LDL.LU R12, [R1+0x24] ;  /* 0x00002400010c7983 */ /* 0x000ee20000300800 */
[----:B------:R-:W3:Y:S02]  /*2d6a0*/  LDL.LU R11, [R1+0x1c] ;  /* 0x00001c00010b7983 */ /* 0x000ee40000300800 */
[----:B------:R-:W3:Y:S02]  /*2d6b0*/  LDL.LU R18, [R1+0x14] ;  /* 0x0000140001127983 */ /* 0x000ee40000300800 */
[----:B------:R-:W3:Y:S01]  /*2d6c0*/  LDL.LU R22, [R1+0xc] ;  /* 0x00000c0001167983 */ /* 0x000ee20000300800 */
[----:B------:R-:W3:Y:S01]  /*2d6d0*/  LDL.LU R26, [R1+0x4] ;  /* 0x00000400011a7983 */ /* 0x000ee20000300800 */
[----:B0-----:R-:W3:Y:S01]  /*2d6e0*/  LDL R15, [R1+0x724] ;  /* 0x00072400010f7983 */ /* 0x001ee20000100800 */
[----:B------:R-:W-:Y:S01]  /*2d6f0*/  PRMT R25, RZ, 0x7610, R25 ;  /* 0x00007610ff197816 */ /* 0x000fe20000000019 */
[----:B------:R0:W-:Y:S02]  /*2d700*/  STL [R1+0x278c], R23 ;  /* 0x00278c1701007387 */ /* 0x0001e40000100800 */
[----:B0-----:R-:W4:Y:S01]  /*2d710*/  LDL.LU R23, [R1+0x4c] ;  /* 0x00004c0001177983 */ /* 0x001f220000300800 */
[----:B--2---:R-:W-:-:S05]  /*2d720*/  @!P0 IMAD.MOV.U32 R14, RZ, RZ, R28 ;  /* 0x000000ffff0e8224 */ /* 0x004fca00078e001c */
[----:B---3--:R0:W2:Y:S04]  /*2d730*/  @!P0 LDG.E.U16 R25, [R14.64] ;  /* 0x0000000a0e198981 */ /* 0x0080a8000c1e1500 */
[----:B0-----:R-:W3:Y:S01]  /*2d740*/  LDL R15, [R1+0xebc] ;  /* 0x000ebc00010f7983 */ /* 0x001ee20000100800 */
[----:B------:R-:W-:Y:S01]  /*2d750*/  PRMT R27, RZ, 0x7610, R27 ;  /* 0x00007610ff1b7816 */ /* 0x000fe2000000001b */
[----:B------:R-:W-:Y:S02]  /*2d760*/  @!P0 IMAD.MOV.U32 R14, RZ, RZ, R4 ;  /* 0x000000ffff0e8224 */ /* 0x000fe400078e0004 */
[----:B------:R-:W0:Y:S04]  /*2d770*/  S2R R28, SR_TID.X ;  /* 0x00000000001c7919 */ /* 0x000e280000002100 */
[----:B------:R-:W1:Y:S04]  /*2d780*/  S2R R4, SR_TID.X ;  /* 0x0000000000047919 */ /* 0x000e680000002100 */
[----:B---3--:R4:W3:Y:S01]  /*2d790*/  @!P0 LDG.E.U16 R27, [R14.64] ;  /* 0x0000000a0e1b8981 */ /* 0x0088e2000c1e1500 */
[----:B------:R-:W-:-:S03]  /*2d7a0*/  PRMT R29, RZ, 0x7610, R29 ;  /* 0x00007610ff1d7816 */ /* 0x000fc6000000001d */
[----:B--2---:R2:W-:Y:S01]  /*2d7b0*/  STL [R1+0x2790], R25 ;  /* 0x0027901901007387 */ /* 0x0045e20000100800 */
[----:B0-----:R-:W-:Y:S01]  /*2d7c0*/  LOP3.LUT R28, R28, 0x3f, RZ, 0xc0, !PT ;  /* 0x0000003f1c1c7812 */ /* 0x001fe200078ec0ff */
[----:B----4-:R-:W-:Y:S02]  /*2d7d0*/  @!P0 IMAD.MOV.U32 R14, RZ, RZ, R5 ;  /* 0x000000ffff0e8224 */ /* 0x010fe400078e0005 */
[----:B------:R-:W-:Y:S01]  /*2d7e0*/  @!P0 IMAD.MOV.U32 R15, RZ, RZ, R0 ;  /* 0x000000ffff0f8224 */ /* 0x000fe200078e0000 */
[----:B--2---:R-:W2:Y:S01]  /*2d7f0*/  LDL.LU R25, [R1+0x54] ;  /* 0x0000540001197983 */ /* 0x004ea20000300800 */
[----:B-1----:R-:W-:-:S03]  /*2d800*/  LOP3.LUT P1, RZ, R4, 0x40, RZ, 0xc0, !PT ;  /* 0x0000004004ff7812 */ /* 0x002fc6000782c0ff */
[----:B------:R0:W4:Y:S01]  /*2d810*/  @!P0 LDG.E.U16 R29, [R14.64] ;  /* 0x0000000a0e1d8981 */ /* 0x000122000c1e1500 */
[----:B------:R-:W-:Y:S01]  /*2d820*/  IMAD.SHL.U32 R28, R28, 0x2, RZ ;  /* 0x000000021c1c7824 */ /* 0x000fe200078e00ff */
[----:B------:R-:W-:-:S04]  /*2d830*/  SEL R5, RZ, 0x90, !P1 ;  /* 0x00000090ff057807 */ /* 0x000fc80004800000 */
[----:B------:R-:W-:Y:S01]  /*2d840*/  LOP3.LUT R5, R5, R28, RZ, 0x3c, !PT ;  /* 0x0000001c05057212 */ /* 0x000fe200078e3cff */
[----:B---3--:R1:W-:Y:S04]  /*2d850*/  STL [R1+0x2794], R27 ;  /* 0x0027941b01007387 */ /* 0x0083e80000100800 */
[----:B-1----:R-:W3:Y:S01]  /*2d860*/  LDL.LU R27, [R1+0x5c] ;  /* 0x00005c00011b7983 */ /* 0x002ee20000300800 */
[----:B------:R-:W2:Y:S03]  /*2d870*/  LDL.LU R28, [R1+0x27ac] ;  /* 0x0027ac00011c7983 */ /* 0x000ea60000300800 */
[----:B0-----:R-:W0:Y:S01]  /*2d880*/  S2R R15, SR_TID.X ;  /* 0x00000000000f7919 */ /* 0x001e220000002100 */
[----:B------:R-:W-:Y:S01]  /*2d890*/  LOP3.LUT R5, R5, 0x40, RZ, 0x3c, !PT ;  /* 0x0000004005057812 */ /* 0x000fe200078e3cff */
[----:B------:R-:W-:Y:S02]  /*2d8a0*/  STL [R1+0x1398], R0 ;  /* 0x0013980001007387 */ /* 0x000fe40000100800 */
[----:B----4-:R1:W-:Y:S04]  /*2d8b0*/  STL [R1+0x2798], R29 ;  /* 0x0027981d01007387 */ /* 0x0103e80000100800 */
[----:B-1----:R-:W3:Y:S01]  /*2d8c0*/  LDL.LU R29, [R1+0x4f0] ;  /* 0x0004f000011d7983 */ /* 0x002ee20000300800 */
[----:B------:R-:W3:Y:S02]  /*2d8d0*/  LDL.LU R14, [R1+0x4ec] ;  /* 0x0004ec00010e7983 */ /* 0x000ee40000300800 */
[----:B------:R-:W3:Y:S01]  /*2d8e0*/  LDL.LU R0, [R1+0x4e8] ;  /* 0x0004e80001007983 */ /* 0x000ee20000300800 */
[----:B------:R-:W-:-:S02]  /*2d8f0*/  LOP3.LUT R4, R4, 0x3f, RZ, 0xc0, !PT ;  /* 0x0000003f04047812 */ /* 0x000fc400078ec0ff */
[----:B0-----:R-:W-:-:S03]  /*2d900*/  LOP3.LUT P1, RZ, R15, 0x40, RZ, 0xc0, !PT ;  /* 0x000000400fff7812 */ /* 0x001fc6000782c0ff */
[----:B------:R-:W-:Y:S01]  /*2d910*/  IMAD.SHL.U32 R4, R4, 0x2, RZ ;  /* 0x0000000204047824 */ /* 0x000fe200078e00ff */
[----:B---3--:R0:W-:Y:S01]  /*2d920*/  STS.U16 [R5+0x9e00], R27 ;  /* 0x009e001b05007388 */ /* 0x0081e20000000400 */
[----:B--2---:R1:W-:Y:S02]  /*2d930*/  STS.U16 [R5+0xa200], R25 ;  /* 0x00a2001905007388 */ /* 0x0043e40000000400 */
[----:B------:R2:W-:Y:S02]  /*2d940*/  STS.U16 [R5+0xa600], R23 ;  /* 0x00a6001705007388 */ /* 0x0005e40000000400 */
[----:B------:R3:W-:Y:S01]  /*2d950*/  STS.U16 [R5+0xaa00], R21 ;  /* 0x00aa001505007388 */ /* 0x0007e20000000400 */
[----:B------:R3:W-:Y:S01]  /*2d960*/  STS.U16 [R5+0xae00], R19 ;  /* 0x00ae001305007388 */ /* 0x0007e20000000400 */
[----:B------:R3:W-:Y:S02]  /*2d970*/  STS.U16 [R5+0xb200], R17 ;  /* 0x00b2001105007388 */ /* 0x0007e40000000400 */
[----:B------:R3:W-:Y:S02]  /*2d980*/  STS.U16 [R5+0xb600], R13 ;  /* 0x00b6000d05007388 */ /* 0x0007e40000000400 */
[----:B------:R3:W-:Y:S01]  /*2d990*/  STS.U16 [R5+0xba00], R12 ;  /* 0x00ba000c05007388 */ /* 0x0007e20000000400 */
[----:B0-----:R-:W4:Y:S01]  /*2d9a0*/  LDL.LU R27, [R1+0x4e4] ;  /* 0x0004e400011b7983 */ /* 0x001f220000300800 */
[----:B-1----:R-:W4:Y:S02]  /*2d9b0*/  LDL.LU R25, [R1+0x4e0] ;  /* 0x0004e00001197983 */ /* 0x002f240000300800 */
[----:B--2---:R-:W2:Y:S01]  /*2d9c0*/  LDL.LU R23, [R1+0x4dc] ;  /* 0x0004dc0001177983 */ /* 0x004ea20000300800 */
[----:B------:R0:W-:Y:S01]  /*2d9d0*/  STS.U16 [R5+0xbe00], R11 ;  /* 0x00be000b05007388 */ /* 0x0001e20000000400 */
[----:B---3--:R-:W3:Y:S02]  /*2d9e0*/  LDL.LU R21, [R1+0x4d8] ;  /* 0x0004d80001157983 */ /* 0x008ee40000300800 */
[----:B------:R1:W-:Y:S02]  /*2d9f0*/  STS.U16 [R5+0xc200], R18 ;  /* 0x00c2001205007388 */ /* 0x0003e40000000400 */
[----:B------:R-:W2:Y:S01]  /*2da00*/  LDL.LU R19, [R1+0x4d4] ;  /* 0x0004d40001137983 */ /* 0x000ea20000300800 */
[----:B------:R1:W-:Y:S04]  /*2da10*/  STS.U16 [R5+0xc600], R22 ;  /* 0x00c6001605007388 */ /* 0x0003e80000000400 */
[----:B------:R-:W2:Y:S01]  /*2da20*/  LDL.LU R17, [R1+0x4d0] ;  /* 0x0004d00001117983 */ /* 0x000ea20000300800 */
[----:B------:R1:W-:Y:S02]  /*2da30*/  STS.U16 [R5+0xca00], R26 ;  /* 0x00ca001a05007388 */ /* 0x0003e40000000400 */
[----:B------:R-:W2:Y:S02]  /*2da40*/  LDL.LU R13, [R1+0x4cc] ;  /* 0x0004cc00010d7983 */ /* 0x000ea40000300800 */
[----:B------:R-:W2:Y:S01]  /*2da50*/  LDL.LU R12, [R1+0xbc] ;  /* 0x0000bc00010c7983 */ /* 0x000ea20000300800 */
[----:B------:R1:W-:Y:S04]  /*2da60*/  STS.U16 [R5+0xce00], R28 ;  /* 0x00ce001c05007388 */ /* 0x0003e80000000400 */
[----:B0-----:R-:W2:Y:S01]  /*2da70*/  LDL.LU R11, [R1+0xb8] ;  /* 0x0000b800010b7983 */ /* 0x001ea20000300800 */
[----:B------:R0:W-:Y:S02]  /*2da80*/  STS.U16 [R5+0xd200], R24 ;  /* 0x00d2001805007388 */ /* 0x0001e40000000400 */
[----:B-1----:R-:W2:Y:S01]  /*2da90*/  LDL.LU R18, [R1+0xb4] ;  /* 0x0000b40001127983 */ /* 0x002ea20000300800 */
[----:B------:R1:W-:Y:S04]  /*2daa0*/  STS.U16 [R5+0xd600], R20 ;  /* 0x00d6001405007388 */ /* 0x0003e80000000400 */
[----:B------:R-:W2:Y:S04]  /*2dab0*/  LDL.LU R22, [R1+0xb0] ;  /* 0x0000b00001167983 */ /* 0x000ea80000300800 */
[----:B------:R1:W-:Y:S01]  /*2dac0*/  STS.U16 [R5+0xda00], R16 ;  /* 0x00da001005007388 */ /* 0x0003e20000000400 */
[----:B------:R-:W2:Y:S02]  /*2dad0*/  LDL.LU R26, [R1+0xac] ;  /* 0x0000ac00011a7983 */ /* 0x000ea40000300800 */
[----:B------:R1:W-:Y:S02]  /*2dae0*/  STS.U16 [R5+0xde00], R2 ;  /* 0x00de000205007388 */ /* 0x0003e40000000400 */
[----:B------:R1:W-:Y:S01]  /*2daf0*/  STS.U16 [R5+0xe200], R3 ;  /* 0x00e2000305007388 */ /* 0x0003e20000000400 */
[----:B------:R-:W2:Y:S01]  /*2db00*/  LDL.LU R28, [R1+0x4f4] ;  /* 0x0004f400011c7983 */ /* 0x000ea20000300800 */
[----:B0-----:R-:W2:Y:S03]  /*2db10*/  LDL.LU R24, [R1+0x4f8] ;  /* 0x0004f80001187983 */ /* 0x001ea60000300800 */
[----:B-1----:R-:W2:Y:S01]  /*2db20*/  LDL.LU R20, [R1+0x4fc] ;  /* 0x0004fc0001147983 */ /* 0x002ea20000300800 */
[----:B------:R-:W2:Y:S03]  /*2db30*/  LDL.LU R16, [R1+0x500] ;  /* 0x0005000001107983 */ /* 0x000ea60000300800 */
[----:B------:R-:W2:Y:S01]  /*2db40*/  LDL.LU R2, [R1+0x504] ;  /* 0x0005040001027983 */ /* 0x000ea20000300800 */
[----:B------:R-:W-:Y:S01]  /*2db50*/  SEL R3, RZ, 0x90, !P1 ;  /* 0x00000090ff037807 */ /* 0x000fe20004800000 */
[----:B------:R-:W2:Y:S03]  /*2db60*/  LDL.LU R5, [R1+0x27a8] ;  /* 0x0027a80001057983 */ /* 0x000ea60000300800 */
[----:B------:R-:W-:-:S02]  /*2db70*/  LOP3.LUT R3, R3, R4, RZ, 0x3c, !PT ;  /* 0x0000000403037212 */ /* 0x000fc400078e3cff */
[----:B------:R-:W2:Y:S02]  /*2db80*/  LDL.LU R4, [R1+0x27a4] ;  /* 0x0027a40001047983 */ /* 0x000ea40000300800 */
[----:B------:R-:W-:Y:S02]  /*2db90*/  LOP3.LUT R3, R3, 0x40, RZ, 0x3c, !PT ;  /* 0x0000004003037812 */ /* 0x000fe400078e3cff */
[----:B------:R-:W-:-:S04]  /*2dba0*/  LOP3.LUT P0, RZ, R15, 0x40, RZ, 0xc0, !PT ;  /* 0x000000400fff7812 */ /* 0x000fc8000780c0ff */
[----:B------:R-:W-:Y:S01]  /*2dbb0*/  SEL R15, RZ, 0x90, !P0 ;  /* 0x00000090ff0f7807 */ /* 0x000fe20004000000 */
[----:B--2---:R0:W-:Y:S04]  /*2dbc0*/  STS.U16 [R3+0xe600], R4 ;  /* 0x00e6000403007388 */ /* 0x0041e80000000400 */
[----:B0-----:R-:W0:Y:S01]  /*2dbd0*/  S2R R4, SR_TID.X ;  /* 0x0000000000047919 */ /* 0x001e220000002100 */
[----:B------:R-:W-:Y:S02]  /*2dbe0*/  STS.U16 [R3+0xea00], R5 ;  /* 0x00ea000503007388 */ /* 0x000fe40000000400 */
[----:B------:R-:W-:Y:S02]  /*2dbf0*/  STS.U16 [R3+0xee00], R6 ;  /* 0x00ee000603007388 */ /* 0x000fe40000000400 */
[----:B------:R-:W-:Y:S01]  /*2dc00*/  STS.U16 [R3+0xf200], R7 ;  /* 0x00f2000703007388 */ /* 0x000fe20000000400 */
[----:B------:R-:W-:Y:S01]  /*2dc10*/  STS.U16 [R3+0xf600], R8 ;  /* 0x00f6000803007388 */ /* 0x000fe20000000400 */
[----:B------:R-:W-:Y:S02]  /*2dc20*/  STS.U16 [R3+0xfa00], R9 ;  /* 0x00fa000903007388 */ /* 0x000fe40000000400 */
[----:B------:R-:W-:Y:S01]  /*2dc30*/  STS.U16 [R3+0xfe00], R10 ;  /* 0x00fe000a03007388 */ /* 0x000fe20000000400 */
[----:B0-----:R-:W-:-:S05]  /*2dc40*/  LOP3.LUT R4, R4, 0x3f, RZ, 0xc0, !PT ;  /* 0x0000003f04047812 */ /* 0x001fca00078ec0ff */
[----:B------:R-:W-:-:S05]  /*2dc50*/  IMAD.SHL.U32 R4, R4, 0x2, RZ ;  /* 0x0000000204047824 */ /* 0x000fca00078e00ff */
[----:B------:R-:W-:-:S04]  /*2dc60*/  LOP3.LUT R15, R15, R4, RZ, 0x3c, !PT ;  /* 0x000000040f0f7212 */ /* 0x000fc800078e3cff */
[----:B------:R-:W-:-:S05]  /*2dc70*/  LOP3.LUT R15, R15, 0x60, RZ, 0x3c, !PT ;  /* 0x000000600f0f7812 */ /* 0x000fca00078e3cff */
[----:B------:R-:W-:Y:S01]  /*2dc80*/  STS.U16 [R15+0x300], R2 ;  /* 0x000300020f007388 */ /* 0x000fe20000000400 */
[----:B------:R-:W-:Y:S02]  /*2dc90*/  STS.U16 [R15+0x700], R16 ;  /* 0x000700100f007388 */ /* 0x000fe40000000400 */
[----:B------:R-:W-:Y:S02]  /*2dca0*/  STS.U16 [R15+0xb00], R20 ;  /* 0x000b00140f007388 */ /* 0x000fe40000000400 */
[----:B------:R-:W-:Y:S01]  /*2dcb0*/  STS.U16 [R15+0xf00], R24 ;  /* 0x000f00180f007388 */ /* 0x000fe20000000400 */
[----:B------:R-:W-:Y:S01]  /*2dcc0*/  STS.U16 [R15+0x1300], R28 ;  /* 0x0013001c0f007388 */ /* 0x000fe20000000400 */
[----:B------:R-:W-:Y:S02]  /*2dcd0*/  STS.U16 [R15+0x1700], R29 ;  /* 0x0017001d0f007388 */ /* 0x000fe40000000400 */
[----:B------:R0:W-:Y:S02]  /*2dce0*/  STS.U16 [R15+0x1b00], R14 ;  /* 0x001b000e0f007388 */ /* 0x0001e40000000400 */
[----:B0-----:R-:W2:Y:S01]  /*2dcf0*/  LDL.LU R14, [R1+0xa8] ;  /* 0x0000a800010e7983 */ /* 0x001ea20000300800 */
[----:B------:R-:W2:Y:S03]  /*2dd00*/  LDL.LU R29, [R1+0x9c] ;  /* 0x00009c00011d7983 */ /* 0x000ea60000300800 */
[----:B--2---:R0:W-:Y:S04]  /*2dd10*/  STL [R1+0x279c], R29 ;  /* 0x00279c1d01007387 */ /* 0x0041e80000100800 */
[----:B0-----:R-:W2:Y:S01]  /*2dd20*/  LDL.LU R29, [R1+0xa0] ;  /* 0x0000a000011d7983 */ /* 0x001ea20000300800 */
[----:B------:R-:W-:Y:S02]  /*2dd30*/  STS.U16 [R15+0x1f00], R0 ;  /* 0x001f00000f007388 */ /* 0x000fe40000000400 */
[----:B----4-:R-:W-:Y:S02]  /*2dd40*/  STS.U16 [R15+0x2300], R27 ;  /* 0x0023001b0f007388 */ /* 0x010fe40000000400 */
[----:B------:R-:W-:Y:S01]  /*2dd50*/  STS.U16 [R15+0x2700], R25 ;  /* 0x002700190f007388 */ /* 0x000fe20000000400 */
[----:B------:R-:W-:Y:S01]  /*2dd60*/  STS.U16 [R15+0x2b00], R23 ;  /* 0x002b00170f007388 */ /* 0x000fe20000000400 */
[----:B---3--:R-:W-:Y:S02]  /*2dd70*/  STS.U16 [R15+0x2f00], R21 ;  /* 0x002f00150f007388 */ /* 0x008fe40000000400 */
[----:B------:R-:W-:Y:S02]  /*2dd80*/  STS.U16 [R15+0x3300], R19 ;  /* 0x003300130f007388 */ /* 0x000fe40000000400 */
[----:B------:R-:W-:Y:S01]  /*2dd90*/  STS.U16 [R15+0x3700], R17 ;  /* 0x003700110f007388 */ /* 0x000fe20000000400 */
[----:B------:R-:W-:Y:S01]  /*2dda0*/  STS.U16 [R15+0x3b00], R13 ;  /* 0x003b000d0f007388 */ /* 0x000fe20000000400 */
[----:B------:R-:W-:Y:S02]  /*2ddb0*/  STS.U16 [R15+0x3f00], R12 ;  /* 0x003f000c0f007388 */ /* 0x000fe40000000400 */
[----:B------:R-:W-:Y:S02]  /*2ddc0*/  STS.U16 [R15+0x4300], R11 ;  /* 0x0043000b0f007388 */ /* 0x000fe40000000400 */
[----:B------:R-:W-:Y:S01]  /*2ddd0*/  STS.U16 [R15+0x4700], R18 ;  /* 0x004700120f007388 */ /* 0x000fe20000000400 */
[----:B------:R-:W-:Y:S01]  /*2dde0*/  STS.U16 [R15+0x4b00], R22 ;  /* 0x004b00160f007388 */ /* 0x000fe20000000400 */
[----:B------:R-:W-:Y:S03]  /*2ddf0*/  STS.U16 [R15+0x4f00], R26 ;  /* 0x004f001a0f007388 */ /* 0x000fe60000000400 */
[----:B--2---:R0:W-:Y:S04]  /*2de00*/  STL [R1+0x27a0], R29 ;  /* 0x0027a01d01007387 */ /* 0x0041e80000100800 */
[----:B0-----:R-:W2:Y:S01]  /*2de10*/  LDL.LU R29, [R1+0xa4] ;  /* 0x0000a400011d7983 */ /* 0x001ea20000300800 */
[----:B------:R-:W3:Y:S02]  /*2de20*/  LDL.LU R27, [R1+0x98] ;  /* 0x00009800011b7983 */ /* 0x000ee40000300800 */
[----:B------:R-:W4:Y:S02]  /*2de30*/  LDL.LU R25, [R1+0x94] ;  /* 0x0000940001197983 */ /* 0x000f240000300800 */
[----:B------:R-:W3:Y:S01]  /*2de40*/  LDL.LU R23, [R1+0x90] ;  /* 0x0000900001177983 */ /* 0x000ee20000300800 */
[----:B------:R-:W3:Y:S01]  /*2de50*/  LDL.LU R21, [R1+0x8c] ;  /* 0x00008c0001157983 */ /* 0x000ee20000300800 */
        /* <DEDUP_REMOVED lines=20> */
[----:B------:R-:W3:Y:S03]  /*2dfa0*/  LDL.LU R24, [R1+0x10] ;  /* 0x0000100001187983 */ /* 0x000ee60000300800 */
[----:B------:R0:W-:Y:S01]  /*2dfb0*/  STS.U16 [R15+0x5300], R14 ;  /* 0x0053000e0f007388 */ /* 0x0001e20000000400 */
[----:B------:R-:W3:Y:S03]  /*2dfc0*/  LDL.LU R28, [R1+0x8] ;  /* 0x00000800011c7983 */ /* 0x000ee60000300800 */
[----:B0-----:R-:W3:Y:S04]  /*2dfd0*/  LDL.LU R14, [R1] ;  /* 0x00000000010e7983 */ /* 0x001ee80000300800 */
        /* <DEDUP_REMOVED lines=18> */
[----:B------:R1:W-:Y:S02]  /*2e100*/  STS.U16 [R15+0x7f00], R12 ;  /* 0x007f000c0f007388 */ /* 0x0003e40000000400 */
[----:B------:R1:W-:Y:S01]  /*2e110*/  STS.U16 [R15+0x8300], R11 ;  /* 0x0083000b0f007388 */ /* 0x0003e20000000400 */
[----:B------:R1:W-:Y:S01]  /*2e120*/  STS.U16 [R15+0x8700], R18 ;  /* 0x008700120f007388 */ /* 0x0003e20000000400 */
[----:B------:R1:W-:Y:S03]  /*2e130*/  STS.U16 [R15+0x8b00], R22 ;  /* 0x008b00160f007388 */ /* 0x0003e60000000400 */
[----:B0-----:R-:W2:Y:S01]  /*2e140*/  LDL.LU R17, [R1+0x2780] ;  /* 0x0027800001117983 */ /* 0x001ea20000300800 */
[----:B-1----:R-:W2:Y:S03]  /*2e150*/  LDL.LU R13, [R1+0x277c] ;  /* 0x00277c00010d7983 */ /* 0x002ea60000300800 */
[----:B------:R-:W2:Y:S01]  /*2e160*/  LDL.LU R12, [R1+0x2778] ;  /* 0x00277800010c7983 */ /* 0x000ea20000300800 */
[----:B------:R-:W2:Y:S03]  /*2e170*/  LDL.LU R11, [R1+0x2774] ;  /* 0x00277400010b7983 */ /* 0x000ea60000300800 */
[----:B------:R-:W2:Y:S01]  /*2e180*/  LDL.LU R18, [R1+0x2770] ;  /* 0x0027700001127983 */ /* 0x000ea20000300800 */
[----:B------:R-:W2:Y:S03]  /*2e190*/  LDL.LU R22, [R1+0x276c] ;  /* 0x00276c0001167983 */ /* 0x000ea60000300800 */
[----:B------:R0:W-:Y:S04]  /*2e1a0*/  STS.U16 [R15+0x8f00], R26 ;  /* 0x008f001a0f007388 */ /* 0x0001e80000000400 */
[----:B0-----:R-:W2:Y:S01]  /*2e1b0*/  LDL.LU R26, [R1+0x2768] ;  /* 0x00276800011a7983 */ /* 0x001ea20000300800 */
[----:B------:R-:W-:Y:S02]  /*2e1c0*/  STS.U16 [R15+0x9300], R10 ;  /* 0x0093000a0f007388 */ /* 0x000fe40000000400 */
[----:B------:R0:W-:Y:S02]  /*2e1d0*/  STS.U16 [R15+0x9700], R0 ;  /* 0x009700000f007388 */ /* 0x0001e40000000400 */
[----:B------:R-:W-:Y:S01]  /*2e1e0*/  STS.U16 [R15+0x9b00], R9 ;  /* 0x009b00090f007388 */ /* 0x000fe20000000400 */
[----:B------:R-:W-:Y:S01]  /*2e1f0*/  STS.U16 [R15+0x9f00], R8 ;  /* 0x009f00080f007388 */ /* 0x000fe20000000400 */
[----:B------:R-:W-:Y:S02]  /*2e200*/  STS.U16 [R15+0xa300], R7 ;  /* 0x00a300070f007388 */ /* 0x000fe40000000400 */
[----:B------:R-:W-:Y:S02]  /*2e210*/  STS.U16 [R15+0xa700], R6 ;  /* 0x00a700060f007388 */ /* 0x000fe40000000400 */
[----:B------:R-:W-:Y:S01]  /*2e220*/  STS.U16 [R15+0xab00], R5 ;  /* 0x00ab00050f007388 */ /* 0x000fe20000000400 */
[----:B------:R-:W-:Y:S01]  /*2e230*/  STS.U16 [R15+0xaf00], R4 ;  /* 0x00af00040f007388 */ /* 0x000fe20000000400 */
[----:B------:R-:W-:Y:S02]  /*2e240*/  STS.U16 [R15+0xb300], R3 ;  /* 0x00b300030f007388 */ /* 0x000fe40000000400 */
[----:B------:R1:W-:Y:S01]  /*2e250*/  STS.U16 [R15+0xb700], R2 ;  /* 0x00b700020f007388 */ /* 0x0003e20000000400 */
[----:B0-----:R-:W4:Y:S04]  /*2e260*/  LDL R0, [R1+0x5ec] ;  /* 0x0005ec0001007983 */ /* 0x001f280000100800 */
[----:B-1----:R-:W4:Y:S01]  /*2e270*/  LDL R2, [R1+0x4c4] ;  /* 0x0004c40001027983 */ /* 0x002f220000100800 */
[----:B------:R-:W-:Y:S02]  /*2e280*/  STS.U16 [R15+0xbb00], R16 ;  /* 0x00bb00100f007388 */ /* 0x000fe40000000400 */
[----:B------:R-:W-:Y:S02]  /*2e290*/  STS.U16 [R15+0xbf00], R20 ;  /* 0x00bf00140f007388 */ /* 0x000fe40000000400 */
[----:B------:R-:W-:Y:S01]  /*2e2a0*/  STS.U16 [R15+0xc300], R24 ;  /* 0x00c300180f007388 */ /* 0x000fe20000000400 */
[----:B------:R-:W-:Y:S01]  /*2e2b0*/  STS.U16 [R15+0xc700], R28 ;  /* 0x00c7001c0f007388 */ /* 0x000fe20000000400 */
[----:B------:R-:W-:Y:S03]  /*2e2c0*/  STS.U16 [R15+0xcb00], R14 ;  /* 0x00cb000e0f007388 */ /* 0x000fe60000000400 */
[----:B--2---:R-:W-:Y:S01]  /*2e2d0*/  STS.U16 [R15+0xcf00], R26 ;  /* 0x00cf001a0f007388 */ /* 0x004fe20000000400 */
        /* <DEDUP_REMOVED lines=8> */
[----:B---3--:R-:W-:Y:S02]  /*2e360*/  STS.U16 [R15+0xf300], R23 ;  /* 0x00f300170f007388 */ /* 0x008fe40000000400 */
[----:B------:R-:W-:Y:S02]  /*2e370*/  STS.U16 [R15+0xf700], R25 ;  /* 0x00f700190f007388 */ /* 0x000fe40000000400 */
[----:B----4-:R-:W-:Y:S01]  /*2e380*/  STS.U16 [R15+0xfb00], R27 ;  /* 0x00fb001b0f007388 */ /* 0x010fe20000000400 */
[----:B------:R-:W-:Y:S01]  /*2e390*/  STS.U16 [R15+0xff00], R29 ;  /* 0x00ff001d0f007388 */ /* 0x000fe20000000400 */
[----:B------:R-:W-:Y:S06]  /*2e3a0*/  BAR.SYNC.DEFER_BLOCKING 0x0 ;  /* 0x0000000000007b1d */ /* 0x000fec0000010000 */
[----:B------:R-:W0:Y:S04]  /*2e3b0*/  LDSM.16.M88.4 R4, [R2] ;  /* 0x000000000204783b */ /* 0x000e280000000200 */
[----:B------:R-:W1:Y:S04]  /*2e3c0*/  LDSM.16.M88.4 R8, [R2+0x1000] ;  /* 0x001000000208783b */ /* 0x000e680000000200 */
[----:B------:R-:W2:Y:S04]  /*2e3d0*/  LDSM.16.M88.4 R12, [R2+0x2000] ;  /* 0x00200000020c783b */ /* 0x000ea80000000200 */
[----:B------:R-:W-:Y:S04]  /*2e3e0*/  LDSM.16.MT88.4 R16, [R0+0x10000] ;  /* 0x010000000010783b */ /* 0x000fe80000004200 */
[----:B------:R-:W-:Y:S04]  /*2e3f0*/  LDSM.16.M88.4 R24, [R2+0xc000] ;  /* 0x00c000000218783b */ /* 0x000fe80000000200 */
[----:B0-----:R-:W-:Y:S01]  /*2e400*/  STL.64 [R1+0xb0], R4 ;  /* 0x0000b00401007387 */ /* 0x001fe20000100a00 */
[----:B------:R-:W-:Y:S02]  /*2e410*/  STL.64 [R1+0xb8], R6 ;  /* 0x0000b80601007387 */ /* 0x000fe40000100a00 */
[----:B------:R-:W0:Y:S04]  /*2e420*/  LDSM.16.M88.4 R4, [R2+0x3000] ;  /* 0x003000000204783b */ /* 0x000e280000000200 */
[----:B-1----:R-:W-:Y:S01]  /*2e430*/  STL.64 [R1+0xa0], R8 ;  /* 0x0000a00801007387 */ /* 0x002fe20000100a00 */
[----:B------:R-:W-:Y:S02]  /*2e440*/  STL.64 [R1+0xa8], R10 ;  /* 0x0000a80a01007387 */ /* 0x000fe40000100a00 */
[----:B------:R-:W1:Y:S04]  /*2e450*/  LDSM.16.M88.4 R8, [R2+0x4000] ;  /* 0x004000000208783b */ /* 0x000e680000000200 */
[----:B--2---:R-:W-:Y:S02]  /*2e460*/  STL.64 [R1+0x90], R12 ;  /* 0x0000900c01007387 */ /* 0x004fe40000100a00 */
[----:B------:R-:W-:Y:S02]  /*2e470*/  STL.64 [R1+0x98], R14 ;  /* 0x0000980e01007387 */ /* 0x000fe40000100a00 */
[----:B------:R-:W2:Y:S04]  /*2e480*/  LDSM.16.M88.4 R12, [R2+0x5000] ;  /* 0x00500000020c783b */ /* 0x000ea80000000200 */
[----:B0-----:R-:W-:Y:S01]  /*2e490*/  STL.64 [R1+0x80], R4 ;  /* 0x0000800401007387 */ /* 0x001fe20000100a00 */
[----:B------:R-:W-:Y:S02]  /*2e4a0*/  STL.64 [R1+0x88], R6 ;  /* 0x0000880601007387 */ /* 0x000fe40000100a00 */
[----:B------:R-:W0:Y:S04]  /*2e4b0*/  LDSM.16.M88.4 R4, [R2+0x6000] ;  /* 0x006000000204783b */ /* 0x000e280000000200 */
[----:B-1----:R-:W-:Y:S01]  /*2e4c0*/  STL.64 [R1+0x70], R8 ;  /* 0x0000700801007387 */ /* 0x002fe20000100a00 */
[----:B------:R-:W-:Y:S02]  /*2e4d0*/  STL.64 [R1+0x78], R10 ;  /* 0x0000780a01007387 */ /* 0x000fe40000100a00 */
[----:B------:R-:W1:Y:S04]  /*2e4e0*/  LDSM.16.M88.4 R8, [R2+0x7000] ;  /* 0x007000000208783b */ /* 0x000e680000000200 */
[----:B--2---:R-:W-:Y:S01]  /*2e4f0*/  STL.64 [R1+0x60], R12 ;  /* 0x0000600c01007387 */ /* 0x004fe20000100a00 */
[----:B------:R-:W-:Y:S04]  /*2e500*/  STL.64 [R1+0x68], R14 ;  /* 0x0000680e01007387 */ /* 0x000fe80000100a00 */
[----:B------:R-:W2:Y:S04]  /*2e510*/  LDSM.16.M88.4 R12, [R2+0x8000] ;  /* 0x00800000020c783b */ /* 0x000ea80000000200 */
[----:B0-----:R-:W-:Y:S01]  /*2e520*/  STL.64 [R1+0x50], R4 ;  /* 0x0000500401007387 */ /* 0x001fe20000100a00 */
[----:B------:R-:W-:Y:S02]  /*2e530*/  STL.64 [R1+0x58], R6 ;  /* 0x0000580601007387 */ /* 0x000fe40000100a00 */
[----:B-1----:R-:W-:Y:S02]  /*2e540*/  STL.64 [R1+0x40], R8 ;  /* 0x0000400801007387 */ /* 0x002fe40000100a00 */
[----:B------:R-:W-:Y:S01]  /*2e550*/  STL.64 [R1+0x48], R10 ;  /* 0x0000480a01007387 */ /* 0x000fe20000100a00 */
[----:B------:R-:W0:Y:S04]  /*2e560*/  LDSM.16.M88.4 R4, [R2+0x9000] ;  /* 0x009000000204783b */ /* 0x000e280000000200 */
[----:B--2---:R-:W-:Y:S01]  /*2e570*/  STL.64 [R1+0x30], R12 ;  /* 0x0000300c01007387 */ /* 0x004fe20000100a00 */
[----:B------:R-:W-:Y:S02]  /*2e580*/  STL.64 [R1+0x38], R14 ;  /* 0x0000380e01007387 */ /* 0x000fe40000100a00 */
[----:B------:R-:W2:Y:S01]  /*2e590*/  LDL R0, [R1+0x5f8] ;  /* 0x0005f80001007983 */ /* 0x000ea20000100800 */
[----:B------:R-:W1:Y:S01]  /*2e5a0*/  LDSM.16.M88.4 R8, [R2+0xa000] ;  /* 0x00a000000208783b */ /* 0x000e620000000200 */
[----:B------:R-:W-:Y:S03]  /*2e5b0*/  LDSM.16.M88.4 R12, [R2+0xd000] ;  /* 0x00d00000020c783b */ /* 0x000fe60000000200 */
[----:B0-----:R-:W-:Y:S01]  /*2e5c0*/  STL.64 [R1+0x20], R4 ;  /* 0x0000200401007387 */ /* 0x001fe20000100a00 */
[----:B------:R-:W-:Y:S02]  /*2e5d0*/  STL.64 [R1+0x28], R6 ;  /* 0x0000280601007387 */ /* 0x000fe40000100a00 */
[----:B------:R-:W0:Y:S01]  /*2e5e0*/  LDSM.16.M88.4 R4, [R2+0xb000] ;  /* 0x00b000000204783b */ /* 0x000e220000000200 */
[----:B-1----:R-:W-:Y:S03]  /*2e5f0*/  STL.64 [R1+0x10], R8 ;  /* 0x0000100801007387 */ /* 0x002fe60000100a00 */
[----:B------:R-:W-:Y:S02]  /*2e600*/  STL.64 [R1+0x18], R10 ;  /* 0x0000180a01007387 */ /* 0x000fe40000100a00 */
[----:B------:R-:W1:Y:S04]  /*2e610*/  LDSM.16.M88.4 R8, [R2+0xe000] ;  /* 0x00e000000208783b */ /* 0x000e680000000200 */
[----:B------:R-:W-:Y:S01]  /*2e620*/  STL [R1+0x233c], R26 ;  /* 0x00233c1a01007387 */ /* 0x000fe20000100800 */
[----:B0-----:R-:W-:Y:S01]  /*2e630*/  STL.64 [R1], R4 ;  /* 0x0000000401007387 */ /* 0x001fe20000100a00 */
[----:B------:R-:W-:Y:S02]  /*2e640*/  STL.64 [R1+0x8], R6 ;  /* 0x0000080601007387 */ /* 0x000fe40000100a00 */
[----:B------:R-:W0:Y:S04]  /*2e650*/  LDSM.16.M88.4 R4, [R2+0xf000] ;  /* 0x00f000000204783b */ /* 0x000e280000000200 */
[----:B------:R-:W-:Y:S01]  /*2e660*/  STL [R1+0x2338], R27 ;  /* 0x0023381b01007387 */ /* 0x000fe20000100800 */
[----:B------:R3:W-:Y:S04]  /*2e670*/  STL.64 [R1+0x2760], R24 ;  /* 0x0027601801007387 */ /* 0x0007e80000100a00 */
[----:B---3--:R-:W3:Y:S01]  /*2e680*/  LDL.64 R24, [R1+0x90] ;  /* 0x0000900001187983 */ /* 0x008ee20000100a00 */
[----:B------:R-:W-:Y:S02]  /*2e690*/  STL [R1+0x22dc], R14 ;  /* 0x0022dc0e01007387 */ /* 0x000fe40000100800 */
[----:B------:R-:W-:Y:S02]  /*2e6a0*/  STL [R1+0x22d8], R15 ;  /* 0x0022d80f01007387 */ /* 0x000fe40000100800 */
[----:B------:R4:W-:Y:S02]  /*2e6b0*/  STL.64 [R1+0x2738], R12 ;  /* 0x0027380c01007387 */ /* 0x0009e40000100a00 */
[----:B----4-:R-:W4:Y:S01]  /*2e6c0*/  LDL.64 R12, [R1+0xa0] ;  /* 0x0000a000010c7983 */ /* 0x010f220000100a00 */
[----:B-1----:R-:W-:Y:S02]  /*2e6d0*/  STL [R1+0x26b4], R8 ;  /* 0x0026b40801007387 */ /* 0x002fe40000100800 */
[----:B------:R1:W-:Y:S02]  /*2e6e0*/  STL [R1+0x26b0], R9 ;  /* 0x0026b00901007387 */ /* 0x0003e40000100800 */
[----:B------:R-:W-:Y:S01]  /*2e6f0*/  STL [R1+0x24ac], R10 ;  /* 0x0024ac0a01007387 */ /* 0x000fe20000100800 */
[----:B------:R0:W-:Y:S04]  /*2e700*/  STL [R1+0x2340], R11 ;  /* 0x0023400b01007387 */ /* 0x0001e80000100800 */
[----:B-1----:R-:W3:Y:S01]  /*2e710*/  LDL.LU.64 R8, [R1+0x4b0] ;  /* 0x0004b00001087983 */ /* 0x002ee20000300a00 */
[----:B0-----:R-:W3:Y:S02]  /*2e720*/  LDL.LU.64 R10, [R1+0x4b8] ;  /* 0x0004b800010a7983 */ /* 0x001ee40000300a00 */
[----:B------:R-:W-:Y:S01]  /*2e730*/  STL [R1+0x26a4], R4 ;  /* 0x0026a40401007387 */ /* 0x000fe20000100800 */
[----:B------:R-:W-:Y:S04]  /*2e740*/  STL [R1+0x26a0], R5 ;  /* 0x0026a00501007387 */ /* 0x000fe80000100800 */
[----:B------:R-:W-:Y:S01]  /*2e750*/  STL [R1+0x21f4], R6 ;  /* 0x0021f40601007387 */ /* 0x000fe20000100800 */
[----:B------:R-:W-:Y:S03]  /*2e760*/  STL [R1+0x21f0], R7 ;  /* 0x0021f00701007387 */ /* 0x000fe60000100800 */
[----:B--2---:R-:W0:Y:S04]  /*2e770*/  LDSM.16.MT88.4 R20, [R0+0x10000] ;  /* 0x010000000014783b */ /* 0x004e280000004200 */
[----:B0-----:R-:W-:Y:S01]  /*2e780*/  STL.64 [R1+0x2698], R22 ;  /* 0x0026981601007387 */ /* 0x001fe20000100a00 */
[----:B------:R0:W-:Y:S03]  /*2e790*/  STL.64 [R1+0x2690], R20 ;  /* 0x0026901401007387 */ /* 0x0001e60000100a00 */
[----:B0-----:R-:W3:Y:S02]  /*2e7a0*/  LDL.64 R20, [R1+0xb0] ;  /* 0x0000b00001147983 */ /* 0x001ee40000100a00 */
[----:B---3--:R-:W-:Y:S01]  /*2e7b0*/  HMMA.16816.F32.BF16 R8, R16, R20, R8 ;  /* 0x000000141008723c */ /* 0x008fe20000041808 */
[----:B------:R-:W-:-:S02]  /*2e7c0*/  IMAD.MOV.U32 R6, RZ, RZ, R21 ;  /* 0x000000ffff067224 */ /* 0x000fc400078e0015 */
[----:B------:R-:W-:Y:S11]  /*2e7d0*/  IMAD.MOV.U32 R7, RZ, RZ, R20 ;  /* 0x000000ffff077224 */ /* 0x000ff600078e0014 */
[----:B------:R-:W-:Y:S09]  /*2e7e0*/  @!UPT UIADD3 URZ, URZ, URZ, URZ ;  /* 0x0000003f3f3ff290 */ /* 0x000ff2000fffe03f */
[----:B------:R-:W-:Y:S01]  /*2e7f0*/  STL [R1+0x4b4], R9 ;  /* 0x0004b40901007387 */ /* 0x000fe20000100800 */
[----:B------:R-:W-:Y:S02]  /*2e800*/  STL.64 [R1+0x4b8], R10 ;  /* 0x0004b80a01007387 */ /* 0x000fe40000100a00 */
[----:B------:R-:W2:Y:S02]  /*2e810*/  LDL.LU.64 R20, [R1+0x490] ;  /* 0x0004900001147983 */ /* 0x000ea40000300a00 */
[----:B------:R-:W2:Y:S01]  /*2e820*/  LDL.LU.64 R22, [R1+0x498] ;  /* 0x0004980001167983 */ /* 0x000ea20000300a00 */
[----:B------:R-:W-:Y:S01]  /*2e830*/  STL [R1+0x26ac], R6 ;  /* 0x0026ac0601007387 */ /* 0x000fe20000100800 */
[----:B------:R0:W-:Y:S02]  /*2e840*/  STL [R1+0x26a8], R7 ;  /* 0x0026a80701007387 */ /* 0x0001e40000100800 */
[----:B------:R-:W4:Y:S01]  /*2e850*/  LDL.LU.64 R4, [R1+0x4a0] ;  /* 0x0004a00001047983 */ /* 0x000f220000300a00 */
[----:B0-----:R-:W4:Y:S01]  /*2e860*/  LDL.LU.64 R6, [R1+0x4a8] ;  /* 0x0004a80001067983 */ /* 0x001f220000300a00 */
[----:B------:R-:W-:-:S05]  /*2e870*/  IMAD.MOV.U32 R11, RZ, RZ, R8 ;  /* 0x000000ffff0b7224 */ /* 0x000fca00078e0008 */
[----:B------:R-:W-:Y:S01]  /*2e880*/  STL [R1+0x24b0], R11 ;  /* 0x0024b00b01007387 */ /* 0x000fe20000100800 */
[C---:B----4-:R-:W-:Y:S11]  /*2e890*/  HMMA.16816.F32.BF16 R4, R16.reuse, R12, R4 ;  /* 0x0000000c1004723c */ /* 0x050ff60000041804 */
[----:B------:R-:W-:Y:S11]  /*2e8a0*/  @!UPT UIADD3 URZ, URZ, URZ, URZ ;  /* 0x0000003f3f3ff290 */ /* 0x000ff6000fffe03f */
[----:B------:R-:W-:Y:S01]  /*2e8b0*/  @!UPT UIADD3 URZ, URZ, URZ, URZ ;  /* 0x0000003f3f3ff290 */ /* 0x000fe2000fffe03f */
[----:B------:R0:W-:Y:S01]  /*2e8c0*/  STL.64 [R1+0x4a0], R4 ;  /* 0x0004a00401007387 */ /* 0x0001e20000100a00 */
[----:B------:R1:W-:Y:S03]  /*2e8d0*/  STL.64 [R1+0x4a8], R6 ;  /* 0x0004a80601007387 */ /* 0x0003e60000100a00 */
[----:B0-----:R-:W3:Y:S01]  /*2e8e0*/  LDL.LU.64 R4, [R1+0x480] ;  /* 0x0004800001047983 */ /* 0x001ee20000300a00 */
[----:B-1----:R-:W4:Y:S02]  /*2e8f0*/  LDL.LU.64 R6, [R1+0x488] ;  /* 0x0004880001067983 */ /* 0x002f240000300a00 */
[----:B------:R-:W-:Y:S02]  /*2e900*/  IMAD.MOV.U32 R11, RZ, RZ, R12 ;  /* 0x000000ffff0b7224 */ /* 0x000fe400078e000c */
[----:B------:R-:W-:Y:S01]  /*2e910*/  IMAD.MOV.U32 R10, RZ, RZ, R13 ;  /* 0x000000ffff0a7224 */ /* 0x000fe200078e000d */
[----:B----4-:R-:W-:Y:S01]  /*2e920*/  STL.64 [R1+0x2758], R6 ;  /* 0x0027580601007387 */ /* 0x010fe20000100a00 */
[----:B---3--:R-:W-:Y:S02]  /*2e930*/  STL.64 [R1+0x2750], R4 ;  /* 0x0027500401007387 */ /* 0x008fe40000100a00 */
[----:B------:R-:W3:Y:S02]  /*2e940*/  LDL.64 R12, [R1+0x50] ;  /* 0x00005000010c7983 */ /* 0x000ee40000100a00 */
[----:B---3--:R0:W-:Y:S04]  /*2e950*/  STL.64 [R1+0x2740], R12 ;  /* 0x0027400c01007387 */ /* 0x0081e80000100a00 */
[----:B0-----:R-:W3:Y:S01]  /*2e960*/  LDL.64 R12, [R1+0x60] ;  /* 0x00006000010c7983 */ /* 0x001ee20000100a00 */
[----:B--2---:R-:W-:Y:S07]  /*2e970*/  HMMA.16816.F32.BF16 R4, R16, R24, R20 ;  /* 0x000000181004723c */ /* 0x004fee0000041814 */
[----:B------:R-:W-:-:S02]  /*2e980*/  IMAD.MOV.U32 R21, RZ, RZ, R24 ;  /* 0x000000ffff157224 */ /* 0x000fc400078e0018 */
[----:B------:R-:W-:Y:S01]  /*2e990*/  IMAD.MOV.U32 R20, RZ, RZ, R25 ;  /* 0x000000ffff147224 */ /* 0x000fe200078e0019 */
[----:B---3--:R0:W-:Y:S04]  /*2e9a0*/  STL.64 [R1+0x2748], R12 ;  /* 0x0027480c01007387 */ /* 0x0081e80000100a00 */
[----:B0-----:R-:W2:Y:S01]  /*2e9b0*/  LDL.64 R12, [R1+0x80] ;  /* 0x00008000010c7983 */ /* 0x001ea20000100a00 */
[----:B------:R-:W-:Y:S02]  /*2e9c0*/  STL [R1+0x26bc], R10 ;  /* 0x0026bc0a01007387 */ /* 0x000fe40000100800 */
[----:B------:R-:W-:Y:S02]  /*2e9d0*/  STL [R1+0x26b8], R11 ;  /* 0x0026b80b01007387 */ /* 0x000fe40000100800 */
[----:B------:R-:W3:Y:S01]  /*2e9e0*/  LDL.64 R8, [R1+0x70] ;  /* 0x0000700001087983 */ /* 0x000ee20000100a00 */
[----:B------:R-:W4:Y:S04]  /*2e9f0*/  LDL.LU.64 R24, [R1+0x2760] ;  /* 0x0027600001187983 */ /* 0x000f280000300a00 */
[----:B------:R-:W-:-:S02]  /*2ea00*/  IMAD.MOV.U32 R26, RZ, RZ, R6 ;  /* 0x000000ffff1a7224 */ /* 0x000fc400078e0006 */
[----:B------:R0:W-:Y:S02]  /*2ea10*/  STL.64 [R1+0x490], R4 ;  /* 0x0004900401007387 */ /* 0x0001e40000100a00 */
[----:B------:R-:W-:Y:S02]  /*2ea20*/  IMAD.MOV.U32 R27, RZ, RZ, R7 ;  /* 0x000000ffff1b7224 */ /* 0x000fe400078e0007 */
[----:B------:R-:W2:Y:S04]  /*2ea30*/  LDL.LU.64 R6, [R1+0x2758] ;  /* 0x0027580001067983 */ /* 0x000ea80000300a00 */
[----:B0-----:R-:W2:Y:S01]  /*2ea40*/  LDL.LU.64 R4, [R1+0x2750] ;  /* 0x0027500001047983 */ /* 0x001ea20000300a00 */
[----:B------:R-:W-:Y:S03]  /*2ea50*/  STL.64 [R1+0x26e0], R26 ;  /* 0x0026e01a01007387 */ /* 0x000fe60000100a00 */
[----:B----4-:R0:W-:Y:S04]  /*2ea60*/  STL.64 [R1+0x26d8], R24 ;  /* 0x0026d81801007387 */ /* 0x0101e80000100a00 */
[----:B0-----:R-:W4:Y:S01]  /*2ea70*/  LDL.LU.64 R24, [R1+0x470] ;  /* 0x0004700001187983 */ /* 0x001f220000300a00 */
[----:B------:R-:W4:Y:S01]  /*2ea80*/  LDL.LU.64 R26, [R1+0x478] ;  /* 0x00047800011a7983 */ /* 0x000f220000300a00 */
[----:B--2---:R-:W-:Y:S01]  /*2ea90*/  HMMA.16816.F32.BF16 R4, R16, R12, R4 ;  /* 0x0000000c1004723c */ /* 0x004fe20000041804 */
[----:B------:R-:W-:Y:S02]  /*2eaa0*/  STL [R1+0x26c0], R21 ;  /* 0x0026c01501007387 */ /* 0x000fe40000100800 */
[----:B------:R-:W-:-:S02]  /*2eab0*/  IMAD.MOV.U32 R23, RZ, RZ, R12 ;  /* 0x000000ffff177224 */ /* 0x000fc400078e000c */
[----:B------:R-:W-:Y:S02]  /*2eac0*/  IMAD.MOV.U32 R22, RZ, RZ, R13 ;  /* 0x000000ffff167224 */ /* 0x000fe400078e000d */
[----:B------:R-:W2:Y:S11]  /*2ead0*/  LDL.LU.64 R12, [R1+0x2748] ;  /* 0x00274800010c7983 */ /* 0x000eb60000300a00 */
[----:B------:R-:W-:Y:S05]  /*2eae0*/  @!UPT UIADD3 URZ, URZ, URZ, URZ ;  /* 0x0000003f3f3ff290 */ /* 0x000fea000fffe03f */
[----:B------:R0:W-:Y:S01]  /*2eaf0*/  STL.64 [R1+0x480], R4 ;  /* 0x0004800401007387 */ /* 0x0001e20000100a00 */
[----:B------:R-:W-:Y:S02]  /*2eb00*/  IMAD.MOV.U32 R29, RZ, RZ, R6 ;  /* 0x000000ffff1d7224 */ /* 0x000fe400078e0006 */
[----:B------:R-:W-:Y:S01]  /*2eb10*/  IMAD.MOV.U32 R28, RZ, RZ, R7 ;  /* 0x000000ffff1c7224 */ /* 0x000fe200078e0007 */
[----:B0-----:R-:W2:Y:S01]  /*2eb20*/  LDL.LU.64 R4, [R1+0x460] ;  /* 0x0004600001047983 */ /* 0x001ea20000300a00 */
[----:B------:R-:W2:Y:S02]  /*2eb30*/  LDL.LU.64 R6, [R1+0x468] ;  /* 0x0004680001067983 */ /* 0x000ea40000300a00 */
[----:B------:R-:W-:Y:S02]  /*2eb40*/  STL.64 [R1+0x2708], R22 ;  /* 0x0027081601007387 */ /* 0x000fe40000100a00 */
[----:B------:R0:W-:Y:S02]  /*2eb50*/  STL [R1+0x2700], R20 ;  /* 0x0027001401007387 */ /* 0x0001e40000100800 */
[----:B0-----:R-:W2:Y:S01]  /*2eb60*/  LDL.LU.64 R20, [R1+0x450] ;  /* 0x0004500001147983 */ /* 0x001ea20000300a00 */
[----:B------:R-:W2:Y:S02]  /*2eb70*/  LDL.LU.64 R22, [R1+0x458] ;  /* 0x0004580001167983 */ /* 0x000ea40000300a00 */
[----:B------:R3:W-:Y:S02]  /*2eb80*/  STL [R1+0x247c], R28 ;  /* 0x00247c1c01007387 */ /* 0x0007e40000100800 */
[----:B------:R0:W-:Y:S02]  /*2eb90*/  STL [R1+0x2478], R29 ;  /* 0x0024781d01007387 */ /* 0x0001e40000100800 */
[----:B---3--:R-:W-:-:S02]  /*2eba0*/  IMAD.MOV.U32 R28, RZ, RZ, R9 ;  /* 0x000000ffff1c7224 */ /* 0x008fc400078e0009 */
[----:B0-----:R-:W-:Y:S01]  /*2ebb0*/  IMAD.MOV.U32 R29, RZ, RZ, R8 ;  /* 0x000000ffff1d7224 */ /* 0x001fe200078e0008 */
[C---:B----4-:R-:W-:Y:S11]  /*2ebc0*/  HMMA.16816.F32.BF16 R24, R16.reuse, R8, R24 ;  /* 0x000000081018723c */ /* 0x050ff60000041818 */
[----:B------:R-:W-:Y:S11]  /*2ebd0*/  @!UPT UIADD3 URZ, URZ, URZ, URZ ;  /* 0x0000003f3f3ff290 */ /* 0x000ff6000fffe03f */
[----:B------:R-:W-:Y:S01]  /*2ebe0*/  @!UPT UIADD3 URZ, URZ, URZ, URZ ;  /* 0x0000003f3f3ff290 */ /* 0x000fe2000fffe03f */
[----:B------:R0:W-:Y:S01]  /*2ebf0*/  STL.64 [R1+0x470], R24 ;  /* 0x0004701801007387 */ /* 0x0001e20000100a00 */
[----:B------:R-:W-:Y:S02]  /*2ec00*/  STL.64 [R1+0x478], R26 ;  /* 0x0004781a01007387 */ /* 0x000fe40000100a00 */
[----:B------:R-:W3:Y:S02]  /*2ec10*/  LDL.LU.64 R8, [R1+0x440] ;  /* 0x0004400001087983 */ /* 0x000ee40000300a00 */
[----:B------:R-:W3:Y:S01]  /*2ec20*/  LDL.LU.64 R10, [R1+0x448] ;  /* 0x00044800010a7983 */ /* 0x000ee20000300a00 */
[----:B0-----:R-:W4:Y:S04]  /*2ec30*/  LDL.64 R24, [R1] ;  /* 0x0000000001187983 */ /* 0x001f280000100a00 */
[----:B----4-:R0:W-:Y:S04]  /*2ec40*/  STL.64 [R1+0x26f8], R24 ;  /* 0x0026f81801007387 */ /* 0x0101e80000100a00 */
[----:B0-----:R-:W4:Y:S01]  /*2ec50*/  LDL.64 R24, [R1+0x10] ;  /* 0x0000100001187983 */ /* 0x001f220000100a00 */
[----:B--2---:R-:W-:Y:S03]  /*2ec60*/  HMMA.16816.F32.BF16 R4, R16, R12, R4 ;  /* 0x0000000c1004723c */ /* 0x004fe60000041804 */
[----:B----4-:R0:W-:Y:S04]  /*2ec70*/  STL.64 [R1+0x2710], R24 ;  /* 0x0027101801007387 */ /* 0x0101e80000100a00 */
[----:B0-----:R-:W2:Y:S04]  /*2ec80*/  LDL.64 R24, [R1+0x20] ;  /* 0x0000200001187983 */ /* 0x001ea80000100a00 */
[----:B--2---:R0:W-:Y:S04]  /*2ec90*/  STL.64 [R1+0x2720], R24 ;  /* 0x0027201801007387 */ /* 0x0041e80000100a00 */
[----:B0-----:R-:W2:Y:S08]  /*2eca0*/  LDL.64 R24, [R1+0x30] ;  /* 0x0000300001187983 */ /* 0x001eb00000100a00 */
[----:B------:R0:W-:Y:S02]  /*2ecb0*/  STL.64 [R1+0x460], R4 ;  /* 0x0004600401007387 */ /* 0x0001e40000100a00 */
[----:B------:R1:W-:Y:S02]  /*2ecc0*/  STL.64 [R1+0x468], R6 ;  /* 0x0004680601007387 */ /* 0x0003e40000100a00 */
[----:B0-----:R-:W-:-:S02]  /*2ecd0*/  IMAD.MOV.U32 R4, RZ, RZ, R12 ;  /* 0x000000ffff047224 */ /* 0x001fc400078e000c */
[----:B------:R-:W-:Y:S02]  /*2ece0*/  IMAD.MOV.U32 R5, RZ, RZ, R13 ;  /* 0x000000ffff057224 */ /* 0x000fe400078e000d */
[----:B------:R-:W4:Y:S02]  /*2ecf0*/  LDL.LU.64 R12, [R1+0x2740] ;  /* 0x00274000010c7983 */ /* 0x000f240000300a00 */
[----:B----4-:R-:W-:Y:S01]  /*2ed00*/  HMMA.16816.F32.BF16 R20, R16, R12, R20 ;  /* 0x0000000c1014723c */ /* 0x010fe20000041814 */
[----:B-1----:R-:W-:Y:S02]  /*2ed10*/  IMAD.MOV.U32 R6, RZ, RZ, R12 ;  /* 0x000000ffff067224 */ /* 0x002fe400078e000c */
[----:B------:R-:W-:Y:S02]  /*2ed20*/  IMAD.MOV.U32 R7, RZ, RZ, R13 ;  /* 0x000000ffff077224 */ /* 0x000fe400078e000d */
[----:B------:R-:W4:Y:S11]  /*2ed30*/  LDL.LU.64 R12, [R1+0x2738] ;  /* 0x00273800010c7983 */ /* 0x000f360000300a00 */
[----:B------:R-:W-:Y:S07]  /*2ed40*/  @!UPT UIADD3 URZ, URZ, URZ, URZ ;  /* 0x0000003f3f3ff290 */ /* 0x000fee000fffe03f */
[----:B------:R-:W-:Y:S01]  /*2ed50*/  STL.64 [R1+0x450], R20 ;  /* 0x0004501401007387 */ /* 0x000fe20000100a00 */
[----:B------:R-:W-:Y:S02]  /*2ed60*/  STL [R1+0x458], R22 ;  /* 0x0004581601007387 */ /* 0x000fe40000100800 */
[----:B------:R-:W-:Y:S02]  /*2ed70*/  STL.64 [R1+0x26d0], R6 ;  /* 0x0026d00601007387 */ /* 0x000fe40000100a00 */
[----:B------:R0:W-:Y:S02]  /*2ed80*/  STL.64 [R1+0x26c8], R4 ;  /* 0x0026c80401007387 */ /* 0x0001e40000100a00 */
[----:B0-----:R-:W3:Y:S01]  /*2ed90*/  LDL.64 R4, [R1+0x40] ;  /* 0x0000400001047983 */ /* 0x001ee20000100a00 */
[----:B------:R-:W-:-:S05]  /*2eda0*/  IMAD.MOV.U32 R2, RZ, RZ, R23 ;  /* 0x000000ffff027224 */ /* 0x000fca00078e0017 */
[----:B------:R-:W-:Y:S01]  /*2edb0*/  STL [R1+0x2480], R2 ;  /* 0x0024800201007387 */ /* 0x000fe20000100800 */
[C---:B---3--:R-:W-:Y:S07]  /*2edc0*/  HMMA.16816.F32.BF16 R20, R16.reuse, R4, R8 ;  /* 0x000000041014723c */ /* 0x048fee0000041808 */
[----:B------:R-:W-:Y:S02]  /*2edd0*/  IMAD.MOV.U32 R8, RZ, RZ, R4 ;  /* 0x000000ffff087224 */ /* 0x000fe400078e0004 */
[----:B------:R-:W-:Y:S11]  /*2ede0*/  IMAD.MOV.U32 R9, RZ, RZ, R5 ;  /* 0x000000ffff097224 */ /* 0x000ff600078e0005 */
[----:B------:R-:W-:Y:S03]  /*2edf0*/  @!UPT UIADD3 URZ, URZ, URZ, URZ ;  /* 0x0000003f3f3ff290 */ /* 0x000fe6000fffe03f */
[----:B------:R-:W-:Y:S01]  /*2ee00*/  STL [R1+0x440], R20 ;  /* 0x0004401401007387 */ /* 0x000fe20000100800 */
[----:B------:R0:W-:Y:S03]  /*2ee10*/  STL.64 [R1+0x2718], R8 ;  /* 0x0027180801007387 */ /* 0x0001e60000100a00 */
[----:B0-----:R-:W3:Y:S01]  /*2ee20*/  LDL.LU.64 R8, [R1+0x420] ;  /* 0x0004200001087983 */ /* 0x001ee20000300a00 */
[----:B------:R-:W2:Y:S02]  /*2ee30*/  LDL.LU.64 R10, [R1+0x428] ;  /* 0x00042800010a7983 */ /* 0x000ea40000300a00 */
[----:B------:R-:W-:Y:S02]  /*2ee40*/  IMAD.MOV.U32 R14, RZ, RZ, R21 ;  /* 0x000000ffff0e7224 */ /* 0x000fe400078e0015 */
[----:B------:R-:W-:Y:S02]  /*2ee50*/  IMAD.MOV.U32 R15, RZ, RZ, R22 ;  /* 0x000000ffff0f7224 */ /* 0x000fe400078e0016 */
[----:B------:R-:W-:Y:S01]  /*2ee60*/  IMAD.MOV.U32 R3, RZ, RZ, R23 ;  /* 0x000000ffff037224 */ /* 0x000fe200078e0017 */
[----:B--2---:R-:W-:Y:S01]  /*2ee70*/  STL.64 [R1+0x2730], R10 ;  /* 0x0027300a01007387 */ /* 0x004fe20000100a00 */
[----:B---3--:R0:W-:Y:S03]  /*2ee80*/  STL.64 [R1+0x2728], R8 ;  /* 0x0027280801007387 */ /* 0x0081e60000100a00 */
[----:B0-----:R-:W2:Y:S01]  /*2ee90*/  LDL.LU.64 R8, [R1+0x430] ;  /* 0x0004300001087983 */ /* 0x001ea20000300a00 */
[----:B------:R-:W2:Y:S02]  /*2eea0*/  LDL.LU.64 R10, [R1+0x438] ;  /* 0x00043800010a7983 */ /* 0x000ea40000300a00 */
[----:B------:R-:W3:Y:S02]  /*2eeb0*/  LDL.LU.64 R20, [R1+0x410] ;  /* 0x0004100001147983 */ /* 0x000ee40000300a00 */
[----:B------:R-:W3:Y:S01]  /*2eec0*/  LDL.LU.64 R22, [R1+0x418] ;  /* 0x0004180001167983 */ /* 0x000ee20000300a00 */
[----:B------:R-:W3:Y:S01]  /*2eed0*/  LDL.LU.64 R4, [R1+0x3f0] ;  /* 0x0003f00001047983 */ /* 0x000ee20000300a00 */
[----:B------:R-:W3:Y:S01]  /*2eee0*/  LDL.LU.64 R6, [R1+0x3f8] ;  /* 0x0003f80001067983 */ /* 0x000ee20000300a00 */
[----:B--2---:R-:W-:Y:S02]  /*2eef0*/  HMMA.16816.F32.BF16 R8, R16, R24, R8 ;  /* 0x000000181008723c */ /* 0x004fe40000041808 */
[----:B---3--:R-:W-:Y:S01]  /*2ef00*/  STL.64 [R1+0x26f0], R6 ;  /* 0x0026f00601007387 */ /* 0x008fe20000100a00 */
[----:B------:R0:W-:Y:S03]  /*2ef10*/  STL.64 [R1+0x26e8], R4 ;  /* 0x0026e80401007387 */ /* 0x0001e60000100a00 */
[----:B0-----:R-:W2:Y:S01]  /*2ef20*/  LDL.LU.64 R4, [R1+0x400] ;  /* 0x0004000001047983 */ /* 0x001ea20000300a00 */
[----:B------:R-:W2:Y:S02]  /*2ef30*/  LDL.LU.64 R6, [R1+0x408] ;  /* 0x0004080001067983 */ /* 0x000ea40000300a00 */
[----:B------:R-:W-:Y:S02]  /*2ef40*/  STL [R1+0x24b8], R15 ;  /* 0x0024b80f01007387 */ /* 0x000fe40000100800 */
[----:B------:R0:W-:Y:S01]  /*2ef50*/  STL [R1+0x24b4], R14 ;  /* 0x0024b40e01007387 */ /* 0x0001e20000100800 */
[----:B------:R1:W-:Y:S11]  /*2ef60*/  STL [R1+0x2484], R3 ;  /* 0x0024840301007387 */ /* 0x0003f60000100800 */
[----:B------:R-:W-:Y:S02]  /*2ef70*/  STL.64 [R1+0x430], R8 ;  /* 0x0004300801007387 */ /* 0x000fe40000100a00 */
[----:B------:R3:W-:Y:S02]  /*2ef80*/  STL.64 [R1+0x438], R10 ;  /* 0x0004380a01007387 */ /* 0x0007e40000100a00 */
[----:B0-----:R-:W-:-:S02]  /*2ef90*/  IMAD.MOV.U32 R14, RZ, RZ, R24 ;  /* 0x000000ffff0e7224 */ /* 0x001fc400078e0018 */
[----:B-1----:R-:W-:Y:S01]  /*2efa0*/  IMAD.MOV.U32 R3, RZ, RZ, R25 ;  /* 0x000000ffff037224 */ /* 0x002fe200078e0019 */
[----:B---3--:R-:W3:Y:S01]  /*2efb0*/  LDL.LU.64 R10, [R1+0x2730] ;  /* 0x00273000010a7983 */ /* 0x008ee20000300a00 */
[----:B------:R-:W3:Y:S02]  /*2efc0*/  LDL.LU.64 R8, [R1+0x2728] ;  /* 0x0027280001087983 */ /* 0x000ee40000300a00 */
[----:B------:R-:W3:Y:S02]  /*2efd0*/  LDL.LU.64 R24, [R1+0x2720] ;  /* 0x0027200001187983 */ /* 0x000ee40000300a00 */
[C---:B---3--:R-:W-:Y:S01]  /*2efe0*/  HMMA.16816.F32.BF16 R8, R16.reuse, R24, R8 ;  /* 0x000000181008723c */ /* 0x048fe20000041808 */
[----:B------:R-:W-:Y:S11]  /*2eff0*/  IMAD.MOV.U32 R15, RZ, RZ, R25 ;  /* 0x000000ffff0f7224 */ /* 0x000ff600078e0019 */
[----:B------:R-:W-:Y:S11]  /*2f000*/  @!UPT UIADD3 URZ, URZ, URZ, URZ ;  /* 0x0000003f3f3ff290 */ /* 0x000ff6000fffe03f */
[----:B------:R0:W-:Y:S01]  /*2f010*/  STL.64 [R1+0x420], R8 ;  /* 0x0004200801007387 */ /* 0x0001e20000100a00 */
[----:B------:R1:W-:Y:S03]  /*2f020*/  STL.64 [R1+0x428], R10 ;  /* 0x0004280a01007387 */ /* 0x0003e60000100a00 */
[----:B0-----:R-:W3:Y:S01]  /*2f030*/  LDL.LU.64 R8, [R1+0x2718] ;  /* 0x0027180001087983 */ /* 0x001ee20000300a00 */
[----:B-1----:R-:W-:Y:S02]  /*2f040*/  IMAD.MOV.U32 R11, RZ, RZ, R24 ;  /* 0x000000ffff0b7224 */ /* 0x002fe400078e0018 */
[----:B------:R-:W2:Y:S02]  /*2f050*/  LDL.LU.64 R24, [R1+0x2710] ;  /* 0x0027100001187983 */ /* 0x000ea40000300a00 */
[C---:B--2---:R-:W-:Y:S01]  /*2f060*/  HMMA.16816.F32.BF16 R20, R16.reuse, R24, R20 ;  /* 0x000000181014723c */ /* 0x044fe20000041814 */
[----:B------:R-:W-:Y:S11]  /*2f070*/  IMAD.MOV.U32 R10, RZ, RZ, R25 ;  /* 0x000000ffff0a7224 */ /* 0x000ff600078e0019 */
[----:B------:R-:W-:Y:S11]  /*2f080*/  @!UPT UIADD3 URZ, URZ, URZ, URZ ;  /* 0x0000003f3f3ff290 */ /* 0x000ff6000fffe03f */
[----:B------:R0:W-:Y:S01]  /*2f090*/  STL.64 [R1+0x410], R20 ;  /* 0x0004101401007387 */ /* 0x0001e20000100a00 */
[----:B------:R1:W-:Y:S02]  /*2f0a0*/  STL.64 [R1+0x418], R22 ;  /* 0x0004181601007387 */ /* 0x0003e40000100a00 */
[----:B0-----:R-:W-:Y:S01]  /*2f0b0*/  IMAD.MOV.U32 R21, RZ, RZ, R24 ;  /* 0x000000ffff157224 */ /* 0x001fe200078e0018 */
[----:B-1----:R-:W2:Y:S01]  /*2f0c0*/  LDL.LU.64 R22, [R1+0x2708] ;  /* 0x0027080001167983 */ /* 0x002ea20000300a00 */
[----:B------:R-:W2:Y:S02]  /*2f0d0*/  LDL.LU R20, [R1+0x2700] ;  /* 0x0027000001147983 */ /* 0x000ea40000300800 */
[----:B------:R-:W2:Y:S02]  /*2f0e0*/  LDL.LU.64 R24, [R1+0x26f8] ;  /* 0x0026f80001187983 */ /* 0x000ea40000300a00 */
[----:B--2---:R-:W-:Y:S01]  /*2f0f0*/  HMMA.16816.F32.BF16 R4, R16, R24, R4 ;  /* 0x000000181004723c */ /* 0x004fe20000041804 */
[----:B------:R-:W-:-:S02]  /*2f100*/  IMAD.MOV.U32 R2, RZ, RZ, R24 ;  /* 0x000000ffff027224 */ /* 0x000fc400078e0018 */
[----:B------:R-:W-:Y:S11]  /*2f110*/  IMAD.MOV.U32 R0, RZ, RZ, R25 ;  /* 0x000000ffff007224 */ /* 0x000ff600078e0019 */
[----:B------:R-:W-:Y:S09]  /*2f120*/  @!UPT UIADD3 URZ, URZ, URZ, URZ ;  /* 0x0000003f3f3ff290 */ /* 0x000ff2000fffe03f */
[----:B------:R-:W-:Y:S01]  /*2f130*/  STL.64 [R1+0x400], R4 ;  /* 0x0004000401007387 */ /* 0x000fe20000100a00 */
[----:B------:R0:W-:Y:S03]  /*2f140*/  STL.64 [R1+0x408], R6 ;  /* 0x0004080601007387 */ /* 0x0001e60000100a00 */
[----:B0-----:R-:W2:Y:S01]  /*2f150*/  LDL.LU.64 R6, [R1+0x26f0] ;  /* 0x0026f00001067983 */ /* 0x001ea20000300a00 */
[----:B------:R-:W2:Y:S02]  /*2f160*/  LDL.LU.64 R4, [R1+0x26e8] ;  /* 0x0026e80001047983 */ /* 0x000ea40000300a00 */
[----:B------:R-:W2:Y:S02]  /*2f170*/  LDL.LU.64 R26, [R1+0x26e0] ;  /* 0x0026e000011a7983 */ /* 0x000ea40000300a00 */
[----:B------:R-:W2:Y:S02]  /*2f180*/  LDL.LU.64 R24, [R1+0x26d8] ;  /* 0x0026d80001187983 */ /* 0x000ea40000300a00 */
[----:B--2---:R-:W-:Y:S11]  /*2f190*/  HMMA.16816.F32.BF16 R4, R16, R24, R4 ;  /* 0x000000181004723c */ /* 0x004ff60000041804 */
[----:B------:R-:W-:Y:S11]  /*2f1a0*/  @!UPT UIADD3 URZ, URZ, URZ, URZ ;  /* 0x0000003f3f3ff290 */ /* 0x000ff6000fffe03f */
[----:B------:R-:W-:Y:S01]  /*2f1b0*/  @!UPT UIADD3 URZ, URZ, URZ, URZ ;  /* 0x0000003f3f3ff290 */ /* 0x000fe2000fffe03f */
[----:B------:R-:W-:Y:S01]  /*2f1c0*/  STL.64 [R1+0x3f0], R4 ;  /* 0x0003f00401007387 */ /* 0x000fe20000100a00 */
[----:B------:R0:W-:Y:S03]  /*2f1d0*/  STL.64 [R1+0x3f8], R6 ;  /* 0x0003f80601007387 */ /* 0x0001e60000100a00 */
[----:B0-----:R-:W2:Y:S01]  /*2f1e0*/  LDL.LU.64 R6, [R1+0x26d0] ;  /* 0x0026d00001067983 */ /* 0x001ea20000300a00 */
[----:B------:R-:W2:Y:S02]  /*2f1f0*/  LDL.LU.64 R4, [R1+0x26c8] ;  /* 0x0026c80001047983 */ /* 0x000ea40000300a00 */
[----:B------:R-:W-:Y:S02]  /*2f200*/  STL.64 [R1+0x25a0], R26 ;  /* 0x0025a01a01007387 */ /* 0x000fe40000100a00 */
[----:B------:R0:W-:Y:S02]  /*2f210*/  STL.64 [R1+0x2598], R24 ;  /* 0x0025981801007387 */ /* 0x0001e40000100a00 */
[----:B0-----:R-:W-:-:S02]  /*2f220*/  IMAD.MOV.U32 R24, RZ, RZ, R21 ;  /* 0x000000ffff187224 */ /* 0x001fc400078e0015 */
[----:B------:R-:W-:Y:S01]  /*2f230*/  IMAD.MOV.U32 R25, RZ, RZ, R10 ;  /* 0x000000ffff197224 */ /* 0x000fe200078e000a */
[----:B------:R-:W2:Y:S01]  /*2f240*/  LDL.LU R21, [R1+0x26c0] ;  /* 0x0026c00001157983 */ /* 0x000ea20000300800 */
[----:B------:R-:W2:Y:S03]  /*2f250*/  LDL.LU R10, [R1+0x26bc] ;  /* 0x0026bc00010a7983 */ /* 0x000ea60000300800 */
[----:B------:R0:W-:Y:S04]  /*2f260*/  STL.64 [R1+0x25b0], R24 ;  /* 0x0025b01801007387 */ /* 0x0001e80000100a00 */
[----:B0-----:R-:W4:Y:S01]  /*2f270*/  LDL.LU.64 R24, [R1+0x3e0] ;  /* 0x0003e00001187983 */ /* 0x001f220000300a00 */
[----:B------:R-:W4:Y:S02]  /*2f280*/  LDL.LU.64 R26, [R1+0x3e8] ;  /* 0x0003e800011a7983 */ /* 0x000f240000300a00 */
[----:B----4-:R-:W-:Y:S11]  /*2f290*/  HMMA.16816.F32.BF16 R24, R16, R12, R24 ;  /* 0x0000000c1018723c */ /* 0x010ff60000041818 */
[----:B------:R-:W-:Y:S11]  /*2f2a0*/  @!UPT UIADD3 URZ, URZ, URZ, URZ ;  /* 0x0000003f3f3ff290 */ /* 0x000ff6000fffe03f */
[----:B------:R-:W-:Y:S01]  /*2f2b0*/  @!UPT UIADD3 URZ, URZ, URZ, URZ ;  /* 0x0000003f3f3ff290 */ /* 0x000fe2000fffe03f */
[----:B------:R0:W-:Y:S01]  /*2f2c0*/  STL.64 [R1+0x3e0], R24 ;  /* 0x0003e01801007387 */ /* 0x0001e20000100a00 */
[----:B------:R1:W-:Y:S03]  /*2f2d0*/  STL.64 [R1+0x3e8], R26 ;  /* 0x0003e81a01007387 */ /* 0x0003e60000100a00 */
[----:B0-----:R-:W4:Y:S01]  /*2f2e0*/  LDL.LU.64 R24, [R1+0x3d0] ;  /* 0x0003d00001187983 */ /* 0x001f220000300a00 */
[----:B-1----:R-:W4:Y:S02]  /*2f2f0*/  LDL.LU.64 R26, [R1+0x3d8] ;  /* 0x0003d800011a7983 */ /* 0x002f240000300a00 */
[----:B------:R0:W-:Y:S02]  /*2f300*/  STL.64 [R1+0x2590], R12 ;  /* 0x0025900c01007387 */ /* 0x0001e40000100a00 */
[----:B0-----:R-:W-:Y:S02]  /*2f310*/  IMAD.MOV.U32 R12, RZ, RZ, R11 ;  /* 0x000000ffff0c7224 */ /* 0x001fe400078e000b */
[----:B------:R-:W-:Y:S01]  /*2f320*/  IMAD.MOV.U32 R13, RZ, RZ, R15 ;  /* 0x000000ffff0d7224 */ /* 0x000fe200078e000f */
[----:B------:R-:W4:Y:S04]  /*2f330*/  LDL.LU R11, [R1+0x26b8] ;  /* 0x0026b800010b7983 */ /* 0x000f280000300800 */
[----:B------:R0:W-:Y:S02]  /*2f340*/  STL.64 [R1+0x25b8], R12 ;  /* 0x0025b80c01007387 */ /* 0x0001e40000100a00 */
[----:B0-----:R-:W-:-:S02]  /*2f350*/  IMAD.MOV.U32 R12, RZ, RZ, R14 ;  /* 0x000000ffff0c7224 */ /* 0x001fc400078e000e */
[----:B------:R-:W-:-:S05]  /*2f360*/  IMAD.MOV.U32 R13, RZ, RZ, R3 ;  /* 0x000000ffff0d7224 */ /* 0x000fca00078e0003 */
[----:B------:R3:W-:Y:S02]  /*2f370*/  STL.64 [R1+0x25d0], R12 ;  /* 0x0025d00c01007387 */ /* 0x0007e40000100a00 */
[----:B---3--:R-:W-:Y:S02]  /*2f380*/  IMAD.MOV.U32 R12, RZ, RZ, R8 ;  /* 0x000000ffff0c7224 */ /* 0x008fe400078e0008 */
[----:B------:R-:W-:Y:S01]  /*2f390*/  IMAD.MOV.U32 R13, RZ, RZ, R9 ;  /* 0x000000ffff0d7224 */ /* 0x000fe200078e0009 */
[----:B------:R-:W4:Y:S01]  /*2f3a0*/  LDL.LU R8, [R1+0x26b4] ;  /* 0x0026b40001087983 */ /* 0x000f220000300800 */
[----:B------:R-:W4:Y:S03]  /*2f3b0*/  LDL.LU R9, [R1+0x26b0] ;  /* 0x0026b00001097983 */ /* 0x000f260000300800 */
[----:B------:R2:W-:Y:S02]  /*2f3c0*/  STL.64 [R1+0x25e8], R12 ;  /* 0x0025e80c01007387 */ /* 0x0005e40000100a00 */
[----:B--2---:R-:W-:-:S02]  /*2f3d0*/  IMAD.MOV.U32 R12, RZ, RZ, R6 ;  /* 0x000000ffff0c7224 */ /* 0x004fc400078e0006 */
[----:B------:R-:W-:Y:S01]  /*2f3e0*/  IMAD.MOV.U32 R13, RZ, RZ, R7 ;  /* 0x000000ffff0d7224 */ /* 0x000fe200078e0007 */
[----:B------:R-:W2:Y:S01]  /*2f3f0*/  LDL.LU R6, [R1+0x26ac] ;  /* 0x0026ac0001067983 */ /* 0x000ea20000300800 */
[----:B------:R-:W3:Y:S03]  /*2f400*/  LDL.LU R7, [R1+0x26a8] ;  /* 0x0026a80001077983 */ /* 0x000ee60000300800 */
[----:B------:R0:W-:Y:S02]  /*2f410*/  STL.64 [R1+0x2600], R12 ;  /* 0x0026000c01007387 */ /* 0x0001e40000100a00 */
[----:B0-----:R-:W-:Y:S02]  /*2f420*/  IMAD.MOV.U32 R12, RZ, RZ, R4 ;  /* 0x000000ffff0c7224 */ /* 0x001fe400078e0004 */
[----:B------:R-:W-:Y:S01]  /*2f430*/  IMAD.MOV.U32 R13, RZ, RZ, R5 ;  /* 0x000000ffff0d7224 */ /* 0x000fe200078e0005 */
[----:B------:R-:W2:Y:S01]  /*2f440*/  LDL.LU R4, [R1+0x26a4] ;  /* 0x0026a40001047983 */ /* 0x000ea20000300800 */
[----:B------:R-:W2:Y:S03]  /*2f450*/  LDL.LU R5, [R1+0x26a0] ;  /* 0x0026a00001057983 */ /* 0x000ea60000300800 */
[----:B------:R0:W-:Y:S02]  /*2f460*/  STL.64 [R1+0x2618], R12 ;  /* 0x0026180c01007387 */ /* 0x0001e40000100a00 */
[----:B0-----:R-:W-:-:S02]  /*2f470*/  IMAD.MOV.U32 R12, RZ, RZ, R29 ;  /* 0x000000ffff0c7224 */ /* 0x001fc400078e001d */
[----:B------:R-:W-:Y:S01]  /*2f480*/  IMAD.MOV.U32 R13, RZ, RZ, R28 ;  /* 0x000000ffff0d7224 */ /* 0x000fe200078e001c */
[----:B----4-:R-:W-:Y:S11]  /*2f490*/  HMMA.16816.F32.BF16 R24, R16, R8, R24 ;  /* 0x000000081018723c */ /* 0x010ff60000041818 */
[----:B------:R-:W-:Y:S11]  /*2f4a0*/  @!UPT UIADD3 URZ, URZ, URZ, URZ ;  /* 0x0000003f3f3ff290 */ /* 0x000ff6000fffe03f */
[----:B------:R-:W-:Y:S01]  /*2f4b0*/  @!UPT UIADD3 URZ, URZ, URZ, URZ ;  /* 0x0000003f3f3ff290 */ /* 0x000fe2000fffe03f */
[----:B------:R-:W-:Y:S01]  /*2f4c0*/  STL.64 [R1+0x3d0], R24 ;  /* 0x0003d01801007387 */ /* 0x000fe20000100a00 */
[----:B------:R-:W-:Y:S02]  /*2f4d0*/  STL.64 [R1+0x3d8], R26 ;  /* 0x0003d81a01007387 */ /* 0x000fe40000100a00 */
[----:B------:R0:W-:Y:S02]  /*2f4e0*/  STL.64 [R1+0x2630], R12 ;  /* 0x0026300c01007387 */ /* 0x0001e40000100a00 */
[----:B0-----:R-:W-:Y:S02]  /*2f4f0*/  IMAD.MOV.U32 R12, RZ, RZ, R23 ;  /* 0x000000ffff0c7224 */ /* 0x001fe400078e0017 */
[----:B------:R-:W-:-:S05]  /*2f500*/  IMAD.MOV.U32 R13, RZ, RZ, R22 ;  /* 0x000000ffff0d7224 */ /* 0x000fca00078e0016 */
[----:B------:R0:W-:Y:S02]  /*2f510*/  STL.64 [R1+0x2648], R12 ;  /* 0x0026480c01007387 */ /* 0x0001e40000100a00 */
[----:B0-----:R-:W-:Y:S02]  /*2f520*/  IMAD.MOV.U32 R12, RZ, RZ, R21 ;  /* 0x000000ffff0c7224 */ /* 0x001fe400078e0015 */
[----:B------:R-:W-:-:S05]  /*2f530*/  IMAD.MOV.U32 R13, RZ, RZ, R20 ;  /* 0x000000ffff0d7224 */ /* 0x000fca00078e0014 */
[----:B------:R0:W-:Y:S02]  /*2f540*/  STL.64 [R1+0x2660], R12 ;  /* 0x0026600c01007387 */ /* 0x0001e40000100a00 */
[----:B0-----:R-:W-:Y:S02]  /*2f550*/  IMAD.MOV.U32 R12, RZ, RZ, R11 ;  /* 0x000000ffff0c7224 */ /* 0x001fe400078e000b */
[----:B------:R-:W-:-:S05]  /*2f560*/  IMAD.MOV.U32 R13, RZ, RZ, R10 ;  /* 0x000000ffff0d7224 */ /* 0x000fca00078e000a */
[----:B------:R-:W-:Y:S01]  /*2f570*/  STL.64 [R1+0x2678], R12 ;  /* 0x0026780c01007387 */ /* 0x000fe20000100a00 */
[----:B------:R-:W2:Y:S02]  /*2f580*/  LDL.LU.64 R20, [R1+0x2d0] ;  /* 0x0002d00001147983 */ /* 0x000ea40000300a00 */
[----:B------:R-:W2:Y:S02]  /*2f590*/  LDL.LU.64 R22, [R1+0x2d8] ;  /* 0x0002d80001167983 */ /* 0x000ea40000300a00 */
[----:B------:R-:W4:Y:S01]  /*2f5a0*/  LDL.LU.64 R24, [R1+0x230] ;  /* 0x0002300001187983 */ /* 0x000f220000300a00 */
[----:B------:R-:W2:Y:S04]  /*2f5b0*/  LDL.LU.64 R26, [R1+0x238] ;  /* 0x00023800011a7983 */ /* 0x000ea80000300a00 */
[----:B--2---:R-:W-:Y:S01]  /*2f5c0*/  STL.64 [R1+0x25c8], R26 ;  /* 0x0025c81a01007387 */ /* 0x004fe20000100a00 */
[----:B----4-:R0:W-:Y:S03]  /*2f5d0*/  STL.64 [R1+0x25c0], R24 ;  /* 0x0025c01801007387 */ /* 0x0101e60000100a00 */
[----:B0-----:R-:W2:Y:S01]  /*2f5e0*/  LDL.LU.64 R24, [R1+0x240] ;  /* 0x0002400001187983 */ /* 0x001ea20000300a00 */
[----:B------:R-:W4:Y:S03]  /*2f5f0*/  LDL.LU.64 R26, [R1+0x248] ;  /* 0x00024800011a7983 */ /* 0x000f260000300a00 */
[----:B----4-:R-:W-:Y:S01]  /*2f600*/  STL.64 [R1+0x25e0], R26 ;  /* 0x0025e01a01007387 */ /* 0x010fe20000100a00 */
[----:B--2---:R0:W-:Y:S03]  /*2f610*/  STL.64 [R1+0x25d8], R24 ;  /* 0x0025d81801007387 */ /* 0x0041e60000100a00 */
        /* <DEDUP_REMOVED lines=25> */
[----:B------:R-:W4:Y:S01]  /*2f7b0*/  LDL.LU.64 R26, [R1+0x2b8] ;  /* 0x0002b800011a7983 */ /* 0x000f220000300a00 */
[----:B------:R-:W-:Y:S02]  /*2f7c0*/  HMMA.16816.F32.BF16 R16, R16, R4, R20 ;  /* 0x000000041010723c */ /* 0x000fe40000041814 */
[----:B----4-:R-:W-:Y:S01]  /*2f7d0*/  STL.64 [R1+0x2688], R26 ;  /* 0x0026881a01007387 */ /* 0x010fe20000100a00 */
[----:B--2---:R0:W-:Y:S03]  /*2f7e0*/  STL.64 [R1+0x2680], R24 ;  /* 0x0026801801007387 */ /* 0x0041e60000100a00 */
[----:B0-----:R-:W2:Y:S01]  /*2f7f0*/  LDL.LU.64 R24, [R1+0x2c0] ;  /* 0x0002c00001187983 */ /* 0x001ea20000300a00 */
[----:B------:R-:W2:Y:S02]  /*2f800*/  LDL.LU.64 R26, [R1+0x2c8] ;  /* 0x0002c800011a7983 */ /* 0x000ea40000300a00 */
[----:B------:R0:W-:Y:S02]  /*2f810*/  STL.64 [R1+0x2588], R8 ;  /* 0x0025880801007387 */ /* 0x0001e40000100a00 */
[----:B0-----:R-:W-:-:S02]  /*2f820*/  IMAD.MOV.U32 R8, RZ, RZ, R2 ;  /* 0x000000ffff087224 */ /* 0x001fc400078e0002 */
[----:B------:R-:W-:-:S05]  /*2f830*/  IMAD.MOV.U32 R9, RZ, RZ, R0 ;  /* 0x000000ffff097224 */ /* 0x000fca00078e0000 */
[----:B------:R0:W-:Y:S04]  /*2f840*/  STL.64 [R1+0x25a8], R8 ;  /* 0x0025a80801007387 */ /* 0x0001e80000100a00 */
[----:B0-----:R-:W4:Y:S01]  /*2f850*/  LDL.LU.64 R8, [R1+0x220] ;  /* 0x0002200001087983 */ /* 0x001f220000300a00 */
[----:B------:R-:W4:Y:S02]  /*2f860*/  LDL.LU.64 R10, [R1+0x228] ;  /* 0x00022800010a7983 */ /* 0x000f240000300a00 */
[----:B------:R-:W2:Y:S02]  /*2f870*/  LDL.LU.64 R22, [R1+0x2698] ;  /* 0x0026980001167983 */ /* 0x000ea40000300a00 */
[----:B------:R-:W2:Y:S02]  /*2f880*/  LDL.LU.64 R20, [R1+0x2690] ;  /* 0x0026900001147983 */ /* 0x000ea40000300a00 */
[----:B---3--:R-:W-:-:S02]  /*2f890*/  IMAD.MOV.U32 R12, RZ, RZ, R7 ;  /* 0x000000ffff0c7224 */ /* 0x008fc400078e0007 */
[----:B------:R-:W-:Y:S01]  /*2f8a0*/  IMAD.MOV.U32 R13, RZ, RZ, R6 ;  /* 0x000000ffff0d7224 */ /* 0x000fe200078e0006 */
[----:B------:R0:W-:Y:S01]  /*2f8b0*/  STL.64 [R1+0x2d0], R16 ;  /* 0x0002d01001007387 */ /* 0x0001e20000100a00 */
[----:B------:R1:W-:Y:S03]  /*2f8c0*/  STL.64 [R1+0x2d8], R18 ;  /* 0x0002d81201007387 */ /* 0x0003e60000100a00 */
[----:B0-----:R-:W3:Y:S01]  /*2f8d0*/  LDL.LU.64 R16, [R1+0x210] ;  /* 0x0002100001107983 */ /* 0x001ee20000300a00 */
[----:B-1----:R-:W3:Y:S01]  /*2f8e0*/  LDL.LU.64 R18, [R1+0x218] ;  /* 0x0002180001127983 */ /* 0x002ee20000300a00 */
[C---:B--2---:R-:W-:Y:S02]  /*2f8f0*/  HMMA.16816.F32.BF16 R12, R20.reuse, R12, R24 ;  /* 0x0000000c140c723c */ /* 0x044fe40000041818 */
[----:B------:R-:W2:Y:S01]  /*2f900*/  LDL.LU.64 R26, [R1+0x2688] ;  /* 0x00268800011a7983 */ /* 0x000ea20000300a00 */
[----:B------:R-:W2:Y:S11]  /*2f910*/  LDL.LU.64 R24, [R1+0x2680] ;  /* 0x0026800001187983 */ /* 0x000eb60000300a00 */
[----:B------:R-:W-:Y:S09]  /*2f920*/  @!UPT UIADD3 URZ, URZ, URZ, URZ ;  /* 0x0000003f3f3ff290 */ /* 0x000ff2000fffe03f */
[----:B------:R0:W-:Y:S01]  /*2f930*/  STL.64 [R1+0x2c0], R12 ;  /* 0x0002c00c01007387 */ /* 0x0001e20000100a00 */
[----:B------:R2:W-:Y:S03]  /*2f940*/  STL.64 [R1+0x2c8], R14 ;  /* 0x0002c80e01007387 */ /* 0x0005e60000100a00 */
[----:B0-----:R-:W2:Y:S02]  /*2f950*/  LDL.LU.64 R12, [R1+0x2678] ;  /* 0x00267800010c7983 */ /* 0x001ea40000300a00 */
        /* <DEDUP_REMOVED lines=57> */
[----:B------:R-:W4:Y:S11]  /*2fcf0*/  LDL.LU.64 R24, [R1+0x25b0] ;  /* 0x0025b00001187983 */ /* 0x000f360000300a00 */
[----:B------:R-:W-:Y:S10]  /*2fd00*/  @!UPT UIADD3 URZ, URZ, URZ, URZ ;  /* 0x0000003f3f3ff290 */ /* 0x000ff4000fffe03f */
[----:B------:R0:W-:Y:S01]  /*2fd10*/  STL.64 [R1+0x230], R12 ;  /* 0x0002300c01007387 */ /* 0x0001e20000100a00 */
[----:B------:R1:W-:Y:S03]  /*2fd20*/  STL.64 [R1+0x238], R14 ;  /* 0x0002380e01007387 */ /* 0x0003e60000100a00 */
[----:B0-----:R-:W2:Y:S01]  /*2fd30*/  LDL.LU.64 R12, [R1+0x200] ;  /* 0x00020000010c7983 */ /* 0x001ea20000300a00 */
[----:B-1----:R-:W2:Y:S01]  /*2fd40*/  LDL.LU.64 R14, [R1+0x208] ;  /* 0x00020800010e7983 */ /* 0x002ea20000300a00 */
[C---:B----4-:R-:W-:Y:S02]  /*2fd50*/  HMMA.16816.F32.BF16 R24, R20.reuse, R24, R8 ;  /* 0x000000181418723c */ /* 0x050fe40000041808 */
[----:B------:R-:W3:Y:S11]  /*2fd60*/  LDL.LU.64 R8, [R1+0x25a8] ;  /* 0x0025a80001087983 */ /* 0x000ef60000300a00 */
[----:B------:R-:W-:Y:S10]  /*2fd70*/  @!UPT UIADD3 URZ, URZ, URZ, URZ ;  /* 0x0000003f3f3ff290 */ /* 0x000ff4000fffe03f */
[----:B------:R-:W-:Y:S01]  /*2fd80*/  STL.64 [R1+0x220], R24 ;  /* 0x0002201801007387 */ /* 0x000fe20000100a00 */
[----:B------:R0:W-:Y:S03]  /*2fd90*/  STL.64 [R1+0x228], R26 ;  /* 0x0002281a01007387 */ /* 0x0001e60000100a00 */
[----:B0-----:R-:W4:Y:S01]  /*2fda0*/  LDL.LU.64 R26, [R1+0x25a0] ;  /* 0x0025a000011a7983 */ /* 0x001f220000300a00 */
[----:B------:R-:W2:Y:S01]  /*2fdb0*/  LDL.LU.64 R24, [R1+0x2598] ;  /* 0x0025980001187983 */ /* 0x000ea20000300a00 */
[C---:B---3--:R-:W-:Y:S11]  /*2fdc0*/  HMMA.16816.F32.BF16 R8, R20.reuse, R8, R16 ;  /* 0x000000081408723c */ /* 0x048ff60000041810 */
[----:B------:R-:W-:Y:S11]  /*2fdd0*/  @!UPT UIADD3 URZ, URZ, URZ, URZ ;  /* 0x0000003f3f3ff290 */ /* 0x000ff6000fffe03f */
[----:B------:R-:W-:Y:S01]  /*2fde0*/  @!UPT UIADD3 URZ, URZ, URZ, URZ ;  /* 0x0000003f3f3ff290 */ /* 0x000fe2000fffe03f */
[----:B------:R0:W-:Y:S01]  /*2fdf0*/  STL.64 [R1+0x210], R8 ;  /* 0x0002100801007387 */ /* 0x0001e20000100a00 */
[----:B------:R-:W-:Y:S02]  /*2fe00*/  IMAD.MOV.U32 R6, RZ, RZ, R10 ;  /* 0x000000ffff067224 */ /* 0x000fe400078e000a */
[----:B------:R-:W-:Y:S01]  /*2fe10*/  IMAD.MOV.U32 R7, RZ, RZ, R11 ;  /* 0x000000ffff077224 */ /* 0x000fe200078e000b */
[----:B0-----:R-:W3:Y:S01]  /*2fe20*/  LDL.LU.64 R8, [R1+0x1f0] ;  /* 0x0001f00001087983 */ /* 0x001ee20000300a00 */
[----:B------:R-:W3:Y:S02]  /*2fe30*/  LDL.LU.64 R10, [R1+0x1f8] ;  /* 0x0001f800010a7983 */ /* 0x000ee40000300a00 */
[----:B------:R-:W3:Y:S02]  /*2fe40*/  LDL.LU.64 R16, [R1+0xd0] ;  /* 0x0000d00001107983 */ /* 0x000ee40000300a00 */
[----:B------:R-:W3:Y:S01]  /*2fe50*/  LDL.LU.64 R18, [R1+0xd8] ;  /* 0x0000d80001127983 */ /* 0x000ee20000300a00 */
[C---:B--2---:R-:W-:Y:S01]  /*2fe60*/  HMMA.16816.F32.BF16 R12, R20.reuse, R24, R12 ;  /* 0x00000018140c723c */ /* 0x044fe2000004180c */
[----:B---3--:R-:W-:Y:S01]  /*2fe70*/  STL.64 [R1+0x2580], R18 ;  /* 0x0025801201007387 */ /* 0x008fe20000100a00 */
[----:B------:R0:W-:Y:S03]  /*2fe80*/  STL.64 [R1+0x2578], R16 ;  /* 0x0025781001007387 */ /* 0x0001e60000100a00 */
[----:B0-----:R-:W2:Y:S01]  /*2fe90*/  LDL.LU.64 R16, [R1+0x1e0] ;  /* 0x0001e00001107983 */ /* 0x001ea20000300a00 */
[----:B------:R-:W2:Y:S02]  /*2fea0*/  LDL.LU.64 R18, [R1+0x1e8] ;  /* 0x0001e80001127983 */ /* 0x000ea40000300a00 */
[----:B------:R-:W3:Y:S02]  /*2feb0*/  LDL R2, [R1+0x5f4] ;  /* 0x0005f40001027983 */ /* 0x000ee40000100800 */
[----:B------:R-:W2:Y:S01]  /*2fec0*/  LDL R0, [R1+0x5f0] ;  /* 0x0005f00001007983 */ /* 0x000ea20000100800 */
[----:B------:R-:W-:Y:S01]  /*2fed0*/  STL [R1+0x21fc], R7 ;  /* 0x0021fc0701007387 */ /* 0x000fe20000100800 */
[----:B------:R-:W-:Y:S11]  /*2fee0*/  STL [R1+0x21f8], R6 ;  /* 0x0021f80601007387 */ /* 0x000ff60000100800 */
[----:B------:R0:W-:Y:S02]  /*2fef0*/  STL.64 [R1+0x200], R12 ;  /* 0x0002000c01007387 */ /* 0x0001e40000100a00 */
[----:B------:R-:W-:Y:S01]  /*2ff00*/  STL.64 [R1+0x208], R14 ;  /* 0x0002080e01007387 */ /* 0x000fe20000100a00 */
[----:B0-----:R-:W2:Y:S01]  /*2ff10*/  LDL.LU.64 R12, [R1+0x2590] ;  /* 0x00259000010c7983 */ /* 0x001ea20000300a00 */
[----:B----4-:R-:W-:Y:S02]  /*2ff20*/  STL.64 [R1+0x24e8], R26 ;  /* 0x0024e81a01007387 */ /* 0x010fe40000100a00 */
[----:B------:R0:W-:Y:S02]  /*2ff30*/  STL.64 [R1+0x24e0], R24 ;  /* 0x0024e01801007387 */ /* 0x0001e40000100a00 */
[----:B0-----:R-:W4:Y:S01]  /*2ff40*/  LDL.LU.64 R24, [R1+0xa0] ;  /* 0x0000a00001187983 */ /* 0x001f220000300a00 */
[C---:B--2---:R-:W-:Y:S11]  /*2ff50*/  HMMA.16816.F32.BF16 R8, R20.reuse, R12, R8 ;  /* 0x0000000c1408723c */ /* 0x044ff60000041808 */
[----:B------:R-:W-:Y:S11]  /*2ff60*/  @!UPT UIADD3 URZ, URZ, URZ, URZ ;  /* 0x0000003f3f3ff290 */ /* 0x000ff6000fffe03f */
[----:B------:R-:W-:Y:S01]  /*2ff70*/  @!UPT UIADD3 URZ, URZ, URZ, URZ ;  /* 0x0000003f3f3ff290 */ /* 0x000fe2000fffe03f */
[----:B------:R0:W-:Y:S01]  /*2ff80*/  STL.64 [R1+0x1f0], R8 ;  /* 0x0001f00801007387 */ /* 0x0001e20000100a00 */
[----:B------:R-:W-:Y:S03]  /*2ff90*/  STL.64 [R1+0x1f8], R10 ;  /* 0x0001f80a01007387 */ /* 0x000fe60000100a00 */
[----:B0-----:R-:W2:Y:S01]  /*2ffa0*/  LDL.LU.64 R8, [R1+0x2588] ;  /* 0x0025880001087983 */ /* 0x001ea20000300a00 */
[----:B------:R-:W-:Y:S02]  /*2ffb0*/  STL [R1+0x24c4], R12 ;  /* 0x0024c40c01007387 */ /* 0x000fe40000100800 */
[----:B------:R0:W-:Y:S02]  /*2ffc0*/  STL [R1+0x24c0], R13 ;  /* 0x0024c00d01007387 */ /* 0x0001e40000100800 */
[----:B0-----:R-:W3:Y:S01]  /*2ffd0*/  LDL.LU.64 R12, [R1+0xb0] ;  /* 0x0000b000010c7983 */ /* 0x001ee20000300a00 */
[C---:B--2---:R-:W-:Y:S11]  /*2ffe0*/  HMMA.16816.F32.BF16 R16, R20.reuse, R8, R16 ;  /* 0x000000081410723c */ /* 0x044ff60000041810 */
[----:B------:R-:W-:Y:S11]  /*2fff0*/  @!UPT UIADD3 URZ, URZ, URZ, URZ ;  /* 0x0000003f3f3ff290 */ /* 0x000ff6000fffe03f */
[----:B------:R-:W-:Y:S01]  /*30000*/  @!UPT UIADD3 URZ, URZ, URZ, URZ ;  /* 0x0000003f3f3ff290 */ /* 0x000fe2000fffe03f */
[----:B------:R-:W-:Y:S01]  /*30010*/  STL.64 [R1+0x1e0], R16 ;  /* 0x0001e01001007387 */ /* 0x000fe20000100a00 */
[----:B------:R0:W-:Y:S03]  /*30020*/  STL.64 [R1+0x1e8], R18 ;  /* 0x0001e81201007387 */ /* 0x0001e60000100a00 */
[----:B0-----:R-:W2:Y:S01]  /*30030*/  LDL.LU.64 R18, [R1+0x2580] ;  /* 0x0025800001127983 */ /* 0x001ea20000300a00 */
[----:B------:R-:W2:Y:S02]  /*30040*/  LDL.LU.64 R16, [R1+0x2578] ;  /* 0x0025780001107983 */ /* 0x000ea40000300a00 */
[----:B------:R-:W-:Y:S02]  /*30050*/  STL [R1+0x24c8], R8 ;  /* 0x0024c80801007387 */ /* 0x000fe40000100800 */
[----:B------:R0:W-:Y:S02]  /*30060*/  STL [R1+0x24bc], R9 ;  /* 0x0024bc0901007387 */ /* 0x0001e40000100800 */
[----:B0-----:R-:W2:Y:S04]  /*30070*/  LDL.LU.64 R8, [R1+0x90] ;  /* 0x0000900001087983 */ /* 0x001ea80000300a00 */
[----:B--2---:R0:W-:Y:S02]  /*30080*/  STL.64 [R1+0x2570], R8 ;  /* 0x0025700801007387 */ /* 0x0041e40000100a00 */
[----:B0-----:R-:W-:Y:S02]  /*30090*/  HMMA.16816.F32.BF16 R8, R20, R4, R16 ;  /* 0x000000041408723c */ /* 0x001fe40000041810 */
[----:B------:R-:W0:Y:S04]  /*300a0*/  LDSM.16.MT88.4 R20, [R0+0x10000] ;  /* 0x010000000014783b */ /* 0x000e280000004200 */
[----:B---3--:R-:W1:Y:S11]  /*300b0*/  LDSM.16.MT88.4 R16, [R2+0x10000] ;  /* 0x010000000210783b */ /* 0x008e760000004200 */
[----:B------:R-:W-:Y:S06]  /*300c0*/  @!UPT UIADD3 URZ, URZ, URZ, URZ ;  /* 0x0000003f3f3ff290 */ /* 0x000fec000fffe03f */
[----:B------:R2:W-:Y:S01]  /*300d0*/  STL.64 [R1+0xd0], R8 ;  /* 0x0000d00801007387 */ /* 0x0005e20000100a00 */
[----:B------:R3:W-:Y:S03]  /*300e0*/  STL.64 [R1+0xd8], R10 ;  /* 0x0000d80a01007387 */ /* 0x0007e60000100a00 */
[----:B--2---:R-:W4:Y:S01]  /*300f0*/  LDL.LU.64 R8, [R1+0x3b0] ;  /* 0x0003b00001087983 */ /* 0x004f220000300a00 */
[----:B---3--:R-:W4:Y:S03]  /*30100*/  LDL.LU.64 R10, [R1+0x3b8] ;  /* 0x0003b800010a7983 */ /* 0x008f260000300a00 */
[----:B0-----:R-:W-:Y:S01]  /*30110*/  STL [R1+0x2494], R20 ;  /* 0x0024941401007387 */ /* 0x001fe20000100800 */
[----:B------:R0:W-:Y:S02]  /*30120*/  STL [R1+0x2490], R21 ;  /* 0x0024901501007387 */ /* 0x0001e40000100800 */
[----:B------:R-:W-:Y:S02]  /*30130*/  STL [R1+0x248c], R22 ;  /* 0x00248c1601007387 */ /* 0x000fe40000100800 */
[----:B------:R2:W-:Y:S01]  /*30140*/  STL [R1+0x2488], R23 ;  /* 0x0024881701007387 */ /* 0x0005e20000100800 */
[----:B0-----:R-:W1:Y:S01]  /*30150*/  LDL.LU.64 R20, [R1+0x3c0] ;  /* 0x0003c00001147983 */ /* 0x001e620000300a00 */
[----:B--2---:R-:W1:Y:S02]  /*30160*/  LDL.LU.64 R22, [R1+0x3c8] ;  /* 0x0003c80001167983 */ /* 0x004e640000300a00 */
[----:B------:R-:W-:-:S02]  /*30170*/  IMAD.MOV.U32 R6, RZ, RZ, R12 ;  /* 0x000000ffff067224 */ /* 0x000fc400078e000c */
[----:B------:R-:W-:Y:S01]  /*30180*/  IMAD.MOV.U32 R0, RZ, RZ, R13 ;  /* 0x000000ffff007224 */ /* 0x000fe200078e000d */
[C---:B-1----:R-:W-:Y:S11]  /*30190*/  HMMA.16816.F32.BF16 R20, R16.reuse, R12, R20 ;  /* 0x0000000c1014723c */ /* 0x042ff60000041814 */
[----:B------:R-:W-:Y:S11]  /*301a0*/  @!UPT UIADD3 URZ, URZ, URZ, URZ ;  /* 0x0000003f3f3ff290 */ /* 0x000ff6000fffe03f */
[----:B------:R-:W-:Y:S01]  /*301b0*/  @!UPT UIADD3 URZ, URZ, URZ, URZ ;  /* 0x0000003f3f3ff290 */ /* 0x000fe2000fffe03f */
[----:B------:R0:W-:Y:S01]  /*301c0*/  STL.64 [R1+0x3c0], R20 ;  /* 0x0003c01401007387 */ /* 0x0001e20000100a00 */
[----:B------:R1:W-:Y:S03]  /*301d0*/  STL.64 [R1+0x3c8], R22 ;  /* 0x0003c81601007387 */ /* 0x0003e60000100a00 */
[----:B0-----:R-:W2:Y:S01]  /*301e0*/  LDL.LU.64 R20, [R1+0x3a0] ;  /* 0x0003a00001147983 */ /* 0x001ea20000300a00 */
[----:B-1----:R-:W2:Y:S02]  /*301f0*/  LDL.LU.64 R22, [R1+0x3a8] ;  /* 0x0003a80001167983 */ /* 0x002ea40000300a00 */
[----:B------:R-:W3:Y:S02]  /*30200*/  LDL.LU.64 R12, [R1+0x50] ;  /* 0x00005000010c7983 */ /* 0x000ee40000300a00 */
[----:B---3--:R0:W-:Y:S04]  /*30210*/  STL.64 [R1+0x2540], R12 ;  /* 0x0025400c01007387 */ /* 0x0081e80000100a00 */
[----:B0-----:R-:W3:Y:S01]  /*30220*/  LDL.LU.64 R12, [R1+0x60] ;  /* 0x00006000010c7983 */ /* 0x001ee20000300a00 */
[----:B----4-:R-:W-:Y:S03]  /*30230*/  HMMA.16816.F32.BF16 R8, R16, R24, R8 ;  /* 0x000000181008723c */ /* 0x010fe60000041808 */
[----:B---3--:R0:W-:Y:S04]  /*30240*/  STL.64 [R1+0x2550], R12 ;  /* 0x0025500c01007387 */ /* 0x0081e80000100a00 */
[----:B0-----:R-:W3:Y:S01]  /*30250*/  LDL.LU.64 R12, [R1+0x70] ;  /* 0x00007000010c7983 */ /* 0x001ee20000300a00 */
[----:B------:R-:W-:-:S02]  /*30260*/  IMAD.MOV.U32 R29, RZ, RZ, R24 ;  /* 0x000000ffff1d7224 */ /* 0x000fc400078e0018 */
[----:B------:R-:W-:Y:S01]  /*30270*/  IMAD.MOV.U32 R7, RZ, RZ, R25 ;  /* 0x000000ffff077224 */ /* 0x000fe200078e0019 */
[----:B---3--:R0:W-:Y:S04]  /*30280*/  STL.64 [R1+0x2568], R12 ;  /* 0x0025680c01007387 */ /* 0x0081e80000100a00 */
[----:B0-----:R-:W3:Y:S01]  /*30290*/  LDL.LU.64 R12, [R1+0x80] ;  /* 0x00008000010c7983 */ /* 0x001ee20000300a00 */
[----:B------:R-:W-:Y:S02]  /*302a0*/  STL [R1+0x249c], R0 ;  /* 0x00249c0001007387 */ /* 0x000fe40000100800 */
[----:B------:R-:W-:Y:S05]  /*302b0*/  STL [R1+0x2498], R6 ;  /* 0x0024980601007387 */ /* 0x000fea0000100800 */
[----:B------:R0:W-:Y:S01]  /*302c0*/  STL.64 [R1+0x3b0], R8 ;  /* 0x0003b00801007387 */ /* 0x0001e20000100a00 */
[----:B------:R-:W-:Y:S04]  /*302d0*/  STL.64 [R1+0x3b8], R10 ;  /* 0x0003b80a01007387 */ /* 0x000fe80000100a00 */
[----:B0-----:R-:W2:Y:S01]  /*302e0*/  LDL.LU.64 R8, [R1+0x2570] ;  /* 0x0025700001087983 */ /* 0x001ea20000300a00 */
[----:B------:R-:W4:Y:S03]  /*302f0*/  LDL.LU.64 R24, [R1] ;  /* 0x0000000001187983 */ /* 0x000f260000300a00 */
[----:B----4-:R-:W-:Y:S01]  /*30300*/  STL.64 [R1+0x2500], R24 ;  /* 0x0025001801007387 */ /* 0x010fe20000100a00 */
[----:B------:R-:W-:Y:S02]  /*30310*/  STL [R1+0x24a4], R7 ;  /* 0x0024a40701007387 */ /* 0x000fe40000100800 */
[----:B------:R2:W-:Y:S02]  /*30320*/  STL.64 [R1+0x2548], R4 ;  /* 0x0025480401007387 */ /* 0x0005e40000100a00 */
[C---:B--2---:R-:W-:Y:S01]  /*30330*/  HMMA.16816.F32.BF16 R4, R16.reuse, R8, R20 ;  /* 0x000000081004723c */ /* 0x044fe20000041814 */
[----:B------:R-:W-:Y:S11]  /*30340*/  STL [R1+0x24a0], R29 ;  /* 0x0024a01d01007387 */ /* 0x000ff60000100800 */
[----:B------:R-:W-:Y:S11]  /*30350*/  @!UPT UIADD3 URZ, URZ, URZ, URZ ;  /* 0x0000003f3f3ff290 */ /* 0x000ff6000fffe03f */
[----:B------:R0:W-:Y:S01]  /*30360*/  STL.64 [R1+0x3a0], R4 ;  /* 0x0003a00401007387 */ /* 0x0001e20000100a00 */
[----:B------:R1:W-:Y:S02]  /*30370*/  STL.64 [R1+0x3a8], R6 ;  /* 0x0003a80601007387 */ /* 0x0003e40000100a00 */
[----:B------:R-:W3:Y:S02]  /*30380*/  LDL.LU.64 R20, [R1+0x390] ;  /* 0x0003900001147983 */ /* 0x000ee40000300a00 */
[----:B------:R-:W3:Y:S01]  /*30390*/  LDL.LU.64 R22, [R1+0x398] ;  /* 0x0003980001167983 */ /* 0x000ee20000300a00 */
[----:B0-----:R-:W2:Y:S01]  /*303a0*/  LDL.LU.64 R4, [R1+0x370] ;  /* 0x0003700001047983 */ /* 0x001ea20000300a00 */
[----:B-1----:R-:W4:Y:S02]  /*303b0*/  LDL.LU.64 R6, [R1+0x378] ;  /* 0x0003780001067983 */ /* 0x002f240000300a00 */
[----:B------:R-:W-:Y:S02]  /*303c0*/  IMAD.MOV.U32 R2, RZ, RZ, R8 ;  /* 0x000000ffff027224 */ /* 0x000fe400078e0008 */
[----:B------:R-:W-:Y:S01]  /*303d0*/  IMAD.MOV.U32 R28, RZ, RZ, R9 ;  /* 0x000000ffff1c7224 */ /* 0x000fe200078e0009 */
[----:B----4-:R-:W-:Y:S01]  /*303e0*/  STL.64 [R1+0x2560], R6 ;  /* 0x0025600601007387 */ /* 0x010fe20000100a00 */
[----:B--2---:R0:W-:Y:S03]  /*303f0*/  STL.64 [R1+0x2558], R4 ;  /* 0x0025580401007387 */ /* 0x0041e60000100a00 */
[----:B0-----:R-:W2:Y:S01]  /*30400*/  LDL.LU.64 R4, [R1+0x380] ;  /* 0x0003800001047983 */ /* 0x001ea20000300a00 */
[----:B------:R-:W2:Y:S02]  /*30410*/  LDL.LU.64 R6, [R1+0x388] ;  /* 0x0003880001067983 */ /* 0x000ea40000300a00 */
[----:B------:R-:W4:Y:S02]  /*30420*/  LDL.LU.64 R8, [R1+0x360] ;  /* 0x0003600001087983 */ /* 0x000f240000300a00 */
[----:B------:R-:W4:Y:S01]  /*30430*/  LDL.LU.64 R10, [R1+0x368] ;  /* 0x00036800010a7983 */ /* 0x000f220000300a00 */
[----:B------:R-:W2:Y:S04]  /*30440*/  LDL.LU.64 R24, [R1+0x10] ;  /* 0x0000100001187983 */ /* 0x000ea80000300a00 */
[----:B--2---:R0:W-:Y:S04]  /*30450*/  STL.64 [R1+0x2518], R24 ;  /* 0x0025181801007387 */ /* 0x0041e80000100a00 */
[----:B0-----:R-:W2:Y:S01]  /*30460*/  LDL.LU.64 R24, [R1+0x20] ;  /* 0x0000200001187983 */ /* 0x001ea20000300a00 */
[----:B---3--:R-:W-:Y:S03]  /*30470*/  HMMA.16816.F32.BF16 R20, R16, R12, R20 ;  /* 0x0000000c1014723c */ /* 0x008fe60000041814 */
[----:B--2---:R0:W-:Y:S04]  /*30480*/  STL.64 [R1+0x2520], R24 ;  /* 0x0025201801007387 */ /* 0x0041e80000100a00 */
[----:B0-----:R-:W2:Y:S01]  /*30490*/  LDL.LU.64 R24, [R1+0x30] ;  /* 0x0000300001187983 */ /* 0x001ea20000300a00 */
[----:B------:R-:W-:-:S03]  /*304a0*/  IMAD.MOV.U32 R3, RZ, RZ, R13 ;  /* 0x000000ffff037224 */ /* 0x000fc600078e000d */
[----:B--2---:R0:W-:Y:S04]  /*304b0*/  STL.64 [R1+0x2528], R24 ;  /* 0x0025281801007387 */ /* 0x0041e80000100a00 */
[----:B0-----:R-:W2:Y:S01]  /*304c0*/  LDL.LU.64 R24, [R1+0x40] ;  /* 0x0000400001187983 */ /* 0x001ea20000300a00 */
[----:B------:R-:W-:Y:S07]  /*304d0*/  STL [R1+0x24a8], R2 ;  /* 0x0024a80201007387 */ /* 0x000fee0000100800 */
[----:B------:R-:W-:Y:S02]  /*304e0*/  STL.64 [R1+0x390], R20 ;  /* 0x0003901401007387 */ /* 0x000fe40000100a00 */
[----:B------:R0:W-:Y:S02]  /*304f0*/  STL.64 [R1+0x398], R22 ;  /* 0x0003981601007387 */ /* 0x0001e40000100a00 */
[----:B0-----:R-:W-:-:S02]  /*30500*/  IMAD.MOV.U32 R23, RZ, RZ, R12 ;  /* 0x000000ffff177224 */ /* 0x001fc400078e000c */
[----:B------:R-:W3:Y:S02]  /*30510*/  LDL.LU.64 R12, [R1+0x2568] ;  /* 0x00256800010c7983 */ /* 0x000ee40000300a00 */
[C---:B---3--:R-:W-:Y:S01]  /*30520*/  HMMA.16816.F32.BF16 R4, R16.reuse, R12, R4 ;  /* 0x0000000c1004723c */ /* 0x048fe20000041804 */
[----:B------:R-:W-:Y:S02]  /*30530*/  IMAD.MOV.U32 R21, RZ, RZ, R12 ;  /* 0x000000ffff157224 */ /* 0x000fe400078e000c */
[----:B------:R-:W-:Y:S11]  /*30540*/  IMAD.MOV.U32 R22, RZ, RZ, R13 ;  /* 0x000000ffff167224 */ /* 0x000ff600078e000d */
[----:B------:R-:W-:Y:S09]  /*30550*/  @!UPT UIADD3 URZ, URZ, URZ, URZ ;  /* 0x0000003f3f3ff290 */ /* 0x000ff2000fffe03f */
[----:B------:R-:W-:Y:S01]  /*30560*/  STL.64 [R1+0x380], R4 ;  /* 0x0003800401007387 */ /* 0x000fe20000100a00 */
[----:B------:R0:W-:Y:S03]  /*30570*/  STL.64 [R1+0x388], R6 ;  /* 0x0003880601007387 */ /* 0x0001e60000100a00 */
[----:B0-----:R-:W3:Y:S01]  /*30580*/  LDL.LU.64 R6, [R1+0x2560] ;  /* 0x0025600001067983 */ /* 0x001ee20000300a00 */
        /* <DEDUP_REMOVED lines=9> */
[----:B------:R-:W4:Y:S03]  /*30620*/  LDL.LU.64 R12, [R1+0x2540] ;  /* 0x00254000010c7983 */ /* 0x000f260000300a00 */
[----:B------:R-:W-:Y:S04]  /*30630*/  STL [R1+0x2538], R6 ;  /* 0x0025380601007387 */ /* 0x000fe80000100800 */
[----:B---3--:R4:W-:Y:S02]  /*30640*/  STL.64 [R1+0x2530], R4 ;  /* 0x0025300401007387 */ /* 0x0089e40000100a00 */
[----:B----4-:R-:W-:Y:S02]  /*30650*/  HMMA.16816.F32.BF16 R4, R16, R12, R8 ;  /* 0x0000000c1004723c */ /* 0x010fe40000041808 */
[----:B------:R-:W-:Y:S01]  /*30660*/  STL.64 [R1+0x24d8], R22 ;  /* 0x0024d81601007387 */ /* 0x000fe20000100a00 */
[----:B------:R-:W-:Y:S02]  /*30670*/  STL.64 [R1+0x24d0], R20 ;  /* 0x0024d01401007387 */ /* 0x000fe40000100a00 */
[----:B------:R-:W-:-:S02]  /*30680*/  IMAD.MOV.U32 R29, RZ, RZ, R12 ;  /* 0x000000ffff1d7224 */ /* 0x000fc400078e000c */
[----:B------:R-:W-:Y:S11]  /*30690*/  IMAD.MOV.U32 R0, RZ, RZ, R13 ;  /* 0x000000ffff007224 */ /* 0x000ff600078e000d */
[----:B------:R-:W-:Y:S05]  /*306a0*/  @!UPT UIADD3 URZ, URZ, URZ, URZ ;  /* 0x0000003f3f3ff290 */ /* 0x000fea000fffe03f */
[----:B------:R0:W-:Y:S01]  /*306b0*/  STL.64 [R1+0x360], R4 ;  /* 0x0003600401007387 */ /* 0x0001e20000100a00 */
[----:B------:R1:W-:Y:S03]  /*306c0*/  STL.64 [R1+0x368], R6 ;  /* 0x0003680601007387 */ /* 0x0003e60000100a00 */
[----:B0-----:R-:W2:Y:S01]  /*306d0*/  LDL.LU.64 R4, [R1+0x350] ;  /* 0x0003500001047983 */ /* 0x001ea20000300a00 */
[----:B-1----:R-:W2:Y:S02]  /*306e0*/  LDL.LU.64 R6, [R1+0x358] ;  /* 0x0003580001067983 */ /* 0x002ea40000300a00 */
[----:B------:R-:W3:Y:S02]  /*306f0*/  LDL.LU.64 R8, [R1+0x340] ;  /* 0x0003400001087983 */ /* 0x000ee40000300a00 */
[----:B------:R-:W3:Y:S01]  /*30700*/  LDL.LU.64 R10, [R1+0x348] ;  /* 0x00034800010a7983 */ /* 0x000ee20000300a00 */
[----:B------:R-:W4:Y:S01]  /*30710*/  LDL.LU.64 R12, [R1+0x330] ;  /* 0x00033000010c7983 */ /* 0x000f220000300a00 */
[----:B------:R-:W4:Y:S02]  /*30720*/  LDL.LU.64 R14, [R1+0x338] ;  /* 0x00033800010e7983 */ /* 0x000f240000300a00 */
[----:B------:R-:W2:Y:S02]  /*30730*/  LDL.LU.64 R20, [R1+0x300] ;  /* 0x0003000001147983 */ /* 0x000ea40000300a00 */
[----:B------:R-:W2:Y:S02]  /*30740*/  LDL.LU.64 R22, [R1+0x308] ;  /* 0x0003080001167983 */ /* 0x000ea40000300a00 */
[----:B--2---:R-:W-:Y:S01]  /*30750*/  STL.64 [R1+0x24f8], R22 ;  /* 0x0024f81601007387 */ /* 0x004fe20000100a00 */
[----:B------:R0:W-:Y:S03]  /*30760*/  STL.64 [R1+0x24f0], R20 ;  /* 0x0024f01401007387 */ /* 0x0001e60000100a00 */
[----:B0-----:R-:W2:Y:S01]  /*30770*/  LDL.LU.64 R20, [R1+0x310] ;  /* 0x0003100001147983 */ /* 0x001ea20000300a00 */
[----:B------:R-:W2:Y:S01]  /*30780*/  LDL.LU.64 R22, [R1+0x318] ;  /* 0x0003180001167983 */ /* 0x000ea20000300a00 */
[C---:B------:R-:W-:Y:S01]  /*30790*/  HMMA.16816.F32.BF16 R4, R16.reuse, R24, R4 ;  /* 0x000000181004723c */ /* 0x040fe20000041804 */
[----:B------:R-:W-:Y:S01]  /*307a0*/  IMAD.MOV.U32 R2, RZ, RZ, R24 ;  /* 0x000000ffff027224 */ /* 0x000fe200078e0018 */
[----:B--2---:R-:W-:Y:S01]  /*307b0*/  STL.64 [R1+0x2510], R22 ;  /* 0x0025101601007387 */ /* 0x004fe20000100a00 */
[----:B------:R0:W-:Y:S03]  /*307c0*/  STL.64 [R1+0x2508], R20 ;  /* 0x0025081401007387 */ /* 0x0001e60000100a00 */
[----:B0-----:R-:W2:Y:S01]  /*307d0*/  LDL.LU.64 R20, [R1+0x320] ;  /* 0x0003200001147983 */ /* 0x001ea20000300a00 */
[----:B------:R-:W2:Y:S11]  /*307e0*/  LDL.LU.64 R22, [R1+0x328] ;  /* 0x0003280001167983 */ /* 0x000eb60000300a00 */
[----:B------:R-:W-:Y:S05]  /*307f0*/  @!UPT UIADD3 URZ, URZ, URZ, URZ ;  /* 0x0000003f3f3ff290 */ /* 0x000fea000fffe03f */
[----:B------:R-:W-:Y:S02]  /*30800*/  STL.64 [R1+0x350], R4 ;  /* 0x0003500401007387 */ /* 0x000fe40000100a00 */
[----:B------:R0:W-:Y:S02]  /*30810*/  STL.64 [R1+0x358], R6 ;  /* 0x0003580601007387 */ /* 0x0001e40000100a00 */
[----:B0-----:R-:W2:Y:S01]  /*30820*/  LDL.LU R6, [R1+0x2538] ;  /* 0x0025380001067983 */ /* 0x001ea20000300800 */
[----:B------:R-:W2:Y:S02]  /*30830*/  LDL.LU.64 R4, [R1+0x2530] ;  /* 0x0025300001047983 */ /* 0x000ea40000300a00 */
[----:B------:R-:W-:Y:S02]  /*30840*/  IMAD.MOV.U32 R7, RZ, RZ, R25 ;  /* 0x000000ffff077224 */ /* 0x000fe400078e0019 */
[----:B------:R-:W3:Y:S02]  /*30850*/  LDL.LU.64 R24, [R1+0x2528] ;  /* 0x0025280001187983 */ /* 0x000ee40000300a00 */
[C---:B---3--:R-:W-:Y:S11]  /*30860*/  HMMA.16816.F32.BF16 R8, R16.reuse, R24, R8 ;  /* 0x000000181008723c */ /* 0x048ff60000041808 */
[----:B------:R-:W-:Y:S11]  /*30870*/  @!UPT UIADD3 URZ, URZ, URZ, URZ ;  /* 0x0000003f3f3ff290 */ /* 0x000ff6000fffe03f */
[----:B------:R-:W-:Y:S01]  /*30880*/  @!UPT UIADD3 URZ, URZ, URZ, URZ ;  /* 0x0000003f3f3ff290 */ /* 0x000fe2000fffe03f */
[----:B------:R-:W-:Y:S01]  /*30890*/  STL.64 [R1+0x340], R8 ;  /* 0x0003400801007387 */ /* 0x000fe20000100a00 */
[----:B------:R0:W-:Y:S02]  /*308a0*/  STL.64 [R1+0x348], R10 ;  /* 0x0003480a01007387 */ /* 0x0001e40000100a00 */
[----:B0-----:R-:W-:Y:S02]  /*308b0*/  IMAD.MOV.U32 R11, RZ, RZ, R24 ;  /* 0x000000ffff0b7224 */ /* 0x001fe400078e0018 */
[----:B------:R-:W-:Y:S02]  /*308c0*/  IMAD.MOV.U32 R10, RZ, RZ, R25 ;  /* 0x000000ffff0a7224 */ /* 0x000fe400078e0019 */
[----:B------:R-:W4:Y:S02]  /*308d0*/  LDL.LU.64 R24, [R1+0x2520] ;  /* 0x0025200001187983 */ /* 0x000f240000300a00 */
[C---:B----4-:R-:W-:Y:S11]  /*308e0*/  HMMA.16816.F32.BF16 R12, R16.reuse, R24, R12 ;  /* 0x00000018100c723c */ /* 0x050ff6000004180c */
[----:B------:R-:W-:Y:S11]  /*308f0*/  @!UPT UIADD3 URZ, URZ, URZ, URZ ;  /* 0x0000003f3f3ff290 */ /* 0x000ff6000fffe03f */
[----:B------:R-:W-:Y:S01]  /*30900*/  @!UPT UIADD3 URZ, URZ, URZ, URZ ;  /* 0x0000003f3f3ff290 */ /* 0x000fe2000fffe03f */
[----:B------:R-:W-:Y:S01]  /*30910*/  STL.64 [R1+0x330], R12 ;  /* 0x0003300c01007387 */ /* 0x000fe20000100a00 */
[----:B------:R0:W-:Y:S02]  /*30920*/  STL.64 [R1+0x338], R14 ;  /* 0x0003380e01007387 */ /* 0x0001e40000100a00 */
[----:B0-----:R-:W-:Y:S02]  /*30930*/  IMAD.MOV.U32 R15, RZ, RZ, R24 ;  /* 0x000000ffff0f7224 */ /* 0x001fe400078e0018 */
[----:B------:R-:W-:Y:S02]  /*30940*/  IMAD.MOV.U32 R14, RZ, RZ, R25 ;  /* 0x000000ffff0e7224 */ /* 0x000fe400078e0019 */
        /* <DEDUP_REMOVED lines=18> */
[----:B------:R-:W3:Y:S02]  /*30a70*/  LDL.LU.64 R26, [R1+0x24e8] ;  /* 0x0024e800011a7983 */ /* 0x000ee40000300a00 */
[----:B------:R-:W2:Y:S02]  /*30a80*/  LDL.LU.64 R24, [R1+0x24e0] ;  /* 0x0024e00001187983 */ /* 0x000ea40000300a00 */
[----:B--2---:R-:W-:Y:S11]  /*30a90*/  HMMA.16816.F32.BF16 R20, R16, R24, R20 ;  /* 0x000000181014723c */ /* 0x004ff60000041814 */
[----:B------:R-:W-:Y:S11]  /*30aa0*/  @!UPT UIADD3 URZ, URZ, URZ, URZ ;  /* 0x0000003f3f3ff290 */ /* 0x000ff6000fffe03f */
[----:B------:R-:W-:Y:S01]  /*30ab0*/  @!UPT UIADD3 URZ, URZ, URZ, URZ ;  /* 0x0000003f3f3ff290 */ /* 0x000fe2000fffe03f */
[----:B------:R-:W-:Y:S01]  /*30ac0*/  STL.64 [R1+0x300], R20 ;  /* 0x0003001401007387 */ /* 0x000fe20000100a00 */
[----:B------:R0:W-:Y:S03]  /*30ad0*/  STL.64 [R1+0x308], R22 ;  /* 0x0003081601007387 */ /* 0x0001e60000100a00 */
[----:B0-----:R-:W2:Y:S01]  /*30ae0*/  LDL.LU.64 R22, [R1+0x24d8] ;  /* 0x0024d80001167983 */ /* 0x001ea20000300a00 */
[----:B------:R-:W4:Y:S02]  /*30af0*/  LDL.LU.64 R20, [R1+0x24d0] ;  /* 0x0024d00001147983 */ /* 0x000f240000300a00 */
[----:B---3--:R-:W-:Y:S02]  /*30b00*/  STL.64 [R1+0x2368], R26 ;  /* 0x0023681a01007387 */ /* 0x008fe40000100a00 */
[----:B------:R0:W-:Y:S02]  /*30b10*/  STL.64 [R1+0x2360], R24 ;  /* 0x0023601801007387 */ /* 0x0001e40000100a00 */
[----:B0-----:R-:W-:-:S02]  /*30b20*/  IMAD.MOV.U32 R24, RZ, RZ, R8 ;  /* 0x000000ffff187224 */ /* 0x001fc400078e0008 */
[----:B------:R-:W-:Y:S01]  /*30b30*/  IMAD.MOV.U32 R25, RZ, RZ, R12 ;  /* 0x000000ffff197224 */ /* 0x000fe200078e000c */
[----:B------:R-:W3:Y:S01]  /*30b40*/  LDL.LU R8, [R1+0x24c8] ;  /* 0x0024c80001087983 */ /* 0x000ee20000300800 */
[----:B------:R-:W2:Y:S03]  /*30b50*/  LDL.LU R12, [R1+0x24c4] ;  /* 0x0024c400010c7983 */ /* 0x000ea60000300800 */
[----:B------:R0:W-:Y:S02]  /*30b60*/  STL.64 [R1+0x2380], R24 ;  /* 0x0023801801007387 */ /* 0x0001e40000100a00 */
[----:B0-----:R-:W-:Y:S02]  /*30b70*/  IMAD.MOV.U32 R24, RZ, RZ, R13 ;  /* 0x000000ffff187224 */ /* 0x001fe400078e000d */
[----:B------:R-:W-:Y:S01]  /*30b80*/  IMAD.MOV.U32 R25, RZ, RZ, R9 ;  /* 0x000000ffff197224 */ /* 0x000fe200078e0009 */
[----:B------:R-:W2:Y:S01]  /*30b90*/  LDL.LU R13, [R1+0x24c0] ;  /* 0x0024c000010d7983 */ /* 0x000ea20000300800 */
[----:B------:R-:W3:Y:S03]  /*30ba0*/  LDL.LU R9, [R1+0x24bc] ;  /* 0x0024bc0001097983 */ /* 0x000ee60000300800 */
[----:B------:R0:W-:Y:S02]  /*30bb0*/  STL.64 [R1+0x2398], R24 ;  /* 0x0023981801007387 */ /* 0x0001e40000100a00 */
[----:B0-----:R-:W-:-:S02]  /*30bc0*/  IMAD.MOV.U32 R24, RZ, RZ, R15 ;  /* 0x000000ffff187224 */ /* 0x001fc400078e000f */
[----:B------:R-:W-:Y:S01]  /*30bd0*/  IMAD.MOV.U32 R25, RZ, RZ, R14 ;  /* 0x000000ffff197224 */ /* 0x000fe200078e000e */
[----:B------:R-:W2:Y:S01]  /*30be0*/  LDL.LU R15, [R1+0x24b8] ;  /* 0x0024b800010f7983 */ /* 0x000ea20000300800 */
[----:B------:R-:W2:Y:S03]  /*30bf0*/  LDL.LU R14, [R1+0x24b4] ;  /* 0x0024b400010e7983 */ /* 0x000ea60000300800 */
[----:B------:R0:W-:Y:S04]  /*30c00*/  STL.64 [R1+0x23b0], R24 ;  /* 0x0023b01801007387 */ /* 0x0001e80000100a00 */
[----:B0-----:R-:W2:Y:S01]  /*30c10*/  LDL.LU.64 R24, [R1+0x2f0] ;  /* 0x0002f00001187983 */ /* 0x001ea20000300a00 */
[----:B------:R-:W2:Y:S02]  /*30c20*/  LDL.LU.64 R26, [R1+0x2f8] ;  /* 0x0002f800011a7983 */ /* 0x000ea40000300a00 */
[C---:B--2---:R-:W-:Y:S11]  /*30c30*/  HMMA.16816.F32.BF16 R24, R16.reuse, R12, R24 ;  /* 0x0000000c1018723c */ /* 0x044ff60000041818 */
[----:B------:R-:W-:Y:S11]  /*30c40*/  @!UPT UIADD3 URZ, URZ, URZ, URZ ;  /* 0x0000003f3f3ff290 */ /* 0x000ff6000fffe03f */
[----:B------:R-:W-:Y:S01]  /*30c50*/  @!UPT UIADD3 URZ, URZ, URZ, URZ ;  /* 0x0000003f3f3ff290 */ /* 0x000fe2000fffe03f */
[----:B------:R0:W-:Y:S01]  /*30c60*/  STL.64 [R1+0x2f0], R24 ;  /* 0x0002f01801007387 */ /* 0x0001e20000100a00 */
[----:B------:R-:W-:Y:S02]  /*30c70*/  STL.64 [R1+0x2f8], R26 ;  /* 0x0002f81a01007387 */ /* 0x000fe40000100a00 */
[----:B0-----:R-:W-:Y:S02]  /*30c80*/  IMAD.MOV.U32 R24, RZ, RZ, R11 ;  /* 0x000000ffff187224 */ /* 0x001fe400078e000b */
[----:B------:R-:W-:Y:S01]  /*30c90*/  IMAD.MOV.U32 R25, RZ, RZ, R10 ;  /* 0x000000ffff197224 */ /* 0x000fe200078e000a */
[----:B------:R-:W2:Y:S01]  /*30ca0*/  LDL.LU R11, [R1+0x24b0] ;  /* 0x0024b000010b7983 */ /* 0x000ea20000300800 */
[----:B------:R-:W2:Y:S03]  /*30cb0*/  LDL.LU R10, [R1+0x24ac] ;  /* 0x0024ac00010a7983 */ /* 0x000ea60000300800 */
[----:B------:R0:W-:Y:S04]  /*30cc0*/  STL.64 [R1+0x23c8], R24 ;  /* 0x0023c81801007387 */ /* 0x0001e80000100a00 */
[----:B0-----:R-:W3:Y:S01]  /*30cd0*/  LDL.LU.64 R24, [R1+0x2e0] ;  /* 0x0002e00001187983 */ /* 0x001ee20000300a00 */
[----:B------:R-:W3:Y:S02]  /*30ce0*/  LDL.LU.64 R26, [R1+0x2e8] ;  /* 0x0002e800011a7983 */ /* 0x000ee40000300a00 */
[----:B------:R-:W-:Y:S02]  /*30cf0*/  STL.64 [R1+0x2358], R14 ;  /* 0x0023580e01007387 */ /* 0x000fe40000100a00 */
[----:B------:R0:W-:Y:S02]  /*30d00*/  STL.64 [R1+0x2350], R12 ;  /* 0x0023500c01007387 */ /* 0x0001e40000100a00 */
[----:B0-----:R-:W2:Y:S01]  /*30d10*/  LDL.LU.64 R12, [R1+0x1d0] ;  /* 0x0001d000010c7983 */ /* 0x001ea20000300a00 */
[----:B------:R-:W2:Y:S01]  /*30d20*/  LDL.LU.64 R14, [R1+0x1d8] ;  /* 0x0001d800010e7983 */ /* 0x000ea20000300a00 */
[----:B---3--:R-:W-:Y:S11]  /*30d30*/  HMMA.16816.F32.BF16 R24, R16, R8, R24 ;  /* 0x000000081018723c */ /* 0x008ff60000041818 */
[----:B------:R-:W-:Y:S11]  /*30d40*/  @!UPT UIADD3 URZ, URZ, URZ, URZ ;  /* 0x0000003f3f3ff290 */ /* 0x000ff6000fffe03f */
[----:B------:R-:W-:Y:S01]  /*30d50*/  @!UPT UIADD3 URZ, URZ, URZ, URZ ;  /* 0x0000003f3f3ff290 */ /* 0x000fe2000fffe03f */
[----:B------:R0:W-:Y:S01]  /*30d60*/  STL.64 [R1+0x2e0], R24 ;  /* 0x0002e01801007387 */ /* 0x0001e20000100a00 */
[----:B------:R-:W-:Y:S02]  /*30d70*/  STL.64 [R1+0x2e8], R26 ;  /* 0x0002e81a01007387 */ /* 0x000fe40000100a00 */
[----:B0-----:R-:W-:Y:S02]  /*30d80*/  IMAD.MOV.U32 R24, RZ, RZ, R2 ;  /* 0x000000ffff187224 */ /* 0x001fe400078e0002 */
[----:B------:R-:W-:Y:S01]  /*30d90*/  IMAD.MOV.U32 R25, RZ, RZ, R7 ;  /* 0x000000ffff197224 */ /* 0x000fe200078e0007 */
[----:B------:R-:W3:Y:S01]  /*30da0*/  LDL.LU R2, [R1+0x24a8] ;  /* 0x0024a80001027983 */ /* 0x000ee20000300800 */
[----:B------:R-:W3:Y:S03]  /*30db0*/  LDL.LU R7, [R1+0x24a4] ;  /* 0x0024a40001077983 */ /* 0x000ee60000300800 */
[----:B------:R0:W-:Y:S01]  /*30dc0*/  STL.64 [R1+0x23e0], R24 ;  /* 0x0023e01801007387 */ /* 0x0001e20000100a00 */
[----:B--2---:R-:W-:Y:S02]  /*30dd0*/  STL.64 [R1+0x2378], R10 ;  /* 0x0023780a01007387 */ /* 0x004fe40000100a00 */
[----:B------:R1:W-:Y:S02]  /*30de0*/  STL.64 [R1+0x2370], R8 ;  /* 0x0023700801007387 */ /* 0x0003e40000100a00 */
[----:B0-----:R-:W-:-:S02]  /*30df0*/  IMAD.MOV.U32 R24, RZ, RZ, R29 ;  /* 0x000000ffff187224 */ /* 0x001fc400078e001d */
[----:B------:R-:W2:Y:S01]  /*30e00*/  LDL.LU R29, [R1+0x24a0] ;  /* 0x0024a000011d7983 */ /* 0x000ea20000300800 */
[----:B-1----:R-:W-:Y:S01]  /*30e10*/  HMMA.16816.F32.BF16 R8, R16, R4, R12 ;  /* 0x000000041008723c */ /* 0x002fe2000004180c */
[----:B------:R-:W-:Y:S11]  /*30e20*/  IMAD.MOV.U32 R25, RZ, RZ, R0 ;  /* 0x000000ffff197224 */ /* 0x000ff600078e0000 */
[----:B------:R-:W-:Y:S11]  /*30e30*/  @!UPT UIADD3 URZ, URZ, URZ, URZ ;  /* 0x0000003f3f3ff290 */ /* 0x000ff6000fffe03f */
[----:B------:R-:W-:Y:S01]  /*30e40*/  STL.64 [R1+0x1d0], R8 ;  /* 0x0001d00801007387 */ /* 0x000fe20000100a00 */
[----:B------:R-:W-:Y:S02]  /*30e50*/  STL.64 [R1+0x1d8], R10 ;  /* 0x0001d80a01007387 */ /* 0x000fe40000100a00 */
[----:B------:R-:W2:Y:S02]  /*30e60*/  LDL.LU R0, [R1+0x249c] ;  /* 0x00249c0001007983 */ /* 0x000ea40000300800 */
[----:B------:R0:W-:Y:S02]  /*30e70*/  STL.64 [R1+0x23f8], R24 ;  /* 0x0023f81801007387 */ /* 0x0001e40000100a00 */
[----:B0-----:R-:W-:Y:S02]  /*30e80*/  IMAD.MOV.U32 R24, RZ, RZ, R6 ;  /* 0x000000ffff187224 */ /* 0x001fe400078e0006 */
[----:B----4-:R-:W-:Y:S01]  /*30e90*/  IMAD.MOV.U32 R25, RZ, RZ, R20 ;  /* 0x000000ffff197224 */ /* 0x010fe200078e0014 */
[----:B------:R-:W4:Y:S01]  /*30ea0*/  LDL.LU R6, [R1+0x2498] ;  /* 0x0024980001067983 */ /* 0x000f220000300800 */
[----:B------:R-:W4:Y:S03]  /*30eb0*/  LDL.LU R20, [R1+0x2494] ;  /* 0x0024940001147983 */ /* 0x000f260000300800 */
[----:B------:R0:W-:Y:S02]  /*30ec0*/  STL.64 [R1+0x2410], R24 ;  /* 0x0024101801007387 */ /* 0x0001e40000100a00 */
[----:B0-----:R-:W-:-:S02]  /*30ed0*/  IMAD.MOV.U32 R24, RZ, RZ, R21 ;  /* 0x000000ffff187224 */ /* 0x001fc400078e0015 */
[----:B------:R-:W-:Y:S01]  /*30ee0*/  IMAD.MOV.U32 R25, RZ, RZ, R22 ;  /* 0x000000ffff197224 */ /* 0x000fe200078e0016 */
[----:B------:R-:W4:Y:S01]  /*30ef0*/  LDL.LU R21, [R1+0x2490] ;  /* 0x0024900001157983 */ /* 0x000f220000300800 */
[----:B------:R-:W4:Y:S03]  /*30f00*/  LDL.LU R22, [R1+0x248c] ;  /* 0x00248c0001167983 */ /* 0x000f260000300800 */
[----:B------:R0:W-:Y:S02]  /*30f10*/  STL.64 [R1+0x2428], R24 ;  /* 0x0024281801007387 */ /* 0x0001e40000100a00 */
[----:B0-----:R-:W-:Y:S02]  /*30f20*/  IMAD.MOV.U32 R24, RZ, RZ, R23 ;  /* 0x000000ffff187224 */ /* 0x001fe400078e0017 */
[----:B------:R-:W-:Y:S01]  /*30f30*/  IMAD.MOV.U32 R25, RZ, RZ, R3 ;  /* 0x000000ffff197224 */ /* 0x000fe200078e0003 */
[----:B------:R-:W4:Y:S01]  /*30f40*/  LDL.LU R23, [R1+0x2488] ;  /* 0x0024880001177983 */ /* 0x000f220000300800 */
[----:B------:R-:W4:Y:S03]  /*30f50*/  LDL.LU R3, [R1+0x2484] ;  /* 0x0024840001037983 */ /* 0x000f260000300800 */
[----:B------:R0:W-:Y:S02]  /*30f60*/  STL.64 [R1+0x2440], R24 ;  /* 0x0024401801007387 */ /* 0x0001e40000100a00 */
[----:B0-----:R-:W-:-:S02]  /*30f70*/  IMAD.MOV.U32 R25, RZ, RZ, R28 ;  /* 0x000000ffff197224 */ /* 0x001fc400078e001c */
[----:B---3--:R-:W-:Y:S02]  /*30f80*/  IMAD.MOV.U32 R24, RZ, RZ, R2 ;  /* 0x000000ffff187224 */ /* 0x008fe400078e0002 */
[----:B------:R-:W3:Y:S01]  /*30f90*/  LDL.LU R2, [R1+0x2480] ;  /* 0x0024800001027983 */ /* 0x000ee20000300800 */
[----:B------:R-:W3:Y:S02]  /*30fa0*/  LDL.LU R28, [R1+0x247c] ;  /* 0x00247c00011c7983 */ /* 0x000ee40000300800 */
[----:B------:R0:W-:Y:S02]  /*30fb0*/  STL.64 [R1+0x2458], R24 ;  /* 0x0024581801007387 */ /* 0x0001e40000100a00 */
[----:B0-----:R-:W-:Y:S02]  /*30fc0*/  IMAD.MOV.U32 R25, RZ, RZ, R7 ;  /* 0x000000ffff197224 */ /* 0x001fe400078e0007 */
[----:B--2---:R-:W-:Y:S02]  /*30fd0*/  IMAD.MOV.U32 R24, RZ, RZ, R29 ;  /* 0x000000ffff187224 */ /* 0x004fe400078e001d */
[----:B------:R-:W2:Y:S03]  /*30fe0*/  LDL.LU R29, [R1+0x2478] ;  /* 0x00247800011d7983 */ /* 0x000ea60000300800 */
[----:B------:R0:W-:Y:S02]  /*30ff0*/  STL.64 [R1+0x2470], R24 ;  /* 0x0024701801007387 */ /* 0x0001e40000100a00 */
[----:B0-----:R-:W2:Y:S01]  /*31000*/  LDL.LU.64 R24, [R1+0x1c0] ;  /* 0x0001c00001187983 */ /* 0x001ea20000300a00 */
[----:B------:R-:W2:Y:S02]  /*31010*/  LDL.LU.64 R26, [R1+0x1c8] ;  /* 0x0001c800011a7983 */ /* 0x000ea40000300a00 */
[----:B------:R-:W2:Y:S02]  /*31020*/  LDL.LU.64 R8, [R1+0x110] ;  /* 0x0001100001087983 */ /* 0x000ea40000300a00 */
[----:B------:R-:W2:Y:S02]  /*31030*/  LDL.LU.64 R10, [R1+0x118] ;  /* 0x00011800010a7983 */ /* 0x000ea40000300a00 */
[----:B--2---:R-:W-:Y:S01]  /*31040*/  STL.64 [R1+0x2390], R10 ;  /* 0x0023900a01007387 */ /* 0x004fe20000100a00 */
[----:B------:R0:W-:Y:S03]  /*31050*/  STL.64 [R1+0x2388], R8 ;  /* 0x0023880801007387 */ /* 0x0001e60000100a00 */
[----:B0-----:R-:W2:Y:S01]  /*31060*/  LDL.LU.64 R8, [R1+0x120] ;  /* 0x0001200001087983 */ /* 0x001ea20000300a00 */
[----:B------:R-:W2:Y:S03]  /*31070*/  LDL.LU.64 R10, [R1+0x128] ;  /* 0x00012800010a7983 */ /* 0x000ea60000300a00 */
        /* <DEDUP_REMOVED lines=35> */
[----:B------:R-:W2:Y:S02]  /*312b0*/  LDL.LU.64 R10, [R1+0x1b8] ;  /* 0x0001b800010a7983 */ /* 0x000ea40000300a00 */
[----:B------:R-:W2:Y:S02]  /*312c0*/  LDL.LU.64 R12, [R1+0x100] ;  /* 0x00010000010c7983 */ /* 0x000ea40000300a00 */
[----:B------:R-:W2:Y:S01]  /*312d0*/  LDL.LU.64 R14, [R1+0x108] ;  /* 0x00010800010e7983 */ /* 0x000ea20000300a00 */
[----:B------:R-:W2:Y:S01]  /*312e0*/  LDL.LU.64 R16, [R1+0xf0] ;  /* 0x0000f00001107983 */ /* 0x000ea20000300a00 */
[----:B------:R-:W2:Y:S02]  /*312f0*/  LDL.LU.64 R18, [R1+0xf8] ;  /* 0x0000f80001127983 */ /* 0x000ea40000300a00 */
[----:B------:R4:W-:Y:S02]  /*31300*/  STL.64 [R1+0x2348], R4 ;  /* 0x0023480401007387 */ /* 0x0009e40000100a00 */
[----:B----4-:R-:W-:-:S02]  /*31310*/  IMAD.MOV.U32 R4, RZ, RZ, R6 ;  /* 0x000000ffff047224 */ /* 0x010fc400078e0006 */
[----:B------:R-:W-:-:S07]  /*31320*/  IMAD.MOV.U32 R5, RZ, RZ, R0 ;  /* 0x000000ffff057224 */ /* 0x000fce00078e0000 */
[C---:B------:R-:W-:Y:S01]  /*31330*/  HMMA.16816.F32.BF16 R4, R20.reuse, R4, R24 ;  /* 0x000000041404723c */ /* 0x040fe20000041818 */
[----:B------:R-:W2:Y:S11]  /*31340*/  LDL.LU.64 R24, [R1+0x2470] ;  /* 0x0024700001187983 */ /* 0x000eb60000300a00 */
[----:B------:R-:W-:Y:S11]  /*31350*/  @!UPT UIADD3 URZ, URZ, URZ, URZ ;  /* 0x0000003f3f3ff290 */ /* 0x000ff6000fffe03f */
[----:B------:R0:W-:Y:S01]  /*31360*/  STL.64 [R1+0x1c0], R4 ;  /* 0x0001c00401007387 */ /* 0x0001e20000100a00 */
[----:B------:R1:W-:Y:S03]  /*31370*/  STL.64 [R1+0x1c8], R6 ;  /* 0x0001c80601007387 */ /* 0x0003e60000100a00 */
[----:B0-----:R-:W4:Y:S01]  /*31380*/  LDL.LU.64 R4, [R1+0xe0] ;  /* 0x0000e00001047983 */ /* 0x001f220000300a00 */
[----:B-1----:R-:W4:Y:S01]  /*31390*/  LDL.LU.64 R6, [R1+0xe8] ;  /* 0x0000e80001067983 */ /* 0x002f220000300a00 */
        /* <DEDUP_REMOVED lines=72> */
[----:B------:R-:W4:Y:S11]  /*31820*/  LDL.LU.64 R8, [R1+0x2370] ;  /* 0x0023700001087983 */ /* 0x000f360000300a00 */
[----:B------:R-:W-:Y:S09]  /*31830*/  @!UPT UIADD3 URZ, URZ, URZ, URZ ;  /* 0x0000003f3f3ff290 */ /* 0x000ff2000fffe03f */
[----:B------:R-:W-:Y:S01]  /*31840*/  STL.64 [R1+0x110], R24 ;  /* 0x0001101801007387 */ /* 0x000fe20000100a00 */
[----:B------:R0:W-:Y:S03]  /*31850*/  STL.64 [R1+0x118], R26 ;  /* 0x0001181a01007387 */ /* 0x0001e60000100a00 */
[----:B0-----:R-:W2:Y:S01]  /*31860*/  LDL.LU.64 R26, [R1+0x2368] ;  /* 0x00236800011a7983 */ /* 0x001ea20000300a00 */
[----:B------:R-:W2:Y:S02]  /*31870*/  LDL.LU.64 R24, [R1+0x2360] ;  /* 0x0023600001187983 */ /* 0x000ea40000300a00 */
[C---:B--2---:R-:W-:Y:S11]  /*31880*/  HMMA.16816.F32.BF16 R12, R20.reuse, R24, R12 ;  /* 0x00000018140c723c */ /* 0x044ff6000004180c */
[----:B------:R-:W-:Y:S11]  /*31890*/  @!UPT UIADD3 URZ, URZ, URZ, URZ ;  /* 0x0000003f3f3ff290 */ /* 0x000ff6000fffe03f */
[----:B------:R-:W-:Y:S01]  /*318a0*/  @!UPT UIADD3 URZ, URZ, URZ, URZ ;  /* 0x0000003f3f3ff290 */ /* 0x000fe2000fffe03f */
[----:B------:R-:W-:Y:S01]  /*318b0*/  STL.64 [R1+0x100], R12 ;  /* 0x0001000c01007387 */ /* 0x000fe20000100a00 */
[----:B------:R0:W-:Y:S03]  /*318c0*/  STL.64 [R1+0x108], R14 ;  /* 0x0001080e01007387 */ /* 0x0001e60000100a00 */
[----:B0-----:R-:W2:Y:S01]  /*318d0*/  LDL.LU.64 R14, [R1+0x2358] ;  /* 0x00235800010e7983 */ /* 0x001ea20000300a00 */
[----:B------:R-:W2:Y:S01]  /*318e0*/  LDL.LU.64 R12, [R1+0x2350] ;  /* 0x00235000010c7983 */ /* 0x000ea20000300a00 */
[C---:B----4-:R-:W-:Y:S01]  /*318f0*/  HMMA.16816.F32.BF16 R4, R20.reuse, R8, R4 ;  /* 0x000000081404723c */ /* 0x050fe20000041804 */
[----:B------:R-:W4:Y:S11]  /*31900*/  LDL R25, [R1+0x5ec] ;  /* 0x0005ec0001197983 */ /* 0x000f360000100800 */
[----:B------:R-:W-:Y:S11]  /*31910*/  @!UPT UIADD3 URZ, URZ, URZ, URZ ;  /* 0x0000003f3f3ff290 */ /* 0x000ff6000fffe03f */
[----:B------:R-:W-:Y:S01]  /*31920*/  @!UPT UIADD3 URZ, URZ, URZ, URZ ;  /* 0x0000003f3f3ff290 */ /* 0x000fe2000fffe03f */
[----:B------:R-:W-:Y:S01]  /*31930*/  IMAD.MOV.U32 R9, RZ, RZ, R5 ;  /* 0x000000ffff097224 */ /* 0x000fe200078e0005 */
[----:B--2---:R-:W-:Y:S07]  /*31940*/  HMMA.16816.F32.BF16 R16, R20, R12, R16 ;  /* 0x0000000c1410723c */ /* 0x004fee0000041810 */
[----:B------:R-:W-:Y:S11]  /*31950*/  IMAD.MOV.U32 R12, RZ, RZ, R4 ;  /* 0x000000ffff0c7224 */ /* 0x000ff600078e0004 */
[----:B------:R-:W-:Y:S05]  /*31960*/  @!UPT UIADD3 URZ, URZ, URZ, URZ ;  /* 0x0000003f3f3ff290 */ /* 0x000fea000fffe03f */
[----:B------:R0:W-:Y:S01]  /*31970*/  STL.64 [R1+0xf0], R16 ;  /* 0x0000f01001007387 */ /* 0x0001e20000100a00 */
[----:B------:R1:W-:Y:S03]  /*31980*/  STL.64 [R1+0xf8], R18 ;  /* 0x0000f81201007387 */ /* 0x0003e60000100a00 */
[----:B0-----:R-:W2:Y:S01]  /*31990*/  LDL.LU.64 R16, [R1+0xc0] ;  /* 0x0000c00001107983 */ /* 0x001ea20000300a00 */
[----:B-1----:R-:W2:Y:S02]  /*319a0*/  LDL.LU.64 R18, [R1+0xc8] ;  /* 0x0000c80001127983 */ /* 0x002ea40000300a00 */
[----:B------:R-:W2:Y:S02]  /*319b0*/  LDL.LU.64 R4, [R1+0x2348] ;  /* 0x0023480001047983 */ /* 0x000ea40000300a00 */
[----:B------:R-:W-:Y:S01]  /*319c0*/  STL.64 [R1+0x2330], R14 ;  /* 0x0023300e01007387 */ /* 0x000fe20000100a00 */
[----:B------:R0:W-:Y:S02]  /*319d0*/  STL [R1+0x2328], R12 ;  /* 0x0023280c01007387 */ /* 0x0001e40000100800 */
[----:B0-----:R-:W-:-:S02]  /*319e0*/  IMAD.MOV.U32 R12, RZ, RZ, R11 ;  /* 0x000000ffff0c7224 */ /* 0x001fc400078e000b */
[----:B------:R-:W3:Y:S01]  /*319f0*/  LDL.LU R11, [R1+0x2340] ;  /* 0x00234000010b7983 */ /* 0x000ee20000300800 */
[----:B------:R-:W-:Y:S02]  /*31a00*/  IMAD.MOV.U32 R0, RZ, RZ, R7 ;  /* 0x000000ffff007224 */ /* 0x000fe400078e0007 */
[----:B------:R-:W3:Y:S02]  /*31a10*/  LDL.LU R13, [R1+0x4b4] ;  /* 0x0004b400010d7983 */ /* 0x000ee40000300800 */
[----:B------:R-:W3:Y:S01]  /*31a20*/  LDL.LU R14, [R1+0x4b8] ;  /* 0x0004b800010e7983 */ /* 0x000ee20000300800 */
[----:B------:R-:W3:Y:S01]  /*31a30*/  LDL.LU R15, [R1+0x4bc] ;  /* 0x0004bc00010f7983 */ /* 0x000ee20000300800 */
[----:B------:R0:W-:Y:S02]  /*31a40*/  STL [R1+0x1f88], R0 ;  /* 0x001f880001007387 */ /* 0x0001e40000100800 */
[----:B------:R-:W-:Y:S01]  /*31a50*/  IMAD.MOV.U32 R8, RZ, RZ, R6 ;  /* 0x000000ffff087224 */ /* 0x000fe200078e0006 */
[----:B0-----:R-:W3:Y:S04]  /*31a60*/  LDL R0, [R1+0x5f8] ;  /* 0x0005f80001007983 */ /* 0x001ee80000100800 */
[----:B------:R0:W-:Y:S02]  /*31a70*/  STL [R1+0x1f84], R8 ;  /* 0x001f840801007387 */ /* 0x0001e40000100800 */
[----:B------:R1:W-:Y:S01]  /*31a80*/  STL [R1+0x1f80], R9 ;  /* 0x001f800901007387 */ /* 0x0003e20000100800 */
[----:B--2---:R-:W-:Y:S01]  /*31a90*/  HMMA.16816.F32.BF16 R4, R20, R4, R16 ;  /* 0x000000041404723c */ /* 0x004fe20000041810 */
[----:B----4-:R-:W-:Y:S04]  /*31aa0*/  LDSM.16.MT88.4 R16, [R25+0x10800] ;  /* 0x010800001910783b */ /* 0x010fe80000004200 */
[----:B---3--:R2:W-:Y:S11]  /*31ab0*/  STL.64 [R1+0x2280], R10 ;  /* 0x0022800a01007387 */ /* 0x0085f60000100a00 */
[----:B------:R-:W-:Y:S07]  /*31ac0*/  @!UPT UIADD3 URZ, URZ, URZ, URZ ;  /* 0x0000003f3f3ff290 */ /* 0x000fee000fffe03f */
[----:B------:R3:W-:Y:S01]  /*31ad0*/  STL.64 [R1+0xc0], R4 ;  /* 0x0000c00401007387 */ /* 0x0007e20000100a00 */
[----:B0-----:R-:W4:Y:S02]  /*31ae0*/  LDL.LU R8, [R1+0x490] ;  /* 0x0004900001087983 */ /* 0x001f240000300800 */
[----:B-1----:R-:W4:Y:S02]  /*31af0*/  LDL.LU R9, [R1+0x494] ;  /* 0x0004940001097983 */ /* 0x002f240000300800 */
[----:B--2---:R-:W-:Y:S02]  /*31b00*/  IMAD.MOV.U32 R10, RZ, RZ, R26 ;  /* 0x000000ffff0a7224 */ /* 0x004fe400078e001a */
[----:B------:R-:W-:Y:S01]  /*31b10*/  IMAD.MOV.U32 R11, RZ, RZ, R27 ;  /* 0x000000ffff0b7224 */ /* 0x000fe200078e001b */
[----:B------:R-:W2:Y:S01]  /*31b20*/  LDL.LU R26, [R1+0x233c] ;  /* 0x00233c00011a7983 */ /* 0x000ea20000300800 */
[----:B------:R-:W2:Y:S03]  /*31b30*/  LDL.LU R27, [R1+0x2338] ;  /* 0x00233800011b7983 */ /* 0x000ea60000300800 */
[----:B------:R-:W0:Y:S04]  /*31b40*/  LDSM.16.MT88.4 R20, [R0+0x10800] ;  /* 0x010800000014783b */ /* 0x000e280000004200 */
[----:B------:R1:W-:Y:S01]  /*31b50*/  STL.64 [R1+0x2320], R10 ;  /* 0x0023200a01007387 */ /* 0x0003e20000100a00 */
[----:B---3--:R-:W-:-:S02]  /*31b60*/  IMAD.MOV.U32 R4, RZ, RZ, R7 ;  /* 0x000000ffff047224 */ /* 0x008fc400078e0007 */
[----:B------:R-:W-:Y:S01]  /*31b70*/  IMAD.MOV.U32 R24, RZ, RZ, R6 ;  /* 0x000000ffff187224 */ /* 0x000fe200078e0006 */
[----:B----4-:R-:W-:Y:S01]  /*31b80*/  STL.64 [R1+0x2318], R8 ;  /* 0x0023180801007387 */ /* 0x010fe20000100a00 */
[----:B-1----:R-:W3:Y:S02]  /*31b90*/  LDL.64 R10, [R1+0xa8] ;  /* 0x0000a800010a7983 */ /* 0x002ee40000100a00 */
[----:B------:R1:W-:Y:S02]  /*31ba0*/  STL [R1+0x2200], R4 ;  /* 0x0022000401007387 */ /* 0x0003e40000100800 */
[----:B-1----:R-:W3:Y:S01]  /*31bb0*/  LDL.LU R4, [R1+0x4a0] ;  /* 0x0004a00001047983 */ /* 0x002ee20000300800 */
[----:B------:R-:W3:Y:S02]  /*31bc0*/  LDL.LU R5, [R1+0x4a4] ;  /* 0x0004a40001057983 */ /* 0x000ee40000300800 */
[----:B------:R-:W3:Y:S02]  /*31bd0*/  LDL.LU R6, [R1+0x4a8] ;  /* 0x0004a80001067983 */ /* 0x000ee40000300800 */
[----:B------:R-:W3:Y:S01]  /*31be0*/  LDL.LU R7, [R1+0x4ac] ;  /* 0x0004ac0001077983 */ /* 0x000ee20000300800 */
[----:B------:R-:W-:Y:S01]  /*31bf0*/  STL [R1+0x1f8c], R24 ;  /* 0x001f8c1801007387 */ /* 0x000fe20000100800 */
[----:B--2---:R1:W-:Y:S02]  /*31c00*/  STL.64 [R1+0x2290], R26 ;  /* 0x0022901a01007387 */ /* 0x0043e40000100a00 */
[----:B------:R-:W-:Y:S01]  /*31c10*/  STL [R1+0x2288], R25 ;  /* 0x0022881901007387 */ /* 0x000fe20000100800 */
[----:B-1----:R-:W2:Y:S01]  /*31c20*/  LDL.64 R26, [R1+0x98] ;  /* 0x00009800011a7983 */ /* 0x002ea20000100a00 */
[----:B0-----:R0:W-:Y:S02]  /*31c30*/  STL.64 [R1+0x21e8], R22 ;  /* 0x0021e81601007387 */ /* 0x0011e40000100a00 */
[----:B------:R-:W-:Y:S01]  /*31c40*/  STL.64 [R1+0x21e0], R20 ;  /* 0x0021e01401007387 */ /* 0x000fe20000100a00 */
[----:B0-----:R-:W4:Y:S02]  /*31c50*/  LDL.64 R22, [R1+0xb8] ;  /* 0x0000b80001167983 */ /* 0x001f240000100a00 */
[----:B----4-:R-:W-:Y:S11]  /*31c60*/  HMMA.16816.F32.BF16 R12, R16, R22, R12 ;  /* 0x00000016100c723c */ /* 0x010ff6000004180c */
[----:B------:R-:W-:Y:S11]  /*31c70*/  @!UPT UIADD3 URZ, URZ, URZ, URZ ;  /* 0x0000003f3f3ff290 */ /* 0x000ff6000fffe03f */
[----:B------:R-:W-:Y:S01]  /*31c80*/  @!UPT UIADD3 URZ, URZ, URZ, URZ ;  /* 0x0000003f3f3ff290 */ /* 0x000fe2000fffe03f */
[----:B------:R-:W-:Y:S01]  /*31c90*/  STL.64 [R1+0x4b0], R12 ;  /* 0x0004b00c01007387 */ /* 0x000fe20000100a00 */
[----:B------:R0:W-:Y:S03]  /*31ca0*/  STL.64 [R1+0x4b8], R14 ;  /* 0x0004b80e01007387 */ /* 0x0001e60000100a00 */
[----:B0-----:R-:W4:Y:S01]  /*31cb0*/  LDL.LU.64 R14, [R1+0x2330] ;  /* 0x00233000010e7983 */ /* 0x001f220000300a00 */
[----:B------:R-:W2:Y:S02]  /*31cc0*/  LDL.LU R12, [R1+0x2328] ;  /* 0x00232800010c7983 */ /* 0x000ea40000300800 */
[----:B------:R-:W-:Y:S02]  /*31cd0*/  IMAD.MOV.U32 R0, RZ, RZ, R23 ;  /* 0x000000ffff007224 */ /* 0x000fe400078e0017 */
[----:B------:R-:W-:-:S03]  /*31ce0*/  IMAD.MOV.U32 R13, RZ, RZ, R22 ;  /* 0x000000ffff0d7224 */ /* 0x000fc600078e0016 */
[----:B------:R-:W-:Y:S02]  /*31cf0*/  STL [R1+0x2208], R0 ;  /* 0x0022080001007387 */ /* 0x000fe40000100800 */
[----:B------:R-:W-:Y:S02]  /*31d00*/  STL [R1+0x2204], R13 ;  /* 0x0022040d01007387 */ /* 0x000fe40000100800 */
[----:B----4-:R-:W-:Y:S01]  /*31d10*/  STL.64 [R1+0x22e8], R14 ;  /* 0x0022e80e01007387 */ /* 0x010fe20000100a00 */
[----:B--2---:R0:W-:Y:S03]  /*31d20*/  STL [R1+0x22e0], R12 ;  /* 0x0022e00c01007387 */ /* 0x0041e60000100800 */
[----:B0-----:R-:W2:Y:S01]  /*31d30*/  LDL.LU R12, [R1+0x470] ;  /* 0x00047000010c7983 */ /* 0x001ea20000300800 */
[----:B------:R-:W2:Y:S02]  /*31d40*/  LDL.LU R13, [R1+0x474] ;  /* 0x00047400010d7983 */ /* 0x000ea40000300800 */
[----:B------:R-:W4:Y:S02]  /*31d50*/  LDL.LU R14, [R1+0x478] ;  /* 0x00047800010e7983 */ /* 0x000f240000300800 */
[----:B------:R-:W4:Y:S01]  /*31d60*/  LDL.LU R15, [R1+0x47c] ;  /* 0x00047c00010f7983 */ /* 0x000f220000300800 */
[----:B---3--:R-:W-:Y:S01]  /*31d70*/  HMMA.16816.F32.BF16 R4, R16, R10, R4 ;  /* 0x0000000a1004723c */ /* 0x008fe20000041804 */
[----:B------:R-:W-:-:S02]  /*31d80*/  IMAD.MOV.U32 R21, RZ, RZ, R10 ;  /* 0x000000ffff157224 */ /* 0x000fc400078e000a */
[----:B------:R-:W-:Y:S01]  /*31d90*/  IMAD.MOV.U32 R20, RZ, RZ, R11 ;  /* 0x000000ffff147224 */ /* 0x000fe200078e000b */
[----:B----4-:R-:W-:Y:S01]  /*31da0*/  STL.64 [R1+0x2308], R14 ;  /* 0x0023080e01007387 */ /* 0x010fe20000100a00 */
[----:B--2---:R0:W-:Y:S03]  /*31db0*/  STL.64 [R1+0x2300], R12 ;  /* 0x0023000c01007387 */ /* 0x0041e60000100a00 */
[----:B0-----:R-:W2:Y:S01]  /*31dc0*/  LDL.LU R12, [R1+0x480] ;  /* 0x00048000010c7983 */ /* 0x001ea20000300800 */
[----:B------:R-:W2:Y:S02]  /*31dd0*/  LDL.LU R13, [R1+0x484] ;  /* 0x00048400010d7983 */ /* 0x000ea40000300800 */
[----:B------:R-:W3:Y:S02]  /*31de0*/  LDL.LU.64 R10, [R1+0x2320] ;  /* 0x00232000010a7983 */ /* 0x000ee40000300a00 */
[----:B------:R-:W3:Y:S10]  /*31df0*/  LDL.LU.64 R8, [R1+0x2318] ;  /* 0x0023180001087983 */ /* 0x000ef40000300a00 */
[----:B------:R0:W-:Y:S01]  /*31e00*/  STL.64 [R1+0x4a0], R4 ;  /* 0x0004a00401007387 */ /* 0x0001e20000100a00 */
[----:B------:R-:W-:Y:S02]  /*31e10*/  STL [R1+0x4a8], R6 ;  /* 0x0004a80601007387 */ /* 0x000fe40000100800 */
[----:B------:R-:W-:-:S02]  /*31e20*/  IMAD.MOV.U32 R14, RZ, RZ, R29 ;  /* 0x000000ffff0e7224 */ /* 0x000fc400078e001d */
[----:B0-----:R-:W-:-:S05]  /*31e30*/  IMAD.MOV.U32 R5, RZ, RZ, R7 ;  /* 0x000000ffff057224 */ /* 0x001fca00078e0007 */
[----:B------:R-:W-:Y:S01]  /*31e40*/  STL [R1+0x2214], R5 ;  /* 0x0022140501007387 */ /* 0x000fe20000100800 */
[----:B------:R-:W-:Y:S02]  /*31e50*/  STL [R1+0x2210], R20 ;  /* 0x0022101401007387 */ /* 0x000fe40000100800 */
[----:B------:R-:W-:Y:S01]  /*31e60*/  STL [R1+0x220c], R21 ;  /* 0x00220c1501007387 */ /* 0x000fe20000100800 */
[----:B---3--:R-:W-:Y:S11]  /*31e70*/  HMMA.16816.F32.BF16 R8, R16, R26, R8 ;  /* 0x0000001a1008723c */ /* 0x008ff60000041808 */
[----:B------:R-:W-:Y:S11]  /*31e80*/  @!UPT UIADD3 URZ, URZ, URZ, URZ ;  /* 0x0000003f3f3ff290 */ /* 0x000ff6000fffe03f */
[----:B------:R-:W-:Y:S01]  /*31e90*/  @!UPT UIADD3 URZ, URZ, URZ, URZ ;  /* 0x0000003f3f3ff290 */ /* 0x000fe2000fffe03f */
[----:B------:R0:W-:Y:S01]  /*31ea0*/  STL.64 [R1+0x490], R8 ;  /* 0x0004900801007387 */ /* 0x0001e20000100a00 */
[----:B------:R-:W-:-:S03]  /*31eb0*/  IMAD.MOV.U32 R29, RZ, RZ, R10 ;  /* 0x000000ffff1d7224 */ /* 0x000fc600078e000a */
[----:B0-----:R-:W3:Y:S01]  /*31ec0*/  LDL.LU R8, [R1+0x450] ;  /* 0x0004500001087983 */ /* 0x001ee20000300800 */
[----:B------:R-:W3:Y:S02]  /*31ed0*/  LDL.LU R9, [R1+0x454] ;  /* 0x0004540001097983 */ /* 0x000ee40000300800 */
[----:B------:R-:W4:Y:S02]  /*31ee0*/  LDL.LU R10, [R1+0x458] ;  /* 0x00045800010a7983 */ /* 0x000f240000300800 */
[----:B------:R-:W-:Y:S02]  /*31ef0*/  IMAD.MOV.U32 R15, RZ, RZ, R28 ;  /* 0x000000ffff0f7224 */ /* 0x000fe400078e001c */
[----:B------:R-:W-:Y:S02]  /*31f00*/  IMAD.MOV.U32 R28, RZ, RZ, R11 ;  /* 0x000000ffff1c7224 */ /* 0x000fe400078e000b */
[----:B------:R-:W-:-:S05]  /*31f10*/  IMAD.MOV.U32 R11, RZ, RZ, R2 ;  /* 0x000000ffff0b7224 */ /* 0x000fca00078e0002 */
[----:B----4-:R0:W-:Y:S01]  /*31f20*/  STL.64 [R1+0x22f8], R10 ;  /* 0x0022f80a01007387 */ /* 0x0101e20000100a00 */
[----:B---3--:R-:W-:Y:S03]  /*31f30*/  STL.64 [R1+0x22f0], R8 ;  /* 0x0022f00801007387 */ /* 0x008fe60000100a00 */
[----:B0-----:R-:W3:Y:S04]  /*31f40*/  LDL.64 R10, [R1+0x78] ;  /* 0x00007800010a7983 */ /* 0x001ee80000100a00 */
[----:B---3--:R0:W-:Y:S04]  /*31f50*/  STL.64 [R1+0x2310], R10 ;  /* 0x0023100a01007387 */ /* 0x0081e80000100a00 */
[----:B0-----:R-:W2:Y:S01]  /*31f60*/  LDL.64 R10, [R1+0x88] ;  /* 0x00008800010a7983 */ /* 0x001ea20000100a00 */
[----:B------:R-:W-:-:S02]  /*31f70*/  IMAD.MOV.U32 R22, RZ, RZ, R27 ;  /* 0x000000ffff167224 */ /* 0x000fc400078e001b */
[----:B------:R-:W-:Y:S02]  /*31f80*/  IMAD.MOV.U32 R23, RZ, RZ, R26 ;  /* 0x000000ffff177224 */ /* 0x000fe400078e001a */
[----:B------:R-:W3:Y:S01]  /*31f90*/  LDL.64 R26, [R1+0x58] ;  /* 0x00005800011a7983 */ /* 0x000ee20000100a00 */
[----:B------:R-:W-:Y:S02]  /*31fa0*/  STL [R1+0x2230], R22 ;  /* 0x0022301601007387 */ /* 0x000fe40000100800 */
[----:B------:R0:W-:Y:S02]  /*31fb0*/  STL [R1+0x2218], R23 ;  /* 0x0022181701007387 */ /* 0x0001e40000100800 */
[----:B0-----:R-:W4:Y:S01]  /*31fc0*/  LDL.64 R22, [R1+0x68] ;  /* 0x0000680001167983 */ /* 0x001f220000100a00 */
[----:B------:R-:W-:Y:S02]  /*31fd0*/  STL [R1+0x1e14], R28 ;  /* 0x001e141c01007387 */ /* 0x000fe40000100800 */
[----:B------:R-:W-:Y:S01]  /*31fe0*/  STL [R1+0x1e10], R29 ;  /* 0x001e101d01007387 */ /* 0x000fe20000100800 */
[----:B--2---:R-:W-:Y:S01]  /*31ff0*/  HMMA.16816.F32.BF16 R12, R16, R10, R12 ;  /* 0x0000000a100c723c */ /* 0x004fe2000004180c */
[----:B------:R-:W-:-:S02]  /*32000*/  IMAD.MOV.U32 R7, RZ, RZ, R10 ;  /* 0x000000ffff077224 */ /* 0x000fc400078e000a */
[----:B------:R-:W-:Y:S02]  /*32010*/  IMAD.MOV.U32 R6, RZ, RZ, R11 ;  /* 0x000000ffff067224 */ /* 0x000fe400078e000b */
[----:B------:R-:W2:Y:S11]  /*32020*/  LDL.LU.64 R10, [R1+0x2310] ;  /* 0x00231000010a7983 */ /* 0x000eb60000300a00 */
[----:B------:R-:W-:Y:S07]  /*32030*/  @!UPT UIADD3 URZ, URZ, URZ, URZ ;  /* 0x0000003f3f3ff290 */ /* 0x000fee000fffe03f */
[----:B------:R-:W-:Y:S01]  /*32040*/  STL.64 [R1+0x480], R12 ;  /* 0x0004800c01007387 */ /* 0x000fe20000100a00 */
[----:B------:R0:W-:Y:S02]  /*32050*/  STL [R1+0x488], R14 ;  /* 0x0004880e01007387 */ /* 0x0001e40000100800 */
[----:B------:R-:W-:Y:S02]  /*32060*/  IMAD.MOV.U32 R2, RZ, RZ, R15 ;  /* 0x000000ffff027224 */ /* 0x000fe400078e000f */
[----:B0-----:R-:W3:Y:S01]  /*32070*/  LDL.LU.64 R14, [R1+0x2308] ;  /* 0x00230800010e7983 */ /* 0x001ee20000300a00 */
[----:B------:R-:W3:Y:S02]  /*32080*/  LDL.LU.64 R12, [R1+0x2300] ;  /* 0x00230000010c7983 */ /* 0x000ee40000300a00 */
[----:B------:R0:W-:Y:S02]  /*32090*/  STL [R1+0x1f90], R2 ;  /* 0x001f900201007387 */ /* 0x0001e40000100800 */
[----:B--2---:R-:W-:-:S02]  /*320a0*/  IMAD.MOV.U32 R4, RZ, RZ, R10 ;  /* 0x000000ffff047224 */ /* 0x004fc400078e000a */
[----:B0-----:R-:W-:Y:S01]  /*320b0*/  IMAD.MOV.U32 R2, RZ, RZ, R11 ;  /* 0x000000ffff027224 */ /* 0x001fe200078e000b */
[C---:B---3--:R-:W-:Y:S01]  /*320c0*/  HMMA.16816.F32.BF16 R12, R16.reuse, R10, R12 ;  /* 0x0000000a100c723c */ /* 0x048fe2000004180c */
[----:B------:R-:W2:Y:S01]  /*320d0*/  LDL.LU.64 R10, [R1+0x22f8] ;  /* 0x0022f800010a7983 */ /* 0x000ea20000300a00 */
[----:B------:R-:W2:Y:S11]  /*320e0*/  LDL.LU.64 R8, [R1+0x22f0] ;  /* 0x0022f00001087983 */ /* 0x000eb60000300a00 */
[----:B------:R-:W-:Y:S10]  /*320f0*/  @!UPT UIADD3 URZ, URZ, URZ, URZ ;  /* 0x0000003f3f3ff290 */ /* 0x000ff4000fffe03f */
[----:B------:R-:W-:Y:S01]  /*32100*/  STL [R1+0x470], R12 ;  /* 0x0004700c01007387 */ /* 0x000fe20000100800 */
[----:B------:R0:W-:Y:S02]  /*32110*/  STL [R1+0x47c], R15 ;  /* 0x00047c0f01007387 */ /* 0x0001e40000100800 */
[----:B------:R-:W-:Y:S02]  /*32120*/  IMAD.MOV.U32 R29, RZ, RZ, R14 ;  /* 0x000000ffff1d7224 */ /* 0x000fe400078e000e */
[----:B0-----:R-:W3:Y:S01]  /*32130*/  LDL.LU.64 R14, [R1+0x22e8] ;  /* 0x0022e800010e7983 */ /* 0x001ee20000300a00 */
[----:B------:R-:W2:Y:S02]  /*32140*/  LDL.LU R12, [R1+0x22e0] ;  /* 0x0022e000010c7983 */ /* 0x000ea40000300800 */
[----:B------:R-:W-:Y:S02]  /*32150*/  STL.64 [R1+0x22c0], R6 ;  /* 0x0022c00601007387 */ /* 0x000fe40000100a00 */
[----:B------:R0:W-:Y:S02]  /*32160*/  STL [R1+0x22b8], R4 ;  /* 0x0022b80401007387 */ /* 0x0001e40000100800 */
[----:B0-----:R-:W2:Y:S01]  /*32170*/  LDL.LU R4, [R1+0x460] ;  /* 0x0004600001047983 */ /* 0x001ea20000300800 */
[----:B------:R-:W2:Y:S02]  /*32180*/  LDL.LU R5, [R1+0x464] ;  /* 0x0004640001057983 */ /* 0x000ea40000300800 */
[----:B------:R-:W2:Y:S02]  /*32190*/  LDL.LU R6, [R1+0x468] ;  /* 0x0004680001067983 */ /* 0x000ea40000300800 */
[----:B------:R-:W2:Y:S02]  /*321a0*/  LDL.LU R7, [R1+0x46c] ;  /* 0x00046c0001077983 */ /* 0x000ea40000300800 */
[----:B------:R-:W-:Y:S01]  /*321b0*/  IMAD.MOV.U32 R28, RZ, RZ, R13 ;  /* 0x000000ffff1c7224 */ /* 0x000fe200078e000d */
[----:B------:R-:W-:Y:S01]  /*321c0*/  STL [R1+0x2234], R2 ;  /* 0x0022340201007387 */ /* 0x000fe20000100800 */
[----:B------:R4:W-:Y:S03]  /*321d0*/  STL [R1+0x1f98], R29 ;  /* 0x001f981d01007387 */ /* 0x0009e60000100800 */
[----:B------:R-:W-:Y:S01]  /*321e0*/  STL [R1+0x1f94], R28 ;  /* 0x001f941c01007387 */ /* 0x000fe20000100800 */
[----:B----4-:R-:W-:Y:S01]  /*321f0*/  IMAD.MOV.U32 R29, RZ, RZ, R22 ;  /* 0x000000ffff1d7224 */ /* 0x010fe200078e0016 */
[----:B--2---:R-:W-:Y:S01]  /*32200*/  HMMA.16816.F32.BF16 R4, R16, R22, R4 ;  /* 0x000000161004723c */ /* 0x004fe20000041804 */
[----:B---3--:R-:W-:-:S06]  /*32210*/  IMAD.MOV.U32 R21, RZ, RZ, R14 ;  /* 0x000000ffff157224 */ /* 0x008fcc00078e000e */
[----:B------:R-:W-:Y:S11]  /*32220*/  IMAD.MOV.U32 R22, RZ, RZ, R15 ;  /* 0x000000ffff167224 */ /* 0x000ff600078e000f */
[----:B------:R-:W-:Y:S05]  /*32230*/  @!UPT UIADD3 URZ, URZ, URZ, URZ ;  /* 0x0000003f3f3ff290 */ /* 0x000fea000fffe03f */
[----:B------:R0:W-:Y:S01]  /*32240*/  STL.64 [R1+0x460], R4 ;  /* 0x0004600401007387 */ /* 0x0001e20000100a00 */
[----:B------:R1:W-:Y:S03]  /*32250*/  STL.64 [R1+0x468], R6 ;  /* 0x0004680601007387 */ /* 0x0003e60000100a00 */
[----:B0-----:R-:W2:Y:S01]  /*32260*/  LDL.LU R4, [R1+0x430] ;  /* 0x0004300001047983 */ /* 0x001ea20000300800 */
[----:B------:R-:W2:Y:S02]  /*32270*/  LDL.LU R5, [R1+0x434] ;  /* 0x0004340001057983 */ /* 0x000ea40000300800 */
[----:B-1----:R-:W3:Y:S02]  /*32280*/  LDL.LU R6, [R1+0x438] ;  /* 0x0004380001067983 */ /* 0x002ee40000300800 */
[----:B------:R-:W3:Y:S01]  /*32290*/  LDL.LU R7, [R1+0x43c] ;  /* 0x00043c0001077983 */ /* 0x000ee20000300800 */
[----:B------:R-:W4:Y:S01]  /*322a0*/  LDL.LU R20, [R1+0x440] ;  /* 0x0004400001147983 */ /* 0x000f220000300800 */
[----:B------:R-:W4:Y:S02]  /*322b0*/  LDL.LU R14, [R1+0x22dc] ;  /* 0x0022dc00010e7983 */ /* 0x000f240000300800 */
[----:B------:R-:W4:Y:S01]  /*322c0*/  LDL.LU R15, [R1+0x22d8] ;  /* 0x0022d800010f7983 */ /* 0x000f220000300800 */
[----:B------:R-:W-:Y:S01]  /*322d0*/  HMMA.16816.F32.BF16 R8, R16, R26, R8 ;  /* 0x0000001a1008723c */ /* 0x000fe20000041808 */
[----:B------:R-:W-:-:S02]  /*322e0*/  IMAD.MOV.U32 R13, RZ, RZ, R27 ;  /* 0x000000ffff0d7224 */ /* 0x000fc400078e001b */
[----:B------:R-:W-:Y:S02]  /*322f0*/  IMAD.MOV.U32 R28, RZ, RZ, R23 ;  /* 0x000000ffff1c7224 */ /* 0x000fe400078e0017 */
[----:B------:R-:W-:Y:S11]  /*32300*/  IMAD.MOV.U32 R23, RZ, RZ, R3 ;  /* 0x000000ffff177224 */ /* 0x000ff600078e0003 */
[----:B------:R-:W-:Y:S08]  /*32310*/  @!UPT UIADD3 URZ, URZ, URZ, URZ ;  /* 0x0000003f3f3ff290 */ /* 0x000ff0000fffe03f */
[----:B------:R-:W-:Y:S01]  /*32320*/  IMAD.MOV.U32 R3, RZ, RZ, R11 ;  /* 0x000000ffff037224 */ /* 0x000fe200078e000b */
[----:B---3--:R0:W-:Y:S01]  /*32330*/  STL.64 [R1+0x22d0], R6 ;  /* 0x0022d00601007387 */ /* 0x0081e20000100a00 */
[----:B--2---:R-:W-:Y:S03]  /*32340*/  STL.64 [R1+0x22c8], R4 ;  /* 0x0022c80401007387 */ /* 0x004fe60000100a00 */
[----:B0-----:R-:W2:Y:S01]  /*32350*/  LDL.64 R6, [R1+0x48] ;  /* 0x0000480001067983 */ /* 0x001ea20000100a00 */
[----:B------:R-:W-:Y:S02]  /*32360*/  STL.64 [R1+0x450], R8 ;  /* 0x0004500801007387 */ /* 0x000fe40000100a00 */
[----:B------:R-:W-:Y:S02]  /*32370*/  STL [R1+0x458], R10 ;  /* 0x0004580a01007387 */ /* 0x000fe40000100800 */
[----:B----4-:R-:W-:Y:S01]  /*32380*/  STL.64 [R1+0x2250], R14 ;  /* 0x0022500e01007387 */ /* 0x010fe20000100a00 */
[----:B------:R0:W-:Y:S04]  /*32390*/  STL.64 [R1+0x2248], R12 ;  /* 0x0022480c01007387 */ /* 0x0001e80000100a00 */
[----:B0-----:R-:W3:Y:S01]  /*323a0*/  LDL.LU R12, [R1+0x3f0] ;  /* 0x0003f000010c7983 */ /* 0x001ee20000300800 */
[----:B------:R-:W3:Y:S02]  /*323b0*/  LDL.LU R13, [R1+0x3f4] ;  /* 0x0003f400010d7983 */ /* 0x000ee40000300800 */
[----:B------:R-:W4:Y:S02]  /*323c0*/  LDL.LU R14, [R1+0x3f8] ;  /* 0x0003f800010e7983 */ /* 0x000f240000300800 */
[----:B------:R-:W4:Y:S01]  /*323d0*/  LDL.LU R15, [R1+0x3fc] ;  /* 0x0003fc00010f7983 */ /* 0x000f220000300800 */
[----:B------:R-:W2:Y:S01]  /*323e0*/  LDL.LU R8, [R1+0x410] ;  /* 0x0004100001087983 */ /* 0x000ea20000300800 */
[----:B------:R-:W2:Y:S02]  /*323f0*/  LDL.LU R9, [R1+0x414] ;  /* 0x0004140001097983 */ /* 0x000ea40000300800 */
[----:B------:R-:W2:Y:S02]  /*32400*/  LDL.LU R10, [R1+0x418] ;  /* 0x00041800010a7983 */ /* 0x000ea40000300800 */
[----:B------:R-:W2:Y:S02]  /*32410*/  LDL.LU R11, [R1+0x41c] ;  /* 0x00041c00010b7983 */ /* 0x000ea40000300800 */
[----:B--2---:R-:W-:Y:S01]  /*32420*/  STL.64 [R1+0x22a0], R10 ;  /* 0x0022a00a01007387 */ /* 0x004fe20000100a00 */
[----:B------:R0:W-:Y:S03]  /*32430*/  STL.64 [R1+0x2298], R8 ;  /* 0x0022980801007387 */ /* 0x0001e60000100a00 */
[----:B0-----:R-:W2:Y:S01]  /*32440*/  LDL.LU R8, [R1+0x420] ;  /* 0x0004200001087983 */ /* 0x001ea20000300800 */
[----:B------:R-:W2:Y:S02]  /*32450*/  LDL.LU R9, [R1+0x424] ;  /* 0x0004240001097983 */ /* 0x000ea40000300800 */
[----:B------:R-:W2:Y:S02]  /*32460*/  LDL.LU R10, [R1+0x428] ;  /* 0x00042800010a7983 */ /* 0x000ea40000300800 */
[----:B------:R-:W2:Y:S02]  /*32470*/  LDL.LU R11, [R1+0x42c] ;  /* 0x00042c00010b7983 */ /* 0x000ea40000300800 */
[----:B------:R-:W-:Y:S01]  /*32480*/  IMAD.MOV.U32 R0, RZ, RZ, R26 ;  /* 0x000000ffff007224 */ /* 0x000fe200078e001a */
[----:B------:R-:W-:Y:S01]  /*32490*/  HMMA.16816.F32.BF16 R20, R16, R6, R20 ;  /* 0x000000061014723c */ /* 0x000fe20000041814 */
[----:B--2---:R0:W-:Y:S01]  /*324a0*/  STL.64 [R1+0x22b0], R10 ;  /* 0x0022b00a01007387 */ /* 0x0041e20000100a00 */
[----:B------:R-:W-:Y:S02]  /*324b0*/  STL.64 [R1+0x22a8], R8 ;  /* 0x0022a80801007387 */ /* 0x000fe40000100a00 */
[----:B------:R-:W2:Y:S01]  /*324c0*/  LDL.64 R26, [R1+0x28] ;  /* 0x00002800011a7983 */ /* 0x000ea20000100a00 */
[----:B0-----:R-:W2:Y:S01]  /*324d0*/  LDL.64 R10, [R1+0x38] ;  /* 0x00003800010a7983 */ /* 0x001ea20000100a00 */
[----:B----4-:R0:W-:Y:S02]  /*324e0*/  STL.64 [R1+0x2260], R14 ;  /* 0x0022600e01007387 */ /* 0x0101e40000100a00 */
[----:B---3--:R-:W-:Y:S01]  /*324f0*/  STL.64 [R1+0x2258], R12 ;  /* 0x0022580c01007387 */ /* 0x008fe20000100a00 */
[----:B0-----:R-:W3:Y:S04]  /*32500*/  LDL.64 R14, [R1+0x8] ;  /* 0x00000800010e7983 */ /* 0x001ee80000100a00 */
[----:B---3--:R0:W-:Y:S04]  /*32510*/  STL.64 [R1+0x2278], R14 ;  /* 0x0022780e01007387 */ /* 0x0081e80000100a00 */
[----:B0-----:R-:W3:Y:S01]  /*32520*/  LDL.64 R14, [R1+0x18] ;  /* 0x00001800010e7983 */ /* 0x001ee20000100a00 */
[----:B------:R0:W-:Y:S05]  /*32530*/  STL [R1+0x1f9c], R3 ;  /* 0x001f9c0301007387 */ /* 0x0001ea0000100800 */
[----:B------:R1:W-:Y:S02]  /*32540*/  STL.64 [R1+0x440], R20 ;  /* 0x0004401401007387 */ /* 0x0003e40000100a00 */
[----:B------:R-:W-:Y:S02]  /*32550*/  STL.64 [R1+0x448], R22 ;  /* 0x0004481601007387 */ /* 0x000fe40000100a00 */
[----:B0-----:R-:W-:-:S02]  /*32560*/  IMAD.MOV.U32 R3, RZ, RZ, R7 ;  /* 0x000000ffff037224 */ /* 0x001fc400078e0007 */
[----:B-1----:R-:W-:Y:S02]  /*32570*/  IMAD.MOV.U32 R21, RZ, RZ, R6 ;  /* 0x000000ffff157224 */ /* 0x002fe400078e0006 */
[----:B------:R-:W2:Y:S01]  /*32580*/  LDL.LU.64 R6, [R1+0x22d0] ;  /* 0x0022d00001067983 */ /* 0x000ea20000300a00 */
[----:B------:R-:W2:Y:S02]  /*32590*/  LDL.LU.64 R4, [R1+0x22c8] ;  /* 0x0022c80001047983 */ /* 0x000ea40000300a00 */
[C---:B--2---:R-:W-:Y:S11]  /*325a0*/  HMMA.16816.F32.BF16 R4, R16.reuse, R10, R4 ;  /* 0x0000000a1004723c */ /* 0x044ff60000041804 */
[----:B------:R-:W-:Y:S11]  /*325b0*/  @!UPT UIADD3 URZ, URZ, URZ, URZ ;  /* 0x0000003f3f3ff290 */ /* 0x000ff6000fffe03f */
[----:B------:R-:W-:Y:S01]  /*325c0*/  @!UPT UIADD3 URZ, URZ, URZ, URZ ;  /* 0x0000003f3f3ff290 */ /* 0x000fe2000fffe03f */
[----:B------:R-:W-:Y:S01]  /*325d0*/  STL.64 [R1+0x430], R4 ;  /* 0x0004300401007387 */ /* 0x000fe20000100a00 */
[----:B------:R0:W-:Y:S03]  /*325e0*/  STL.64 [R1+0x438], R6 ;  /* 0x0004380601007387 */ /* 0x0001e60000100a00 */
[----:B0-----:R-:W2:Y:S01]  /*325f0*/  LDL.LU.64 R6, [R1+0x22c0] ;  /* 0x0022c00001067983 */ /* 0x001ea20000300a00 */
[----:B------:R-:W4:Y:S02]  /*32600*/  LDL.LU R4, [R1+0x22b8] ;  /* 0x0022b80001047983 */ /* 0x000f240000300800 */
[----:B------:R-:W-:Y:S02]  /*32610*/  IMAD.MOV.U32 R5, RZ, RZ, R10 ;  /* 0x000000ffff057224 */ /* 0x000fe400078e000a */
[----:B------:R-:W-:Y:S02]  /*32620*/  IMAD.MOV.U32 R20, RZ, RZ, R11 ;  /* 0x000000ffff147224 */ /* 0x000fe400078e000b */
[----:B------:R-:W3:Y:S01]  /*32630*/  LDL.LU.64 R10, [R1+0x22b0] ;  /* 0x0022b000010a7983 */ /* 0x000ee20000300a00 */
[----:B------:R-:W3:Y:S03]  /*32640*/  LDL.LU.64 R8, [R1+0x22a8] ;  /* 0x0022a80001087983 */ /* 0x000ee60000300a00 */
[----:B--2---:R-:W-:Y:S01]  /*32650*/  STL.64 [R1+0x2228], R6 ;  /* 0x0022280601007387 */ /* 0x004fe20000100a00 */
[----:B----4-:R0:W-:Y:S03]  /*32660*/  STL.64 [R1+0x2220], R4 ;  /* 0x0022200401007387 */ /* 0x0101e60000100a00 */
[----:B0-----:R-:W2:Y:S01]  /*32670*/  LDL.LU R4, [R1+0x3d0] ;  /* 0x0003d00001047983 */ /* 0x001ea20000300800 */
[----:B------:R-:W2:Y:S02]  /*32680*/  LDL.LU R5, [R1+0x3d4] ;  /* 0x0003d40001057983 */ /* 0x000ea40000300800 */
[----:B------:R-:W4:Y:S02]  /*32690*/  LDL.LU R6, [R1+0x3d8] ;  /* 0x0003d80001067983 */ /* 0x000f240000300800 */
[----:B------:R-:W4:Y:S01]  /*326a0*/  LDL.LU R7, [R1+0x3dc] ;  /* 0x0003dc0001077983 */ /* 0x000f220000300800 */
[----:B---3--:R-:W-:Y:S01]  /*326b0*/  HMMA.16816.F32.BF16 R8, R16, R26, R8 ;  /* 0x0000001a1008723c */ /* 0x008fe20000041808 */
[----:B----4-:R-:W-:Y:S01]  /*326c0*/  STL.64 [R1+0x2240], R6 ;  /* 0x0022400601007387 */ /* 0x010fe20000100a00 */
[----:B--2---:R0:W-:Y:S03]  /*326d0*/  STL.64 [R1+0x2238], R4 ;  /* 0x0022380401007387 */ /* 0x0041e60000100a00 */
[----:B0-----:R-:W2:Y:S01]  /*326e0*/  LDL.LU R4, [R1+0x3e0] ;  /* 0x0003e00001047983 */ /* 0x001ea20000300800 */
[----:B------:R-:W2:Y:S02]  /*326f0*/  LDL.LU R5, [R1+0x3e4] ;  /* 0x0003e40001057983 */ /* 0x000ea40000300800 */
[----:B------:R-:W3:Y:S02]  /*32700*/  LDL.LU R6, [R1+0x3e8] ;  /* 0x0003e80001067983 */ /* 0x000ee40000300800 */
[----:B------:R-:W3:Y:S02]  /*32710*/  LDL.LU R7, [R1+0x3ec] ;  /* 0x0003ec0001077983 */ /* 0x000ee40000300800 */
[----:B---3--:R-:W-:Y:S01]  /*32720*/  STL.64 [R1+0x2270], R6 ;  /* 0x0022700601007387 */ /* 0x008fe20000100a00 */
[----:B--2---:R0:W-:Y:S03]  /*32730*/  STL.64 [R1+0x2268], R4 ;  /* 0x0022680401007387 */ /* 0x0041e60000100a00 */
[----:B0-----:R-:W2:Y:S01]  /*32740*/  LDL.LU R4, [R1+0x400] ;  /* 0x0004000001047983 */ /* 0x001ea20000300800 */
[----:B------:R-:W2:Y:S02]  /*32750*/  LDL.LU R5, [R1+0x404] ;  /* 0x0004040001057983 */ /* 0x000ea40000300800 */
[----:B------:R-:W2:Y:S02]  /*32760*/  LDL.LU R6, [R1+0x408] ;  /* 0x0004080001067983 */ /* 0x000ea40000300800 */
[----:B------:R-:W2:Y:S02]  /*32770*/  LDL.LU R7, [R1+0x40c] ;  /* 0x00040c0001077983 */ /* 0x000ea40000300800 */
[----:B------:R-:W-:Y:S01]  /*32780*/  STL.64 [R1+0x420], R8 ;  /* 0x0004200801007387 */ /* 0x000fe20000100a00 */
[----:B------:R0:W-:Y:S03]  /*32790*/  STL.64 [R1+0x428], R10 ;  /* 0x0004280a01007387 */ /* 0x0001e60000100a00 */
[----:B0-----:R-:W3:Y:S01]  /*327a0*/  LDL.LU.64 R10, [R1+0x22a0] ;  /* 0x0022a000010a7983 */ /* 0x001ee20000300a00 */
[----:B------:R-:W3:Y:S02]  /*327b0*/  LDL.LU.64 R8, [R1+0x2298] ;  /* 0x0022980001087983 */ /* 0x000ee40000300a00 */
[----:B------:R-:W-:-:S02]  /*327c0*/  IMAD.MOV.U32 R23, RZ, RZ, R26 ;  /* 0x000000ffff177224 */ /* 0x000fc400078e001a */
[----:B------:R-:W-:Y:S02]  /*327d0*/  IMAD.MOV.U32 R24, RZ, RZ, R27 ;  /* 0x000000ffff187224 */ /* 0x000fe400078e001b */
[----:B------:R-:W4:Y:S01]  /*327e0*/  LDL.LU.64 R26, [R1+0x2290] ;  /* 0x00229000011a7983 */ /* 0x000f220000300a00 */
[----:B------:R-:W2:Y:S01]  /*327f0*/  LDL.LU R25, [R1+0x2288] ;  /* 0x0022880001197983 */ /* 0x000ea20000300800 */
[C---:B---3--:R-:W-:Y:S11]  /*32800*/  HMMA.16816.F32.BF16 R8, R16.reuse, R14, R8 ;  /* 0x0000000e1008723c */ /* 0x048ff60000041808 */
[----:B------:R-:W-:Y:S11]  /*32810*/  @!UPT UIADD3 URZ, URZ, URZ, URZ ;  /* 0x0000003f3f3ff290 */ /* 0x000ff6000fffe03f */
[----:B------:R-:W-:Y:S01]  /*32820*/  @!UPT UIADD3 URZ, URZ, URZ, URZ ;  /* 0x0000003f3f3ff290 */ /* 0x000fe2000fffe03f */
[----:B------:R0:W-:Y:S01]  /*32830*/  STL.64 [R1+0x410], R8 ;  /* 0x0004100801007387 */ /* 0x0001e20000100a00 */
[----:B------:R1:W-:Y:S02]  /*32840*/  STL.64 [R1+0x418], R10 ;  /* 0x0004180a01007387 */ /* 0x0003e40000100a00 */
[----:B0-----:R-:W-:Y:S01]  /*32850*/  IMAD.MOV.U32 R9, RZ, RZ, R14 ;  /* 0x000000ffff097224 */ /* 0x001fe200078e000e */
[----:B-1----:R-:W3:Y:S01]  /*32860*/  LDL.LU.64 R10, [R1+0x2280] ;  /* 0x00228000010a7983 */ /* 0x002ee20000300a00 */
        /* <DEDUP_REMOVED lines=10> */
[----:B------:R-:W4:Y:S02]  /*32910*/  LDL.LU.64 R14, [R1+0x2260] ;  /* 0x00226000010e7983 */ /* 0x000f240000300a00 */
[----:B------:R-:W4:Y:S02]  /*32920*/  LDL.LU.64 R12, [R1+0x2258] ;  /* 0x00225800010c7983 */ /* 0x000f240000300a00 */
[C---:B----4-:R-:W-:Y:S11]  /*32930*/  HMMA.16816.F32.BF16 R12, R16.reuse, R26, R12 ;  /* 0x0000001a100c723c */ /* 0x050ff6000004180c */
[----:B------:R-:W-:Y:S11]  /*32940*/  @!UPT UIADD3 URZ, URZ, URZ, URZ ;  /* 0x0000003f3f3ff290 */ /* 0x000ff6000fffe03f */
[----:B------:R-:W-:Y:S01]  /*32950*/  @!UPT UIADD3 URZ, URZ, URZ, URZ ;  /* 0x0000003f3f3ff290 */ /* 0x000fe2000fffe03f */
[----:B------:R-:W-:Y:S01]  /*32960*/  STL.64 [R1+0x3f0], R12 ;  /* 0x0003f00c01007387 */ /* 0x000fe20000100a00 */
[----:B------:R0:W-:Y:S03]  /*32970*/  STL.64 [R1+0x3f8], R14 ;  /* 0x0003f80e01007387 */ /* 0x0001e60000100a00 */
[----:B0-----:R-:W2:Y:S01]  /*32980*/  LDL.LU.64 R14, [R1+0x2250] ;  /* 0x00225000010e7983 */ /* 0x001ea20000300a00 */
[----:B------:R-:W4:Y:S02]  /*32990*/  LDL.LU.64 R12, [R1+0x2248] ;  /* 0x00224800010c7983 */ /* 0x000f240000300a00 */
[----:B------:R-:W-:Y:S02]  /*329a0*/  STL.64 [R1+0x20c0], R26 ;  /* 0x0020c01a01007387 */ /* 0x000fe40000100a00 */
[----:B------:R-:W-:Y:S01]  /*329b0*/  STL [R1+0x20b8], R25 ;  /* 0x0020b81901007387 */ /* 0x000fe20000100800 */
[----:B--2---:R-:W-:Y:S11]  /*329c0*/  HMMA.16816.F32.BF16 R4, R16, R14, R4 ;  /* 0x0000000e1004723c */ /* 0x004ff60000041804 */
[----:B------:R-:W-:Y:S11]  /*329d0*/  @!UPT UIADD3 URZ, URZ, URZ, URZ ;  /* 0x0000003f3f3ff290 */ /* 0x000ff6000fffe03f */
[----:B------:R-:W-:Y:S01]  /*329e0*/  @!UPT UIADD3 URZ, URZ, URZ, URZ ;  /* 0x0000003f3f3ff290 */ /* 0x000fe2000fffe03f */
[----:B------:R-:W-:Y:S01]  /*329f0*/  STL.64 [R1+0x3e0], R4 ;  /* 0x0003e00401007387 */ /* 0x000fe20000100a00 */
[----:B------:R0:W-:Y:S03]  /*32a00*/  STL.64 [R1+0x3e8], R6 ;  /* 0x0003e80601007387 */ /* 0x0001e60000100a00 */
[----:B0-----:R-:W3:Y:S01]  /*32a10*/  LDL.LU.64 R6, [R1+0x2240] ;  /* 0x0022400001067983 */ /* 0x001ee20000300a00 */
[----:B------:R-:W3:Y:S02]  /*32a20*/  LDL.LU.64 R4, [R1+0x2238] ;  /* 0x0022380001047983 */ /* 0x000ee40000300a00 */
[----:B------:R-:W-:Y:S02]  /*32a30*/  IMAD.MOV.U32 R26, RZ, RZ, R2 ;  /* 0x000000ffff1a7224 */ /* 0x000fe400078e0002 */
[----:B------:R-:W-:Y:S01]  /*32a40*/  IMAD.MOV.U32 R27, RZ, RZ, R22 ;  /* 0x000000ffff1b7224 */ /* 0x000fe200078e0016 */
[----:B------:R-:W-:Y:S01]  /*32a50*/  STL.64 [R1+0x20f8], R14 ;  /* 0x0020f80e01007387 */ /* 0x000fe20000100a00 */
[----:B----4-:R-:W-:Y:S02]  /*32a60*/  STL [R1+0x20f0], R12 ;  /* 0x0020f00c01007387 */ /* 0x010fe40000100800 */
[----:B------:R-:W2:Y:S02]  /*32a70*/  LDL.LU R2, [R1+0x2234] ;  /* 0x0022340001027983 */ /* 0x000ea40000300800 */
[----:B------:R-:W4:Y:S01]  /*32a80*/  LDL.LU R22, [R1+0x2230] ;  /* 0x0022300001167983 */ /* 0x000f220000300800 */
[----:B------:R0:W-:Y:S02]  /*32a90*/  STL.64 [R1+0x20d8], R26 ;  /* 0x0020d81a01007387 */ /* 0x0001e40000100a00 */
[----:B0-----:R-:W-:-:S02]  /*32aa0*/  IMAD.MOV.U32 R26, RZ, RZ, R9 ;  /* 0x000000ffff1a7224 */ /* 0x001fc400078e0009 */
[----:B------:R-:W-:Y:S02]  /*32ab0*/  IMAD.MOV.U32 R27, RZ, RZ, R8 ;  /* 0x000000ffff1b7224 */ /* 0x000fe400078e0008 */
[----:B------:R-:W-:Y:S02]  /*32ac0*/  IMAD.MOV.U32 R14, RZ, RZ, R23 ;  /* 0x000000ffff0e7224 */ /* 0x000fe400078e0017 */
[----:B------:R-:W-:Y:S01]  /*32ad0*/  IMAD.MOV.U32 R15, RZ, RZ, R24 ;  /* 0x000000ffff0f7224 */ /* 0x000fe200078e0018 */
[----:B---3--:R-:W-:Y:S11]  /*32ae0*/  HMMA.16816.F32.BF16 R4, R16, R10, R4 ;  /* 0x0000000a1004723c */ /* 0x008ff60000041804 */
[----:B------:R-:W-:Y:S11]  /*32af0*/  @!UPT UIADD3 URZ, URZ, URZ, URZ ;  /* 0x0000003f3f3ff290 */ /* 0x000ff6000fffe03f */
[----:B------:R-:W-:Y:S01]  /*32b00*/  @!UPT UIADD3 URZ, URZ, URZ, URZ ;  /* 0x0000003f3f3ff290 */ /* 0x000fe2000fffe03f */
[----:B------:R-:W-:Y:S01]  /*32b10*/  STL.64 [R1+0x3d0], R4 ;  /* 0x0003d00401007387 */ /* 0x000fe20000100a00 */
[----:B------:R0:W-:Y:S03]  /*32b20*/  STL.64 [R1+0x3d8], R6 ;  /* 0x0003d80601007387 */ /* 0x0001e60000100a00 */
[----:B0-----:R-:W3:Y:S01]  /*32b30*/  LDL.LU.64 R6, [R1+0x2228] ;  /* 0x0022280001067983 */ /* 0x001ee20000300a00 */
[----:B------:R-:W2:Y:S02]  /*32b40*/  LDL.LU.64 R4, [R1+0x2220] ;  /* 0x0022200001047983 */ /* 0x000ea40000300a00 */
[----:B------:R-:W-:Y:S02]  /*32b50*/  STL.64 [R1+0x2100], R26 ;  /* 0x0021001a01007387 */ /* 0x000fe40000100a00 */
[----:B------:R0:W-:Y:S01]  /*32b60*/  STL.64 [R1+0x20a0], R10 ;  /* 0x0020a00a01007387 */ /* 0x0001e20000100a00 */
[----:B------:R-:W3:Y:S01]  /*32b70*/  LDL.LU R8, [R1+0x1f0] ;  /* 0x0001f00001087983 */ /* 0x000ee20000300800 */
[----:B------:R-:W3:Y:S03]  /*32b80*/  LDL.LU R9, [R1+0x1f4] ;  /* 0x0001f40001097983 */ /* 0x000ee60000300800 */
[----:B0-----:R-:W3:Y:S01]  /*32b90*/  LDL.LU R10, [R1+0x1f8] ;  /* 0x0001f800010a7983 */ /* 0x001ee20000300800 */
[----:B------:R-:W3:Y:S02]  /*32ba0*/  LDL.LU R11, [R1+0x1fc] ;  /* 0x0001fc00010b7983 */ /* 0x000ee40000300800 */
[----:B------:R-:W3:Y:S02]  /*32bb0*/  LDL.LU R23, [R1+0x2218] ;  /* 0x0022180001177983 */ /* 0x000ee40000300800 */
[----:B------:R0:W-:Y:S01]  /*32bc0*/  STL.64 [R1+0x2108], R14 ;  /* 0x0021080e01007387 */ /* 0x0001e20000100a00 */
[----:B------:R-:W3:Y:S01]  /*32bd0*/  LDL.LU R24, [R1+0x230] ;  /* 0x0002300001187983 */ /* 0x000ee20000300800 */
[----:B------:R-:W3:Y:S02]  /*32be0*/  LDL.LU R25, [R1+0x234] ;  /* 0x0002340001197983 */ /* 0x000ee40000300800 */
[----:B------:R-:W3:Y:S02]  /*32bf0*/  LDL.LU R26, [R1+0x238] ;  /* 0x00023800011a7983 */ /* 0x000ee40000300800 */
[----:B------:R-:W3:Y:S02]  /*32c00*/  LDL.LU R27, [R1+0x23c] ;  /* 0x00023c00011b7983 */ /* 0x000ee40000300800 */
[----:B0-----:R-:W-:-:S02]  /*32c10*/  IMAD.MOV.U32 R15, RZ, RZ, R20 ;  /* 0x000000ffff0f7224 */ /* 0x001fc400078e0014 */
[----:B--2---:R-:W-:Y:S01]  /*32c20*/  IMAD.MOV.U32 R14, RZ, RZ, R5 ;  /* 0x000000ffff0e7224 */ /* 0x004fe200078e0005 */
[----:B---3--:R-:W-:Y:S01]  /*32c30*/  STL.64 [R1+0x2118], R26 ;  /* 0x0021181a01007387 */ /* 0x008fe20000100a00 */
[----:B------:R0:W-:Y:S02]  /*32c40*/  STL.64 [R1+0x2110], R24 ;  /* 0x0021101801007387 */ /* 0x0001e40000100a00 */
[----:B------:R-:W2:Y:S02]  /*32c50*/  LDL.LU R5, [R1+0x2214] ;  /* 0x0022140001057983 */ /* 0x000ea40000300800 */
[----:B------:R-:W3:Y:S01]  /*32c60*/  LDL.LU R20, [R1+0x2210] ;  /* 0x0022100001147983 */ /* 0x000ee20000300800 */
[----:B------:R1:W-:Y:S04]  /*32c70*/  STL.64 [R1+0x2120], R14 ;  /* 0x0021200e01007387 */ /* 0x0003e80000100a00 */
[----:B0-----:R-:W2:Y:S01]  /*32c80*/  LDL.LU R24, [R1+0x240] ;  /* 0x0002400001187983 */ /* 0x001ea20000300800 */
[----:B------:R-:W2:Y:S02]  /*32c90*/  LDL.LU R25, [R1+0x244] ;  /* 0x0002440001197983 */ /* 0x000ea40000300800 */
[----:B------:R-:W2:Y:S02]  /*32ca0*/  LDL.LU R26, [R1+0x248] ;  /* 0x00024800011a7983 */ /* 0x000ea40000300800 */
[----:B------:R-:W2:Y:S02]  /*32cb0*/  LDL.LU R27, [R1+0x24c] ;  /* 0x00024c00011b7983 */ /* 0x000ea40000300800 */
[----:B-1----:R-:W-:-:S02]  /*32cc0*/  IMAD.MOV.U32 R14, RZ, RZ, R21 ;  /* 0x000000ffff0e7224 */ /* 0x002fc400078e0015 */
[----:B------:R-:W-:Y:S01]  /*32cd0*/  IMAD.MOV.U32 R15, RZ, RZ, R3 ;  /* 0x000000ffff0f7224 */ /* 0x000fe200078e0003 */
[----:B--2---:R-:W-:Y:S01]  /*32ce0*/  STL.64 [R1+0x2130], R26 ;  /* 0x0021301a01007387 */ /* 0x004fe20000100a00 */
[----:B------:R-:W-:Y:S02]  /*32cf0*/  STL.64 [R1+0x2128], R24 ;  /* 0x0021281801007387 */ /* 0x000fe40000100a00 */
[----:B------:R-:W2:Y:S02]  /*32d00*/  LDL.LU R21, [R1+0x220c] ;  /* 0x00220c0001157983 */ /* 0x000ea40000300800 */
[----:B------:R0:W-:Y:S02]  /*32d10*/  STL.64 [R1+0x2138], R14 ;  /* 0x0021380e01007387 */ /* 0x0001e40000100a00 */
[----:B0-----:R-:W-:Y:S02]  /*32d20*/  IMAD.MOV.U32 R14, RZ, RZ, R0 ;  /* 0x000000ffff0e7224 */ /* 0x001fe400078e0000 */
[----:B------:R-:W-:Y:S01]  /*32d30*/  IMAD.MOV.U32 R15, RZ, RZ, R13 ;  /* 0x000000ffff0f7224 */ /* 0x000fe200078e000d */
[----:B------:R-:W2:Y:S01]  /*32d40*/  LDL.LU R0, [R1+0x2208] ;  /* 0x0022080001007983 */ /* 0x000ea20000300800 */
[----:B------:R-:W2:Y:S03]  /*32d50*/  LDL.LU R13, [R1+0x2204] ;  /* 0x00220400010d7983 */ /* 0x000ea60000300800 */
[----:B------:R0:W-:Y:S01]  /*32d60*/  STL.64 [R1+0x2150], R14 ;  /* 0x0021500e01007387 */ /* 0x0001e20000100a00 */
[----:B------:R-:W2:Y:S02]  /*32d70*/  LDL.LU R24, [R1+0x250] ;  /* 0x0002500001187983 */ /* 0x000ea40000300800 */
[----:B------:R-:W2:Y:S02]  /*32d80*/  LDL.LU R25, [R1+0x254] ;  /* 0x0002540001197983 */ /* 0x000ea40000300800 */
[----:B------:R-:W2:Y:S01]  /*32d90*/  LDL.LU R26, [R1+0x258] ;  /* 0x00025800011a7983 */ /* 0x000ea20000300800 */
[----:B------:R-:W2:Y:S01]  /*32da0*/  LDL.LU R27, [R1+0x25c] ;  /* 0x00025c00011b7983 */ /* 0x000ea20000300800 */
[----:B0-----:R-:W-:-:S02]  /*32db0*/  IMAD.MOV.U32 R14, RZ, RZ, R29 ;  /* 0x000000ffff0e7224 */ /* 0x001fc400078e001d */
[----:B------:R-:W-:-:S05]  /*32dc0*/  IMAD.MOV.U32 R15, RZ, RZ, R28 ;  /* 0x000000ffff0f7224 */ /* 0x000fca00078e001c */
[----:B------:R-:W-:Y:S04]  /*32dd0*/  STL.64 [R1+0x2168], R14 ;  /* 0x0021680e01007387 */ /* 0x000fe80000100a00 */
[----:B--2---:R-:W-:Y:S01]  /*32de0*/  STL.64 [R1+0x2148], R26 ;  /* 0x0021481a01007387 */ /* 0x004fe20000100a00 */
[----:B------:R0:W-:Y:S03]  /*32df0*/  STL.64 [R1+0x2140], R24 ;  /* 0x0021401801007387 */ /* 0x0001e60000100a00 */
[----:B0-----:R-:W2:Y:S01]  /*32e00*/  LDL.LU R24, [R1+0x260] ;  /* 0x0002600001187983 */ /* 0x001ea20000300800 */
[----:B------:R-:W2:Y:S02]  /*32e10*/  LDL.LU R25, [R1+0x264] ;  /* 0x0002640001197983 */ /* 0x000ea40000300800 */
[----:B------:R-:W2:Y:S02]  /*32e20*/  LDL.LU R26, [R1+0x268] ;  /* 0x00026800011a7983 */ /* 0x000ea40000300800 */
[----:B------:R-:W2:Y:S02]  /*32e30*/  LDL.LU R27, [R1+0x26c] ;  /* 0x00026c00011b7983 */ /* 0x000ea40000300800 */
[----:B------:R-:W-:-:S02]  /*32e40*/  IMAD.MOV.U32 R14, RZ, RZ, R4 ;  /* 0x000000ffff0e7224 */ /* 0x000fc400078e0004 */
[----:B------:R-:W-:Y:S01]  /*32e50*/  IMAD.MOV.U32 R15, RZ, RZ, R2 ;  /* 0x000000ffff0f7224 */ /* 0x000fe200078e0002 */
[----:B------:R-:W3:Y:S04]  /*32e60*/  LDL.LU R4, [R1+0x2200] ;  /* 0x0022000001047983 */ /* 0x000ee80000300800 */
        /* <DEDUP_REMOVED lines=9> */
[----:B------:R-:W3:Y:S01]  /*32f00*/  LDL.LU R7, [R1+0x21fc] ;  /* 0x0021fc0001077983 */ /* 0x000ee20000300800 */
[----:B------:R-:W3:Y:S03]  /*32f10*/  LDL.LU R6, [R1+0x21f8] ;  /* 0x0021f80001067983 */ /* 0x000ee60000300800 */
        /* <DEDUP_REMOVED lines=8> */
[----:B----4-:R-:W-:-:S05]  /*32fa0*/  IMAD.MOV.U32 R15, RZ, RZ, R22 ;  /* 0x000000ffff0f7224 */ /* 0x010fca00078e0016 */
[----:B------:R-:W-:Y:S04]  /*32fb0*/  STL.64 [R1+0x21b0], R14 ;  /* 0x0021b00e01007387 */ /* 0x000fe80000100a00 */
[----:B--2---:R-:W-:Y:S01]  /*32fc0*/  STL.64 [R1+0x2190], R26 ;  /* 0x0021901a01007387 */ /* 0x004fe20000100a00 */
[----:B------:R0:W-:Y:S03]  /*32fd0*/  STL.64 [R1+0x2188], R24 ;  /* 0x0021881801007387 */ /* 0x0001e60000100a00 */
[----:B0-----:R-:W2:Y:S01]  /*32fe0*/  LDL.LU R24, [R1+0x290] ;  /* 0x0002900001187983 */ /* 0x001ea20000300800 */
[----:B------:R-:W2:Y:S02]  /*32ff0*/  LDL.LU R25, [R1+0x294] ;  /* 0x0002940001197983 */ /* 0x000ea40000300800 */
[----:B------:R-:W4:Y:S02]  /*33000*/  LDL.LU R26, [R1+0x298] ;  /* 0x00029800011a7983 */ /* 0x000f240000300800 */
[----:B------:R-:W4:Y:S02]  /*33010*/  LDL.LU R27, [R1+0x29c] ;  /* 0x00029c00011b7983 */ /* 0x000f240000300800 */
[----:B------:R-:W-:-:S02]  /*33020*/  IMAD.MOV.U32 R14, RZ, RZ, R21 ;  /* 0x000000ffff0e7224 */ /* 0x000fc400078e0015 */
[----:B---3--:R-:W-:-:S05]  /*33030*/  IMAD.MOV.U32 R15, RZ, RZ, R20 ;  /* 0x000000ffff0f7224 */ /* 0x008fca00078e0014 */
[----:B------:R-:W-:Y:S04]  /*33040*/  STL.64 [R1+0x21c8], R14 ;  /* 0x0021c80e01007387 */ /* 0x000fe80000100a00 */
[----:B----4-:R-:W-:Y:S01]  /*33050*/  STL.64 [R1+0x21a8], R26 ;  /* 0x0021a81a01007387 */ /* 0x010fe20000100a00 */
[----:B--2---:R0:W-:Y:S03]  /*33060*/  STL.64 [R1+0x21a0], R24 ;  /* 0x0021a01801007387 */ /* 0x0041e60000100a00 */
[----:B0-----:R-:W2:Y:S01]  /*33070*/  LDL.LU R24, [R1+0x2a0] ;  /* 0x0002a00001187983 */ /* 0x001ea20000300800 */
[----:B------:R-:W2:Y:S02]  /*33080*/  LDL.LU R25, [R1+0x2a4] ;  /* 0x0002a40001197983 */ /* 0x000ea40000300800 */
[----:B------:R-:W3:Y:S02]  /*33090*/  LDL.LU R26, [R1+0x2a8] ;  /* 0x0002a800011a7983 */ /* 0x000ee40000300800 */
[----:B------:R-:W3:Y:S01]  /*330a0*/  LDL.LU R27, [R1+0x2ac] ;  /* 0x0002ac00011b7983 */ /* 0x000ee20000300800 */
[----:B------:R-:W4:Y:S01]  /*330b0*/  LDL.LU R20, [R1+0x2d0] ;  /* 0x0002d00001147983 */ /* 0x000f220000300800 */
[----:B------:R-:W4:Y:S02]  /*330c0*/  LDL.LU R21, [R1+0x2d4] ;  /* 0x0002d40001157983 */ /* 0x000f240000300800 */
[----:B------:R-:W4:Y:S02]  /*330d0*/  LDL.LU R22, [R1+0x2d8] ;  /* 0x0002d80001167983 */ /* 0x000f240000300800 */
[----:B------:R-:W4:Y:S01]  /*330e0*/  LDL.LU R23, [R1+0x2dc] ;  /* 0x0002dc0001177983 */ /* 0x000f220000300800 */
[----:B---3--:R-:W-:Y:S01]  /*330f0*/  STL.64 [R1+0x21c0], R26 ;  /* 0x0021c01a01007387 */ /* 0x008fe20000100a00 */
        /* <DEDUP_REMOVED lines=10> */
[----:B------:R-:W2:Y:S01]  /*331a0*/  LDL.LU R27, [R1+0x2cc] ;  /* 0x0002cc00011b7983 */ /* 0x000ea20000300800 */
[----:B------:R-:W-:Y:S01]  /*331b0*/  STL.64 [R1+0x20b0], R10 ;  /* 0x0020b00a01007387 */ /* 0x000fe20000100a00 */
[----:B------:R0:W-:Y:S03]  /*331c0*/  STL.64 [R1+0x20a8], R8 ;  /* 0x0020a80801007387 */ /* 0x0001e60000100a00 */
[----:B0-----:R-:W3:Y:S01]  /*331d0*/  LDL.LU R8, [R1+0x200] ;  /* 0x0002000001087983 */ /* 0x001ee20000300800 */
[----:B------:R-:W3:Y:S02]  /*331e0*/  LDL.LU R9, [R1+0x204] ;  /* 0x0002040001097983 */ /* 0x000ee40000300800 */
[----:B------:R-:W2:Y:S02]  /*331f0*/  LDL.LU R10, [R1+0x208] ;  /* 0x00020800010a7983 */ /* 0x000ea40000300800 */
[----:B------:R-:W2:Y:S02]  /*33200*/  LDL.LU R11, [R1+0x20c] ;  /* 0x00020c00010b7983 */ /* 0x000ea40000300800 */
[----:B--2---:R-:W-:Y:S01]  /*33210*/  STL.64 [R1+0x20d0], R10 ;  /* 0x0020d00a01007387 */ /* 0x004fe20000100a00 */
[----:B---3--:R0:W-:Y:S03]  /*33220*/  STL.64 [R1+0x20c8], R8 ;  /* 0x0020c80801007387 */ /* 0x0081e60000100a00 */
[----:B0-----:R-:W2:Y:S01]  /*33230*/  LDL.LU R8, [R1+0x210] ;  /* 0x0002100001087983 */ /* 0x001ea20000300800 */
[----:B------:R-:W2:Y:S02]  /*33240*/  LDL.LU R9, [R1+0x214] ;  /* 0x0002140001097983 */ /* 0x000ea40000300800 */
[----:B------:R-:W-:-:S02]  /*33250*/  IMAD.MOV.U32 R10, RZ, RZ, R6 ;  /* 0x000000ffff0a7224 */ /* 0x000fc400078e0006 */
[----:B------:R-:W-:Y:S01]  /*33260*/  IMAD.MOV.U32 R11, RZ, RZ, R7 ;  /* 0x000000ffff0b7224 */ /* 0x000fe200078e0007 */
[----:B------:R-:W4:Y:S01]  /*33270*/  LDL.LU R6, [R1+0x21f4] ;  /* 0x0021f40001067983 */ /* 0x000f220000300800 */
[----:B------:R-:W4:Y:S03]  /*33280*/  LDL.LU R7, [R1+0x21f0] ;  /* 0x0021f00001077983 */ /* 0x000f260000300800 */
[----:B------:R-:W-:Y:S04]  /*33290*/  STL.64 [R1+0x20e8], R10 ;  /* 0x0020e80a01007387 */ /* 0x000fe80000100a00 */
[----:B--2---:R0:W-:Y:S01]  /*332a0*/  STL.64 [R1+0x20e0], R8 ;  /* 0x0020e00801007387 */ /* 0x0041e20000100a00 */
[----:B----4-:R-:W-:Y:S03]  /*332b0*/  HMMA.16816.F32.BF16 R16, R16, R6, R20 ;  /* 0x000000061010723c */ /* 0x010fe60000041814 */
[----:B0-----:R-:W2:Y:S01]  /*332c0*/  LDL.LU R8, [R1+0x220] ;  /* 0x0002200001087983 */ /* 0x001ea20000300800 */
[----:B------:R-:W2:Y:S02]  /*332d0*/  LDL.LU R9, [R1+0x224] ;  /* 0x0002240001097983 */ /* 0x000ea40000300800 */
[----:B------:R-:W2:Y:S02]  /*332e0*/  LDL.LU R10, [R1+0x228] ;  /* 0x00022800010a7983 */ /* 0x000ea40000300800 */
[----:B------:R-:W2:Y:S01]  /*332f0*/  LDL.LU R11, [R1+0x22c] ;  /* 0x00022c00010b7983 */ /* 0x000ea20000300800 */
[----:B------:R-:W3:Y:S01]  /*33300*/  LDL.LU.64 R22, [R1+0x21e8] ;  /* 0x0021e80001167983 */ /* 0x000ee20000300a00 */
[----:B------:R-:W3:Y:S02]  /*33310*/  LDL.LU.64 R20, [R1+0x21e0] ;  /* 0x0021e00001147983 */ /* 0x000ee40000300a00 */
[----:B------:R-:W-:-:S02]  /*33320*/  IMAD.MOV.U32 R14, RZ, RZ, R13 ;  /* 0x000000ffff0e7224 */ /* 0x000fc400078e000d */
[----:B------:R-:W-:-:S09]  /*33330*/  IMAD.MOV.U32 R15, RZ, RZ, R0 ;  /* 0x000000ffff0f7224 */ /* 0x000fd200078e0000 */
[----:B------:R0:W-:Y:S01]  /*33340*/  STL.64 [R1+0x2d0], R16 ;  /* 0x0002d01001007387 */ /* 0x0001e20000100a00 */
[----:B------:R1:W-:Y:S03]  /*33350*/  STL.64 [R1+0x2d8], R18 ;  /* 0x0002d81201007387 */ /* 0x0003e60000100a00 */
[----:B0-----:R-:W4:Y:S01]  /*33360*/  LDL.LU R16, [R1+0xd0] ;  /* 0x0000d00001107983 */ /* 0x001f220000300800 */
[----:B------:R-:W4:Y:S02]  /*33370*/  LDL.LU R17, [R1+0xd4] ;  /* 0x0000d40001117983 */ /* 0x000f240000300800 */
[----:B-1----:R-:W4:Y:S02]  /*33380*/  LDL.LU R18, [R1+0xd8] ;  /* 0x0000d80001127983 */ /* 0x002f240000300800 */
[----:B------:R-:W4:Y:S01]  /*33390*/  LDL.LU R19, [R1+0xdc] ;  /* 0x0000dc0001137983 */ /* 0x000f220000300800 */
[C---:B---3--:R-:W-:Y:S01]  /*333a0*/  HMMA.16816.F32.BF16 R12, R20.reuse, R14, R24 ;  /* 0x0000000e140c723c */ /* 0x048fe20000041818 */
[----:B------:R-:W3:Y:S01]  /*333b0*/  LDL.LU.64 R26, [R1+0x21d8] ;  /* 0x0021d800011a7983 */ /* 0x000ee20000300a00 */
[----:B------:R-:W3:Y:S11]  /*333c0*/  LDL.LU.64 R24, [R1+0x21d0] ;  /* 0x0021d00001187983 */ /* 0x000ef60000300a00 */
[----:B------:R-:W-:Y:S10]  /*333d0*/  @!UPT UIADD3 URZ, URZ, URZ, URZ ;  /* 0x0000003f3f3ff290 */ /* 0x000ff4000fffe03f */
[----:B------:R-:W-:Y:S01]  /*333e0*/  STL.64 [R1+0x2c0], R12 ;  /* 0x0002c00c01007387 */ /* 0x000fe20000100a00 */
[----:B------:R0:W-:Y:S03]  /*333f0*/  STL.64 [R1+0x2c8], R14 ;  /* 0x0002c80e01007387 */ /* 0x0001e60000100a00 */
[----:B0-----:R-:W3:Y:S02]  /*33400*/  LDL.LU.64 R14, [R1+0x21c8] ;  /* 0x0021c800010e7983 */ /* 0x001ee40000300a00 */
[C---:B---3--:R-:W-:Y:S02]  /*33410*/  HMMA.16816.F32.BF16 R12, R20.reuse, R14, R24 ;  /* 0x0000000e140c723c */ /* 0x048fe40000041818 */
[----:B------:R-:W3:Y:S01]  /*33420*/  LDL.LU.64 R26, [R1+0x21c0] ;  /* 0x0021c000011a7983 */ /* 0x000ee20000300a00 */
[----:B------:R-:W3:Y:S11]  /*33430*/  LDL.LU.64 R24, [R1+0x21b8] ;  /* 0x0021b80001187983 */ /* 0x000ef60000300a00 */
[----:B------:R-:W-:Y:S09]  /*33440*/  @!UPT UIADD3 URZ, URZ, URZ, URZ ;  /* 0x0000003f3f3ff290 */ /* 0x000ff2000fffe03f */
        /* <DEDUP_REMOVED lines=53> */
[----:B------:R-:W2:Y:S11]  /*337a0*/  LDL.LU.64 R26, [R1+0x2100] ;  /* 0x00210000011a7983 */ /* 0x000eb60000300a00 */
[----:B------:R-:W-:Y:S10]  /*337b0*/  @!UPT UIADD3 URZ, URZ, URZ, URZ ;  /* 0x0000003f3f3ff290 */ /* 0x000ff4000fffe03f */
[----:B------:R-:W-:Y:S01]  /*337c0*/  STL.64 [R1+0x230], R12 ;  /* 0x0002300c01007387 */ /* 0x000fe20000100a00 */
[----:B------:R0:W-:Y:S03]  /*337d0*/  STL.64 [R1+0x238], R14 ;  /* 0x0002380e01007387 */ /* 0x0001e60000100a00 */
[----:B0-----:R-:W3:Y:S01]  /*337e0*/  LDL.LU.64 R14, [R1+0x20f8] ;  /* 0x0020f800010e7983 */ /* 0x001ee20000300a00 */
[----:B------:R-:W3:Y:S02]  /*337f0*/  LDL.LU R12, [R1+0x20f0] ;  /* 0x0020f000010c7983 */ /* 0x000ee40000300800 */
[----:B------:R-:W3:Y:S02]  /*33800*/  LDL R0, [R1+0x5f4] ;  /* 0x0005f40001007983 */ /* 0x000ee40000100800 */
[----:B------:R-:W3:Y:S01]  /*33810*/  LDL R13, [R1+0x5f0] ;  /* 0x0005f000010d7983 */ /* 0x000ee20000100800 */
[C---:B--2---:R-:W-:Y:S01]  /*33820*/  HMMA.16816.F32.BF16 R24, R20.reuse, R26, R8 ;  /* 0x0000001a1418723c */ /* 0x044fe20000041808 */
[----:B------:R-:W2:Y:S01]  /*33830*/  LDL.LU.64 R10, [R1+0x20e8] ;  /* 0x0020e800010a7983 */ /* 0x000ea20000300a00 */
[----:B------:R-:W2:Y:S11]  /*33840*/  LDL.LU.64 R8, [R1+0x20e0] ;  /* 0x0020e00001087983 */ /* 0x000eb60000300a00 */
[----:B------:R-:W-:Y:S10]  /*33850*/  @!UPT UIADD3 URZ, URZ, URZ, URZ ;  /* 0x0000003f3f3ff290 */ /* 0x000ff4000fffe03f */
[----:B------:R-:W-:Y:S01]  /*33860*/  STL.64 [R1+0x220], R24 ;  /* 0x0002201801007387 */ /* 0x000fe20000100a00 */
[----:B------:R0:W-:Y:S03]  /*33870*/  STL.64 [R1+0x228], R26 ;  /* 0x0002281a01007387 */ /* 0x0001e60000100a00 */
[----:B0-----:R-:W2:Y:S02]  /*33880*/  LDL.LU.64 R26, [R1+0x20d8] ;  /* 0x0020d800011a7983 */ /* 0x001ea40000300a00 */
[C---:B--2---:R-:W-:Y:S02]  /*33890*/  HMMA.16816.F32.BF16 R24, R20.reuse, R26, R8 ;  /* 0x0000001a1418723c */ /* 0x044fe40000041808 */
[----:B------:R-:W2:Y:S01]  /*338a0*/  LDL.LU.64 R10, [R1+0x20d0] ;  /* 0x0020d000010a7983 */ /* 0x000ea20000300a00 */
[----:B------:R-:W2:Y:S11]  /*338b0*/  LDL.LU.64 R8, [R1+0x20c8] ;  /* 0x0020c80001087983 */ /* 0x000eb60000300a00 */
[----:B------:R-:W-:Y:S09]  /*338c0*/  @!UPT UIADD3 URZ, URZ, URZ, URZ ;  /* 0x0000003f3f3ff290 */ /* 0x000ff2000fffe03f */
[----:B------:R-:W-:Y:S01]  /*338d0*/  STL.64 [R1+0x210], R24 ;  /* 0x0002101801007387 */ /* 0x000fe20000100a00 */
[----:B------:R0:W-:Y:S03]  /*338e0*/  STL.64 [R1+0x218], R26 ;  /* 0x0002181a01007387 */ /* 0x0001e60000100a00 */
[----:B0-----:R-:W2:Y:S01]  /*338f0*/  LDL.LU.64 R26, [R1+0x20c0] ;  /* 0x0020c000011a7983 */ /* 0x001ea20000300a00 */
[----:B------:R-:W3:Y:S01]  /*33900*/  LDL.LU R25, [R1+0x20b8] ;  /* 0x0020b80001197983 */ /* 0x000ee20000300800 */
[C---:B--2---:R-:W-:Y:S11]  /*33910*/  HMMA.16816.F32.BF16 R8, R20.reuse, R26, R8 ;  /* 0x0000001a1408723c */ /* 0x044ff60000041808 */
[----:B------:R-:W-:Y:S11]  /*33920*/  @!UPT UIADD3 URZ, URZ, URZ, URZ ;  /* 0x0000003f3f3ff290 */ /* 0x000ff6000fffe03f */
[----:B------:R-:W-:Y:S01]  /*33930*/  @!UPT UIADD3 URZ, URZ, URZ, URZ ;  /* 0x0000003f3f3ff290 */ /* 0x000fe2000fffe03f */
[----:B------:R-:W-:Y:S01]  /*33940*/  STL.64 [R1+0x200], R8 ;  /* 0x0002000801007387 */ /* 0x000fe20000100a00 */
[----:B------:R0:W-:Y:S03]  /*33950*/  STL.64 [R1+0x208], R10 ;  /* 0x0002080a01007387 */ /* 0x0001e60000100a00 */
[----:B0-----:R-:W2:Y:S01]  /*33960*/  LDL.LU.64 R10, [R1+0x20b0] ;  /* 0x0020b000010a7983 */ /* 0x001ea20000300a00 */
[----:B------:R-:W2:Y:S02]  /*33970*/  LDL.LU.64 R8, [R1+0x20a8] ;  /* 0x0020a80001087983 */ /* 0x000ea40000300a00 */
[----:B------:R-:W-:Y:S02]  /*33980*/  STL.64 [R1+0x2080], R26 ;  /* 0x0020801a01007387 */ /* 0x000fe40000100a00 */
[----:B---3--:R0:W-:Y:S01]  /*33990*/  STL [R1+0x2078], R25 ;  /* 0x0020781901007387 */ /* 0x0081e20000100800 */
[----:B------:R-:W3:Y:S04]  /*339a0*/  LDL.LU R24, [R1+0x1e0] ;  /* 0x0001e00001187983 */ /* 0x000ee80000300800 */
[----:B0-----:R-:W3:Y:S01]  /*339b0*/  LDL.LU R25, [R1+0x1e4] ;  /* 0x0001e40001197983 */ /* 0x001ee20000300800 */
[----:B------:R-:W3:Y:S02]  /*339c0*/  LDL.LU R26, [R1+0x1e8] ;  /* 0x0001e800011a7983 */ /* 0x000ee40000300800 */
[----:B------:R-:W3:Y:S01]  /*339d0*/  LDL.LU R27, [R1+0x1ec] ;  /* 0x0001ec00011b7983 */ /* 0x000ee20000300800 */
[C---:B--2---:R-:W-:Y:S11]  /*339e0*/  HMMA.16816.F32.BF16 R8, R20.reuse, R14, R8 ;  /* 0x0000000e1408723c */ /* 0x044ff60000041808 */
[----:B------:R-:W-:Y:S11]  /*339f0*/  @!UPT UIADD3 URZ, URZ, URZ, URZ ;  /* 0x0000003f3f3ff290 */ /* 0x000ff6000fffe03f */
[----:B------:R-:W-:Y:S01]  /*33a00*/  @!UPT UIADD3 URZ, URZ, URZ, URZ ;  /* 0x0000003f3f3ff290 */ /* 0x000fe2000fffe03f */
[----:B------:R-:W-:Y:S01]  /*33a10*/  STL.64 [R1+0x1f0], R8 ;  /* 0x0001f00801007387 */ /* 0x000fe20000100a00 */
[----:B------:R0:W-:Y:S03]  /*33a20*/  STL.64 [R1+0x1f8], R10 ;  /* 0x0001f80a01007387 */ /* 0x0001e60000100a00 */
[----:B0-----:R-:W3:Y:S01]  /*33a30*/  LDL.LU.64 R10, [R1+0x20a0] ;  /* 0x0020a000010a7983 */ /* 0x001ee20000300a00 */
[----:B------:R-:W-:Y:S02]  /*33a40*/  STL.64 [R1+0x2008], R14 ;  /* 0x0020080e01007387 */ /* 0x000fe40000100a00 */
[----:B------:R-:W-:Y:S01]  /*33a50*/  STL [R1+0x2000], R12 ;  /* 0x0020000c01007387 */ /* 0x000fe20000100800 */
[C---:B---3--:R-:W-:Y:S01]  /*33a60*/  HMMA.16816.F32.BF16 R24, R20.reuse, R10, R24 ;  /* 0x0000000a1418723c */ /* 0x048fe20000041818 */
[----:B------:R-:W-:Y:S01]  /*33a70*/  STL [R1+0x1fa4], R10 ;  /* 0x001fa40a01007387 */ /* 0x000fe20000100800 */
[----:B------:R-:W-:Y:S11]  /*33a80*/  STL [R1+0x1fa0], R11 ;  /* 0x001fa00b01007387 */ /* 0x000ff60000100800 */
[----:B------:R-:W-:Y:S10]  /*33a90*/  @!UPT UIADD3 URZ, URZ, URZ, URZ ;  /* 0x0000003f3f3ff290 */ /* 0x000ff4000fffe03f */
[----:B------:R-:W-:Y:S01]  /*33aa0*/  STL.64 [R1+0x1e0], R24 ;  /* 0x0001e01801007387 */ /* 0x000fe20000100a00 */
[----:B------:R0:W-:Y:S03]  /*33ab0*/  STL.64 [R1+0x1e8], R26 ;  /* 0x0001e81a01007387 */ /* 0x0001e60000100a00 */
[----:B0-----:R-:W2:Y:S01]  /*33ac0*/  LDL.LU.64 R26, [R1+0x88] ;  /* 0x00008800011a7983 */ /* 0x001ea20000300a00 */
[----:B----4-:R-:W-:Y:S01]  /*33ad0*/  HMMA.16816.F32.BF16 R8, R20, R6, R16 ;  /* 0x000000061408723c */ /* 0x010fe20000041810 */
[----:B------:R-:W0:Y:S04]  /*33ae0*/  LDSM.16.MT88.4 R20, [R13+0x10800] ;  /* 0x010800000d14783b */ /* 0x000e280000004200 */
[----:B------:R-:W1:Y:S01]  /*33af0*/  LDSM.16.MT88.4 R16, [R0+0x10800] ;  /* 0x010800000010783b */ /* 0x000e620000004200 */
[----:B--2---:R2:W-:Y:S11]  /*33b00*/  STL.64 [R1+0x2088], R26 ;  /* 0x0020881a01007387 */ /* 0x0045f60000100a00 */
[----:B------:R-:W-:Y:S06]  /*33b10*/  @!UPT UIADD3 URZ, URZ, URZ, URZ ;  /* 0x0000003f3f3ff290 */ /* 0x000fec000fffe03f */
[----:B------:R-:W-:Y:S02]  /*33b20*/  STL.64 [R1+0xd0], R8 ;  /* 0x0000d00801007387 */ /* 0x000fe40000100a00 */
[----:B------:R-:W-:Y:S01]  /*33b30*/  STL.64 [R1+0xd8], R10 ;  /* 0x0000d80a01007387 */ /* 0x000fe20000100a00 */
[----:B--2---:R-:W2:Y:S04]  /*33b40*/  LDL.LU.64 R26, [R1+0x98] ;  /* 0x00009800011a7983 */ /* 0x004ea80000300a00 */
[----:B--2---:R2:W-:Y:S04]  /*33b50*/  STL.64 [R1+0x2090], R26 ;  /* 0x0020901a01007387 */ /* 0x0045e80000100a00 */
[----:B--2---:R-:W2:Y:S04]  /*33b60*/  LDL.LU.64 R26, [R1+0xa8] ;  /* 0x0000a800011a7983 */ /* 0x004ea80000300a00 */
[----:B--2---:R2:W-:Y:S04]  /*33b70*/  STL.64 [R1+0x2098], R26 ;  /* 0x0020981a01007387 */ /* 0x0045e80000100a00 */
[----:B--2---:R-:W1:Y:S01]  /*33b80*/  LDL.LU.64 R26, [R1+0xb8] ;  /* 0x0000b800011a7983 */ /* 0x004e620000300a00 */
[----:B------:R-:W2:Y:S02]  /*33b90*/  LDL.LU R8, [R1+0x380] ;  /* 0x0003800001087983 */ /* 0x000ea40000300800 */
[----:B------:R-:W2:Y:S02]  /*33ba0*/  LDL.LU R9, [R1+0x384] ;  /* 0x0003840001097983 */ /* 0x000ea40000300800 */
[----:B------:R-:W2:Y:S01]  /*33bb0*/  LDL.LU R10, [R1+0x388] ;  /* 0x00038800010a7983 */ /* 0x000ea20000300800 */
[----:B------:R-:W2:Y:S01]  /*33bc0*/  LDL.LU R11, [R1+0x38c] ;  /* 0x00038c00010b7983 */ /* 0x000ea20000300800 */
[----:B------:R-:W-:Y:S02]  /*33bd0*/  STL.64 [R1+0x1f78], R6 ;  /* 0x001f780601007387 */ /* 0x000fe40000100a00 */
[----:B------:R3:W-:Y:S02]  /*33be0*/  STL.64 [R1+0x1f70], R4 ;  /* 0x001f700401007387 */ /* 0x0007e40000100a00 */
[----:B---3--:R-:W3:Y:S01]  /*33bf0*/  LDL.LU R4, [R1+0x3b0] ;  /* 0x0003b00001047983 */ /* 0x008ee20000300800 */
[----:B------:R-:W3:Y:S02]  /*33c00*/  LDL.LU R5, [R1+0x3b4] ;  /* 0x0003b40001057983 */ /* 0x000ee40000300800 */
[----:B------:R-:W3:Y:S02]  /*33c10*/  LDL.LU R6, [R1+0x3b8] ;  /* 0x0003b80001067983 */ /* 0x000ee40000300800 */
[----:B------:R-:W3:Y:S01]  /*33c20*/  LDL.LU R7, [R1+0x3bc] ;  /* 0x0003bc0001077983 */ /* 0x000ee20000300800 */
[----:B------:R-:W4:Y:S01]  /*33c30*/  LDL.LU.64 R14, [R1+0x68] ;  /* 0x00006800010e7983 */ /* 0x000f220000300a00 */
[----:B0-----:R-:W-:Y:S02]  /*33c40*/  STL.64 [R1+0x1f68], R22 ;  /* 0x001f681601007387 */ /* 0x001fe40000100a00 */
[----:B------:R0:W-:Y:S02]  /*33c50*/  STL.64 [R1+0x1f60], R20 ;  /* 0x001f601401007387 */ /* 0x0001e40000100a00 */
[----:B0-----:R-:W1:Y:S01]  /*33c60*/  LDL.LU R20, [R1+0x3c0] ;  /* 0x0003c00001147983 */ /* 0x001e620000300800 */
[----:B------:R-:W1:Y:S02]  /*33c70*/  LDL.LU R21, [R1+0x3c4] ;  /* 0x0003c40001157983 */ /* 0x000e640000300800 */
[----:B------:R-:W1:Y:S02]  /*33c80*/  LDL.LU R22, [R1+0x3c8] ;  /* 0x0003c80001167983 */ /* 0x000e640000300800 */
[----:B------:R-:W1:Y:S02]  /*33c90*/  LDL.LU R23, [R1+0x3cc] ;  /* 0x0003cc0001177983 */ /* 0x000e640000300800 */
[C---:B-1----:R-:W-:Y:S11]  /*33ca0*/  HMMA.16816.F32.BF16 R20, R16.reuse, R26, R20 ;  /* 0x0000001a1014723c */ /* 0x042ff60000041814 */
[----:B------:R-:W-:Y:S11]  /*33cb0*/  @!UPT UIADD3 URZ, URZ, URZ, URZ ;  /* 0x0000003f3f3ff290 */ /* 0x000ff6000fffe03f */
[----:B------:R-:W-:Y:S01]  /*33cc0*/  @!UPT UIADD3 URZ, URZ, URZ, URZ ;  /* 0x0000003f3f3ff290 */ /* 0x000fe2000fffe03f */
[----:B------:R0:W-:Y:S01]  /*33cd0*/  STL.64 [R1+0x3c0], R20 ;  /* 0x0003c01401007387 */ /* 0x0001e20000100a00 */
[----:B------:R-:W-:Y:S02]  /*33ce0*/  STL.64 [R1+0x3c8], R22 ;  /* 0x0003c81601007387 */ /* 0x000fe40000100a00 */
[----:B0-----:R-:W-:Y:S02]  /*33cf0*/  IMAD.MOV.U32 R21, RZ, RZ, R26 ;  /* 0x000000ffff157224 */ /* 0x001fe400078e001a */
[----:B------:R-:W-:Y:S02]  /*33d00*/  IMAD.MOV.U32 R20, RZ, RZ, R27 ;  /* 0x000000ffff147224 */ /* 0x000fe400078e001b */
[----:B------:R-:W3:Y:S03]  /*33d10*/  LDL.LU.64 R26, [R1+0x2098] ;  /* 0x00209800011a7983 */ /* 0x000ee60000300a00 */
[----:B------:R0:W-:Y:S02]  /*33d20*/  STL [R1+0x1fac], R20 ;  /* 0x001fac1401007387 */ /* 0x0001e40000100800 */
[----:B------:R1:W-:Y:S01]  /*33d30*/  STL [R1+0x1fa8], R21 ;  /* 0x001fa81501007387 */ /* 0x0003e20000100800 */
[----:B0-----:R-:W2:Y:S01]  /*33d40*/  LDL.LU R20, [R1+0x390] ;  /* 0x0003900001147983 */ /* 0x001ea20000300800 */
[----:B-1----:R-:W2:Y:S02]  /*33d50*/  LDL.LU R21, [R1+0x394] ;  /* 0x0003940001157983 */ /* 0x002ea40000300800 */
[----:B------:R-:W2:Y:S02]  /*33d60*/  LDL.LU R22, [R1+0x398] ;  /* 0x0003980001167983 */ /* 0x000ea40000300800 */
[----:B------:R-:W2:Y:S01]  /*33d70*/  LDL.LU R23, [R1+0x39c] ;  /* 0x00039c0001177983 */ /* 0x000ea20000300800 */
[C---:B---3--:R-:W-:Y:S11]  /*33d80*/  HMMA.16816.F32.BF16 R4, R16.reuse, R26, R4 ;  /* 0x0000001a1004723c */ /* 0x048ff60000041804 */
[----:B------:R-:W-:Y:S11]  /*33d90*/  @!UPT UIADD3 URZ, URZ, URZ, URZ ;  /* 0x0000003f3f3ff290 */ /* 0x000ff6000fffe03f */
[----:B------:R-:W-:Y:S01]  /*33da0*/  @!UPT UIADD3 URZ, URZ, URZ, URZ ;  /* 0x0000003f3f3ff290 */ /* 0x000fe2000fffe03f */
[----:B------:R0:W-:Y:S01]  /*33db0*/  STL.64 [R1+0x3b0], R4 ;  /* 0x0003b00401007387 */ /* 0x0001e20000100a00 */
[----:B------:R-:W-:Y:S02]  /*33dc0*/  STL.64 [R1+0x3b8], R6 ;  /* 0x0003b80601007387 */ /* 0x000fe40000100a00 */
[----:B0-----:R-:W-:Y:S02]  /*33dd0*/  IMAD.MOV.U32 R4, RZ, RZ, R27 ;  /* 0x000000ffff047224 */ /* 0x001fe400078e001b */
[----:B------:R-:W-:Y:S02]  /*33de0*/  IMAD.MOV.U32 R5, RZ, RZ, R26 ;  /* 0x000000ffff057224 */ /* 0x000fe400078e001a */
[----:B------:R-:W3:Y:S01]  /*33df0*/  LDL.LU.64 R26, [R1+0x2090] ;  /* 0x00209000011a7983 */ /* 0x000ee20000300a00 */
[----:B------:R0:W-:Y:S02]  /*33e00*/  STL [R1+0x1fb4], R4 ;  /* 0x001fb40401007387 */ /* 0x0001e40000100800 */
[----:B------:R1:W-:Y:S01]  /*33e10*/  STL [R1+0x1fb0], R5 ;  /* 0x001fb00501007387 */ /* 0x0003e20000100800 */
[----:B0-----:R-:W3:Y:S01]  /*33e20*/  LDL.LU R4, [R1+0x3a0] ;  /* 0x0003a00001047983 */ /* 0x001ee20000300800 */
[----:B-1----:R-:W3:Y:S02]  /*33e30*/  LDL.LU R5, [R1+0x3a4] ;  /* 0x0003a40001057983 */ /* 0x002ee40000300800 */
[----:B------:R-:W3:Y:S02]  /*33e40*/  LDL.LU R6, [R1+0x3a8] ;  /* 0x0003a80001067983 */ /* 0x000ee40000300800 */
[----:B------:R-:W3:Y:S02]  /*33e50*/  LDL.LU R7, [R1+0x3ac] ;  /* 0x0003ac0001077983 */ /* 0x000ee40000300800 */
[C---:B---3--:R-:W-:Y:S11]  /*33e60*/  HMMA.16816.F32.BF16 R4, R16.reuse, R26, R4 ;  /* 0x0000001a1004723c */ /* 0x048ff60000041804 */
[----:B------:R-:W-:Y:S11]  /*33e70*/  @!UPT UIADD3 URZ, URZ, URZ, URZ ;  /* 0x0000003f3f3ff290 */ /* 0x000ff6000fffe03f */
[----:B------:R-:W-:Y:S01]  /*33e80*/  @!UPT UIADD3 URZ, URZ, URZ, URZ ;  /* 0x0000003f3f3ff290 */ /* 0x000fe2000fffe03f */
[----:B------:R-:W-:Y:S01]  /*33e90*/  STL.64 [R1+0x3a0], R4 ;  /* 0x0003a00401007387 */ /* 0x000fe20000100a00 */
[----:B------:R0:W-:Y:S02]  /*33ea0*/  STL.64 [R1+0x3a8], R6 ;  /* 0x0003a80601007387 */ /* 0x0001e40000100a00 */
[----:B0-----:R-:W-:Y:S02]  /*33eb0*/  IMAD.MOV.U32 R7, RZ, RZ, R26 ;  /* 0x000000ffff077224 */ /* 0x001fe400078e001a */
[----:B------:R-:W-:Y:S02]  /*33ec0*/  IMAD.MOV.U32 R6, RZ, RZ, R27 ;  /* 0x000000ffff067224 */ /* 0x000fe400078e001b */
[----:B------:R-:W2:Y:S01]  /*33ed0*/  LDL.LU.64 R26, [R1+0x2088] ;  /* 0x00208800011a7983 */ /* 0x000ea20000300a00 */
[----:B------:R-:W-:Y:S02]  /*33ee0*/  STL [R1+0x1fb8], R7 ;  /* 0x001fb80701007387 */ /* 0x000fe40000100800 */
[----:B------:R0:W-:Y:S02]  /*33ef0*/  STL [R1+0x2010], R6 ;  /* 0x0020100601007387 */ /* 0x0001e40000100800 */
[----:B------:R-:W4:Y:S01]  /*33f00*/  LDL.LU R4, [R1+0x370] ;  /* 0x0003700001047983 */ /* 0x000f220000300800 */
[----:B------:R-:W4:Y:S04]  /*33f10*/  LDL.LU R5, [R1+0x374] ;  /* 0x0003740001057983 */ /* 0x000f280000300800 */
[----:B0-----:R-:W4:Y:S01]  /*33f20*/  LDL.LU R6, [R1+0x378] ;  /* 0x0003780001067983 */ /* 0x001f220000300800 */
[----:B------:R-:W4:Y:S01]  /*33f30*/  LDL.LU R7, [R1+0x37c] ;  /* 0x00037c0001077983 */ /* 0x000f220000300800 */
[C---:B--2---:R-:W-:Y:S11]  /*33f40*/  HMMA.16816.F32.BF16 R20, R16.reuse, R26, R20 ;  /* 0x0000001a1014723c */ /* 0x044ff60000041814 */
[----:B------:R-:W-:Y:S11]  /*33f50*/  @!UPT UIADD3 URZ, URZ, URZ, URZ ;  /* 0x0000003f3f3ff290 */ /* 0x000ff6000fffe03f */
[----:B------:R-:W-:Y:S01]  /*33f60*/  @!UPT UIADD3 URZ, URZ, URZ, URZ ;  /* 0x0000003f3f3ff290 */ /* 0x000fe2000fffe03f */
[----:B------:R-:W-:Y:S01]  /*33f70*/  STL.64 [R1+0x390], R20 ;  /* 0x0003901401007387 */ /* 0x000fe20000100a00 */
[----:B------:R0:W-:Y:S02]  /*33f80*/  STL.64 [R1+0x398], R22 ;  /* 0x0003981601007387 */ /* 0x0001e40000100a00 */
[----:B0-----:R-:W-:Y:S02]  /*33f90*/  IMAD.MOV.U32 R23, RZ, RZ, R26 ;  /* 0x000000ffff177224 */ /* 0x001fe400078e001a */
[----:B------:R-:W-:Y:S02]  /*33fa0*/  IMAD.MOV.U32 R22, RZ, RZ, R27 ;  /* 0x000000ffff167224 */ /* 0x000fe400078e001b */
[----:B------:R-:W2:Y:S01]  /*33fb0*/  LDL.LU.64 R26, [R1+0x2080] ;  /* 0x00208000011a7983 */ /* 0x000ea20000300a00 */
[----:B------:R-:W3:Y:S02]  /*33fc0*/  LDL.LU R25, [R1+0x2078] ;  /* 0x0020780001197983 */ /* 0x000ee40000300800 */
[----:B------:R0:W-:Y:S02]  /*33fd0*/  STL.64 [R1+0x2028], R22 ;  /* 0x0020281601007387 */ /* 0x0001e40000100a00 */
[----:B0-----:R-:W2:Y:S02]  /*33fe0*/  LDL.LU.64 R22, [R1+0x78] ;  /* 0x0000780001167983 */ /* 0x001ea40000300a00 */
[----:B--2---:R-:W-:Y:S11]  /*33ff0*/  HMMA.16816.F32.BF16 R8, R16, R22, R8 ;  /* 0x000000161008723c */ /* 0x004ff60000041808 */
[----:B------:R-:W-:Y:S11]  /*34000*/  @!UPT UIADD3 URZ, URZ, URZ, URZ ;  /* 0x0000003f3f3ff290 */ /* 0x000ff6000fffe03f */
[----:B------:R-:W-:Y:S01]  /*34010*/  @!UPT UIADD3 URZ, URZ, URZ, URZ ;  /* 0x0000003f3f3ff290 */ /* 0x000fe2000fffe03f */
[----:B------:R0:W-:Y:S01]  /*34020*/  STL.64 [R1+0x380], R8 ;  /* 0x0003800801007387 */ /* 0x0001e20000100a00 */
[----:B------:R-:W-:Y:S02]  /*34030*/  STL.64 [R1+0x388], R10 ;  /* 0x0003880a01007387 */ /* 0x000fe40000100a00 */
[----:B0-----:R-:W-:Y:S02]  /*34040*/  IMAD.MOV.U32 R8, RZ, RZ, R22 ;  /* 0x000000ffff087224 */ /* 0x001fe400078e0016 */
[----:B------:R-:W-:-:S05]  /*34050*/  IMAD.MOV.U32 R9, RZ, RZ, R23 ;  /* 0x000000ffff097224 */ /* 0x000fca00078e0017 */
[----:B------:R0:W-:Y:S04]  /*34060*/  STL.64 [R1+0x2040], R8 ;  /* 0x0020400801007387 */ /* 0x0001e80000100a00 */
[----:B0-----:R-:W2:Y:S01]  /*34070*/  LDL.LU R8, [R1+0x340] ;  /* 0x0003400001087983 */ /* 0x001ea20000300800 */
[----:B------:R-:W2:Y:S02]  /*34080*/  LDL.LU R9, [R1+0x344] ;  /* 0x0003440001097983 */ /* 0x000ea40000300800 */
[----:B------:R-:W2:Y:S02]  /*34090*/  LDL.LU R10, [R1+0x348] ;  /* 0x00034800010a7983 */ /* 0x000ea40000300800 */
[----:B------:R-:W2:Y:S01]  /*340a0*/  LDL.LU R11, [R1+0x34c] ;  /* 0x00034c00010b7983 */ /* 0x000ea20000300800 */
[----:B----4-:R-:W-:Y:S01]  /*340b0*/  HMMA.16816.F32.BF16 R4, R16, R14, R4 ;  /* 0x0000000e1004723c */ /* 0x010fe20000041804 */
[----:B--2---:R0:W-:Y:S01]  /*340c0*/  STL.64 [R1+0x2050], R10 ;  /* 0x0020500a01007387 */ /* 0x0041e20000100a00 */
[----:B------:R-:W-:Y:S03]  /*340d0*/  STL.64 [R1+0x2048], R8 ;  /* 0x0020480801007387 */ /* 0x000fe60000100a00 */
[----:B0-----:R-:W2:Y:S04]  /*340e0*/  LDL.LU.64 R10, [R1+0x48] ;  /* 0x00004800010a7983 */ /* 0x001ea80000300a00 */
[----:B--2---:R0:W-:Y:S04]  /*340f0*/  STL.64 [R1+0x2060], R10 ;  /* 0x0020600a01007387 */ /* 0x0041e80000100a00 */
[----:B0-----:R-:W2:Y:S10]  /*34100*/  LDL.LU.64 R10, [R1+0x58] ;  /* 0x00005800010a7983 */ /* 0x001eb40000300a00 */
[----:B------:R0:W-:Y:S02]  /*34110*/  STL.64 [R1+0x370], R4 ;  /* 0x0003700401007387 */ /* 0x0001e40000100a00 */
[----:B------:R1:W-:Y:S01]  /*34120*/  STL.64 [R1+0x378], R6 ;  /* 0x0003780601007387 */ /* 0x0003e20000100a00 */
[----:B0-----:R-:W4:Y:S01]  /*34130*/  LDL.LU R4, [R1+0x320] ;  /* 0x0003200001047983 */ /* 0x001f220000300800 */
[----:B------:R-:W4:Y:S02]  /*34140*/  LDL.LU R5, [R1+0x324] ;  /* 0x0003240001057983 */ /* 0x000f240000300800 */
[----:B-1----:R-:W2:Y:S02]  /*34150*/  LDL.LU R6, [R1+0x328] ;  /* 0x0003280001067983 */ /* 0x002ea40000300800 */
[----:B------:R-:W2:Y:S01]  /*34160*/  LDL.LU R7, [R1+0x32c] ;  /* 0x00032c0001077983 */ /* 0x000ea20000300800 */
[----:B------:R-:W2:Y:S01]  /*34170*/  LDL.LU R20, [R1+0x330] ;  /* 0x0003300001147983 */ /* 0x000ea20000300800 */
[----:B------:R-:W2:Y:S02]  /*34180*/  LDL.LU R21, [R1+0x334] ;  /* 0x0003340001157983 */ /* 0x000ea40000300800 */
[----:B------:R-:W2:Y:S02]  /*34190*/  LDL.LU R22, [R1+0x338] ;  /* 0x0003380001167983 */ /* 0x000ea40000300800 */
[----:B------:R-:W2:Y:S02]  /*341a0*/  LDL.LU R23, [R1+0x33c] ;  /* 0x00033c0001177983 */ /* 0x000ea40000300800 */
[----:B--2---:R0:W-:Y:S01]  /*341b0*/  STL.64 [R1+0x2038], R22 ;  /* 0x0020381601007387 */ /* 0x0041e20000100a00 */
[----:B------:R1:W-:Y:S03]  /*341c0*/  STL.64 [R1+0x2030], R20 ;  /* 0x0020301401007387 */ /* 0x0003e60000100a00 */
[----:B0-----:R-:W2:Y:S04]  /*341d0*/  LDL.LU.64 R22, [R1+0x38] ;  /* 0x0000380001167983 */ /* 0x001ea80000300a00 */
[----:B--2---:R0:W-:Y:S01]  /*341e0*/  STL.64 [R1+0x2058], R22 ;  /* 0x0020581601007387 */ /* 0x0041e20000100a00 */
[----:B-1----:R-:W2:Y:S02]  /*341f0*/  LDL.LU R20, [R1+0x350] ;  /* 0x0003500001147983 */ /* 0x002ea40000300800 */
[----:B------:R-:W2:Y:S01]  /*34200*/  LDL.LU R21, [R1+0x354] ;  /* 0x0003540001157983 */ /* 0x000ea20000300800 */
[----:B0-----:R-:W2:Y:S01]  /*34210*/  LDL.LU R22, [R1+0x358] ;  /* 0x0003580001167983 */ /* 0x001ea20000300800 */
[----:B------:R-:W2:Y:S03]  /*34220*/  LDL.LU R23, [R1+0x35c] ;  /* 0x00035c0001177983 */ /* 0x000ea60000300800 */
[----:B--2---:R-:W-:Y:S01]  /*34230*/  STL.64 [R1+0x2070], R22 ;  /* 0x0020701601007387 */ /* 0x004fe20000100a00 */
[----:B------:R0:W-:Y:S03]  /*34240*/  STL.64 [R1+0x2068], R20 ;  /* 0x0020681401007387 */ /* 0x0001e60000100a00 */
[----:B0-----:R-:W2:Y:S01]  /*34250*/  LDL.LU R20, [R1+0x360] ;  /* 0x0003600001147983 */ /* 0x001ea20000300800 */
[----:B------:R-:W2:Y:S02]  /*34260*/  LDL.LU R21, [R1+0x364] ;  /* 0x0003640001157983 */ /* 0x000ea40000300800 */
[----:B------:R-:W2:Y:S02]  /*34270*/  LDL.LU R22, [R1+0x368] ;  /* 0x0003680001167983 */ /* 0x000ea40000300800 */
[----:B------:R-:W2:Y:S02]  /*34280*/  LDL.LU R23, [R1+0x36c] ;  /* 0x00036c0001177983 */ /* 0x000ea40000300800 */
[----:B------:R-:W-:Y:S01]  /*34290*/  IMAD.MOV.U32 R24, RZ, RZ, R14 ;  /* 0x000000ffff187224 */ /* 0x000fe200078e000e */
[----:B------:R0:W-:Y:S01]  /*342a0*/  STL.64 [R1+0x2020], R6 ;  /* 0x0020200601007387 */ /* 0x0001e20000100a00 */
[----:B----4-:R-:W-:Y:S02]  /*342b0*/  STL.64 [R1+0x2018], R4 ;  /* 0x0020180401007387 */ /* 0x010fe40000100a00 */
[----:B------:R-:W-:-:S02]  /*342c0*/  IMAD.MOV.U32 R0, RZ, RZ, R15 ;  /* 0x000000ffff007224 */ /* 0x000fc400078e000f */
[----:B------:R-:W-:Y:S02]  /*342d0*/  IMAD.MOV.U32 R28, RZ, RZ, R10 ;  /* 0x000000ffff1c7224 */ /* 0x000fe400078e000a */
[----:B------:R-:W-:Y:S01]  /*342e0*/  IMAD.MOV.U32 R2, RZ, RZ, R11 ;  /* 0x000000ffff027224 */ /* 0x000fe200078e000b */
[----:B0-----:R-:W4:Y:S01]  /*342f0*/  LDL.LU.64 R6, [R1+0x28] ;  /* 0x0000280001067983 */ /* 0x001f220000300a00 */
[----:B------:R-:W4:Y:S02]  /*34300*/  LDL.LU.64 R14, [R1+0x18] ;  /* 0x00001800010e7983 */ /* 0x000f240000300a00 */
[----:B------:R0:W-:Y:S02]  /*34310*/  STL.64 [R1+0x1fe8], R26 ;  /* 0x001fe81a01007387 */ /* 0x0001e40000100a00 */
[----:B---3--:R-:W-:Y:S01]  /*34320*/  STL.64 [R1+0x1fe0], R24 ;  /* 0x001fe01801007387 */ /* 0x008fe20000100a00 */
        /* <DEDUP_REMOVED lines=18> */
[C---:B--2---:R-:W-:Y:S11]  /*34450*/  HMMA.16816.F32.BF16 R8, R16.reuse, R22, R8 ;  /* 0x000000161008723c */ /* 0x044ff60000041808 */
[----:B------:R-:W-:Y:S11]  /*34460*/  @!UPT UIADD3 URZ, URZ, URZ, URZ ;  /* 0x0000003f3f3ff290 */ /* 0x000ff6000fffe03f */
[----:B------:R-:W-:Y:S01]  /*34470*/  @!UPT UIADD3 URZ, URZ, URZ, URZ ;  /* 0x0000003f3f3ff290 */ /* 0x000fe2000fffe03f */
[----:B------:R0:W-:Y:S01]  /*34480*/  STL.64 [R1+0x340], R8 ;  /* 0x0003400801007387 */ /* 0x0001e20000100a00 */
[----:B------:R1:W-:Y:S03]  /*34490*/  STL.64 [R1+0x348], R10 ;  /* 0x0003480a01007387 */ /* 0x0003e60000100a00 */
[----:B0-----:R-:W2:Y:S01]  /*344a0*/  LDL.LU.64 R8, [R1+0x2040] ;  /* 0x0020400001087983 */ /* 0x001ea20000300a00 */
[----:B-1----:R-:W-:Y:S02]  /*344b0*/  IMAD.MOV.U32 R10, RZ, RZ, R22 ;  /* 0x000000ffff0a7224 */ /* 0x002fe400078e0016 */
[----:B------:R-:W-:Y:S02]  /*344c0*/  IMAD.MOV.U32 R11, RZ, RZ, R23 ;  /* 0x000000ffff0b7224 */ /* 0x000fe400078e0017 */
[----:B------:R-:W4:Y:S01]  /*344d0*/  LDL.LU.64 R22, [R1+0x2038] ;  /* 0x0020380001167983 */ /* 0x000f220000300a00 */
[----:B------:R-:W4:Y:S02]  /*344e0*/  LDL.LU.64 R20, [R1+0x2030] ;  /* 0x0020300001147983 */ /* 0x000f240000300a00 */
[----:B------:R-:W-:Y:S01]  /*344f0*/  STL.64 [R1+0x1fc8], R10 ;  /* 0x001fc80a01007387 */ /* 0x000fe20000100a00 */
[----:B--2---:R0:W-:Y:S04]  /*34500*/  STL.64 [R1+0x1fc0], R8 ;  /* 0x001fc00801007387 */ /* 0x0041e80000100a00 */
[----:B0-----:R-:W2:Y:S01]  /*34510*/  LDL.LU R8, [R1+0x2f0] ;  /* 0x0002f00001087983 */ /* 0x001ea20000300800 */
[----:B------:R-:W2:Y:S02]  /*34520*/  LDL.LU R9, [R1+0x2f4] ;  /* 0x0002f40001097983 */ /* 0x000ea40000300800 */
[----:B------:R-:W2:Y:S02]  /*34530*/  LDL.LU R10, [R1+0x2f8] ;  /* 0x0002f800010a7983 */ /* 0x000ea40000300800 */
[----:B------:R-:W2:Y:S01]  /*34540*/  LDL.LU R11, [R1+0x2fc] ;  /* 0x0002fc00010b7983 */ /* 0x000ea20000300800 */
[----:B----4-:R-:W-:Y:S01]  /*34550*/  HMMA.16816.F32.BF16 R20, R16, R6, R20 ;  /* 0x000000061014723c */ /* 0x010fe20000041814 */
[----:B--2---:R-:W-:Y:S01]  /*34560*/  STL.64 [R1+0x1fd8], R10 ;  /* 0x001fd80a01007387 */ /* 0x004fe20000100a00 */
[----:B------:R0:W-:Y:S03]  /*34570*/  STL.64 [R1+0x1fd0], R8 ;  /* 0x001fd00801007387 */ /* 0x0001e60000100a00 */
[----:B0-----:R-:W2:Y:S01]  /*34580*/  LDL.LU R8, [R1+0x300] ;  /* 0x0003000001087983 */ /* 0x001ea20000300800 */
[----:B------:R-:W2:Y:S02]  /*34590*/  LDL.LU R9, [R1+0x304] ;  /* 0x0003040001097983 */ /* 0x000ea40000300800 */
[----:B------:R-:W4:Y:S02]  /*345a0*/  LDL.LU R10, [R1+0x308] ;  /* 0x00030800010a7983 */ /* 0x000f240000300800 */
[----:B------:R-:W4:Y:S02]  /*345b0*/  LDL.LU R11, [R1+0x30c] ;  /* 0x00030c00010b7983 */ /* 0x000f240000300800 */
[----:B----4-:R-:W-:Y:S01]  /*345c0*/  STL.64 [R1+0x1ff8], R10 ;  /* 0x001ff80a01007387 */ /* 0x010fe20000100a00 */
[----:B--2---:R0:W-:Y:S03]  /*345d0*/  STL.64 [R1+0x1ff0], R8 ;  /* 0x001ff00801007387 */ /* 0x0041e60000100a00 */
[----:B0-----:R-:W3:Y:S01]  /*345e0*/  LDL.LU R8, [R1+0x310] ;  /* 0x0003100001087983 */ /* 0x001ee20000300800 */
[----:B------:R-:W3:Y:S02]  /*345f0*/  LDL.LU R9, [R1+0x314] ;  /* 0x0003140001097983 */ /* 0x000ee40000300800 */
[----:B------:R-:W3:Y:S02]  /*34600*/  LDL.LU R10, [R1+0x318] ;  /* 0x00031800010a7983 */ /* 0x000ee40000300800 */
[----:B------:R-:W3:Y:S02]  /*34610*/  LDL.LU R11, [R1+0x31c] ;  /* 0x00031c00010b7983 */ /* 0x000ee40000300800 */
[----:B------:R0:W-:Y:S01]  /*34620*/  STL.64 [R1+0x330], R20 ;  /* 0x0003301401007387 */ /* 0x0001e20000100a00 */
[----:B------:R1:W-:Y:S02]  /*34630*/  STL.64 [R1+0x338], R22 ;  /* 0x0003381601007387 */ /* 0x0003e40000100a00 */
[----:B0-----:R-:W-:Y:S01]  /*34640*/  IMAD.MOV.U32 R20, RZ, RZ, R6 ;  /* 0x000000ffff147224 */ /* 0x001fe200078e0006 */
[----:B-1----:R-:W2:Y:S01]  /*34650*/  LDL.LU.64 R22, [R1+0x2028] ;  /* 0x0020280001167983 */ /* 0x002ea20000300a00 */
[----:B------:R-:W-:-:S02]  /*34660*/  IMAD.MOV.U32 R21, RZ, RZ, R7 ;  /* 0x000000ffff157224 */ /* 0x000fc400078e0007 */
[----:B------:R-:W4:Y:S02]  /*34670*/  LDL.LU.64 R6, [R1+0x2020] ;  /* 0x0020200001067983 */ /* 0x000f240000300a00 */
[----:B------:R-:W4:Y:S02]  /*34680*/  LDL.LU.64 R4, [R1+0x2018] ;  /* 0x0020180001047983 */ /* 0x000f240000300a00 */
[----:B------:R-:W-:Y:S01]  /*34690*/  IMAD.MOV.U32 R13, RZ, RZ, R15 ;  /* 0x000000ffff0d7224 */ /* 0x000fe200078e000f */
[C---:B---3--:R-:W-:Y:S08]  /*346a0*/  HMMA.16816.F32.BF16 R8, R16.reuse, R26, R8 ;  /* 0x0000001a1008723c */ /* 0x048ff00000041808 */
[----:B----4-:R-:W-:Y:S11]  /*346b0*/  HMMA.16816.F32.BF16 R4, R16, R14, R4 ;  /* 0x0000000e1004723c */ /* 0x010ff60000041804 */
[----:B------:R-:W-:Y:S11]  /*346c0*/  @!UPT UIADD3 URZ, URZ, URZ, URZ ;  /* 0x0000003f3f3ff290 */ /* 0x000ff6000fffe03f */
[----:B------:R-:W-:Y:S01]  /*346d0*/  @!UPT UIADD3 URZ, URZ, URZ, URZ ;  /* 0x0000003f3f3ff290 */ /* 0x000fe2000fffe03f */
[----:B------:R0:W-:Y:S01]  /*346e0*/  STL.64 [R1+0x320], R4 ;  /* 0x0003200401007387 */ /* 0x0001e20000100a00 */
[----:B------:R1:W-:Y:S02]  /*346f0*/  STL.64 [R1+0x328], R6 ;  /* 0x0003280601007387 */ /* 0x0003e40000100a00 */
[----:B0-----:R-:W-:Y:S01]  /*34700*/  IMAD.MOV.U32 R5, RZ, RZ, R14 ;  /* 0x000000ffff057224 */ /* 0x001fe200078e000e */
[----:B-1----:R-:W3:Y:S01]  /*34710*/  LDL.LU R6, [R1+0x2010] ;  /* 0x0020100001067983 */ /* 0x002ee20000300800 */
[----:B------:R-:W4:Y:S02]  /*34720*/  LDL.LU.64 R14, [R1+0x2008] ;  /* 0x00200800010e7983 */ /* 0x000f240000300a00 */
[----:B------:R-:W2:Y:S02]  /*34730*/  LDL.LU R12, [R1+0x2000] ;  /* 0x00200000010c7983 */ /* 0x000ea40000300800 */
[----:B------:R-:W-:Y:S01]  /*34740*/  STL.64 [R1+0x310], R8 ;  /* 0x0003100801007387 */ /* 0x000fe20000100a00 */
[----:B------:R0:W-:Y:S01]  /*34750*/  STL.64 [R1+0x318], R10 ;  /* 0x0003180a01007387 */ /* 0x0001e20000100a00 */
[----:B------:R-:W-:-:S02]  /*34760*/  IMAD.MOV.U32 R7, RZ, RZ, R26 ;  /* 0x000000ffff077224 */ /* 0x000fc400078e001a */
[----:B------:R-:W-:Y:S01]  /*34770*/  IMAD.MOV.U32 R4, RZ, RZ, R27 ;  /* 0x000000ffff047224 */ /* 0x000fe200078e001b */
[----:B0-----:R-:W2:Y:S01]  /*34780*/  LDL.LU.64 R10, [R1+0x1ff8] ;  /* 0x001ff800010a7983 */ /* 0x001ea20000300a00 */
[----:B------:R-:W2:Y:S02]  /*34790*/  LDL.LU.64 R8, [R1+0x1ff0] ;  /* 0x001ff00001087983 */ /* 0x000ea40000300a00 */
[----:B------:R-:W2:Y:S02]  /*347a0*/  LDL.LU.64 R26, [R1+0x1fe8] ;  /* 0x001fe800011a7983 */ /* 0x000ea40000300a00 */
[----:B------:R-:W3:Y:S01]  /*347b0*/  LDL.LU.64 R24, [R1+0x1fe0] ;  /* 0x001fe00001187983 */ /* 0x000ee20000300a00 */
[----:B--2---:R-:W-:Y:S11]  /*347c0*/  HMMA.16816.F32.BF16 R8, R16, R26, R8 ;  /* 0x0000001a1008723c */ /* 0x004ff60000041808 */
[----:B------:R-:W-:Y:S11]  /*347d0*/  @!UPT UIADD3 URZ, URZ, URZ, URZ ;  /* 0x0000003f3f3ff290 */ /* 0x000ff6000fffe03f */
[----:B------:R-:W-:Y:S01]  /*347e0*/  @!UPT UIADD3 URZ, URZ, URZ, URZ ;  /* 0x0000003f3f3ff290 */ /* 0x000fe2000fffe03f */
[----:B------:R-:W-:Y:S01]  /*347f0*/  STL.64 [R1+0x300], R8 ;  /* 0x0003000801007387 */ /* 0x000fe20000100a00 */
[----:B------:R0:W-:Y:S03]  /*34800*/  STL.64 [R1+0x308], R10 ;  /* 0x0003080a01007387 */ /* 0x0001e60000100a00 */
[----:B0-----:R-:W4:Y:S01]  /*34810*/  LDL.LU.64 R10, [R1+0x1fd8] ;  /* 0x001fd800010a7983 */ /* 0x001f220000300a00 */
[----:B------:R-:W4:Y:S02]  /*34820*/  LDL.LU.64 R8, [R1+0x1fd0] ;  /* 0x001fd00001087983 */ /* 0x000f240000300a00 */
[----:B------:R0:W-:Y:S02]  /*34830*/  STL.64 [R1+0x1e40], R26 ;  /* 0x001e401a01007387 */ /* 0x0001e40000100a00 */
[----:B---3--:R-:W-:Y:S02]  /*34840*/  STL [R1+0x1e38], R25 ;  /* 0x001e381901007387 */ /* 0x008fe40000100800 */
[----:B0-----:R-:W-:-:S02]  /*34850*/  IMAD.MOV.U32 R26, RZ, RZ, R7 ;  /* 0x000000ffff1a7224 */ /* 0x001fc400078e0007 */
[----:B------:R-:W-:Y:S01]  /*34860*/  IMAD.MOV.U32 R27, RZ, RZ, R4 ;  /* 0x000000ffff1b7224 */ /* 0x000fe200078e0004 */
[----:B----4-:R-:W-:Y:S11]  /*34870*/  HMMA.16816.F32.BF16 R8, R16, R14, R8 ;  /* 0x0000000e1008723c */ /* 0x010ff60000041808 */
[----:B------:R-:W-:Y:S11]  /*34880*/  @!UPT UIADD3 URZ, URZ, URZ, URZ ;  /* 0x0000003f3f3ff290 */ /* 0x000ff6000fffe03f */
[----:B------:R-:W-:Y:S01]  /*34890*/  @!UPT UIADD3 URZ, URZ, URZ, URZ ;  /* 0x0000003f3f3ff290 */ /* 0x000fe2000fffe03f */
[----:B------:R-:W-:Y:S01]  /*348a0*/  STL.64 [R1+0x2f0], R8 ;  /* 0x0002f00801007387 */ /* 0x000fe20000100a00 */
[----:B------:R0:W-:Y:S03]  /*348b0*/  STL.64 [R1+0x2f8], R10 ;  /* 0x0002f80a01007387 */ /* 0x0001e60000100a00 */
[----:B0-----:R-:W2:Y:S01]  /*348c0*/  LDL.LU.64 R10, [R1+0x1fc8] ;  /* 0x001fc800010a7983 */ /* 0x001ea20000300a00 */
[----:B------:R-:W3:Y:S02]  /*348d0*/  LDL.LU.64 R8, [R1+0x1fc0] ;  /* 0x001fc00001087983 */ /* 0x000ee40000300a00 */
[----:B------:R-:W4:Y:S02]  /*348e0*/  LDL.LU R7, [R1+0x1fb8] ;  /* 0x001fb80001077983 */ /* 0x000f240000300800 */
[----:B------:R-:W2:Y:S01]  /*348f0*/  LDL.LU R4, [R1+0x1fb4] ;  /* 0x001fb40001047983 */ /* 0x000ea20000300800 */
[----:B------:R0:W-:Y:S02]  /*34900*/  STL.64 [R1+0x1e58], R26 ;  /* 0x001e581a01007387 */ /* 0x0001e40000100a00 */
[----:B0-----:R-:W-:-:S02]  /*34910*/  IMAD.MOV.U32 R26, RZ, RZ, R5 ;  /* 0x000000ffff1a7224 */ /* 0x001fc400078e0005 */
[----:B------:R-:W-:Y:S01]  /*34920*/  IMAD.MOV.U32 R27, RZ, RZ, R13 ;  /* 0x000000ffff1b7224 */ /* 0x000fe200078e000d */
[----:B------:R-:W2:Y:S04]  /*34930*/  LDL.LU R5, [R1+0x1fb0] ;  /* 0x001fb00001057983 */ /* 0x000ea80000300800 */
[----:B------:R-:W-:Y:S01]  /*34940*/  STL.64 [R1+0x1e70], R26 ;  /* 0x001e701a01007387 */ /* 0x000fe20000100a00 */
[----:B------:R-:W-:Y:S02]  /*34950*/  STL.64 [R1+0x1e30], R14 ;  /* 0x001e300e01007387 */ /* 0x000fe40000100a00 */
[----:B------:R0:W-:Y:S02]  /*34960*/  STL [R1+0x1e28], R12 ;  /* 0x001e280c01007387 */ /* 0x0001e40000100800 */
        /* <DEDUP_REMOVED lines=50> */
[----:B------:R-:W4:Y:S01]  /*34c90*/  LDL.LU R24, [R1+0x1f8c] ;  /* 0x001f8c0001187983 */ /* 0x000f220000300800 */
[----:B------:R-:W4:Y:S03]  /*34ca0*/  LDL.LU R0, [R1+0x1f88] ;  /* 0x001f880001007983 */ /* 0x000f260000300800 */
[----:B------:R3:W-:Y:S02]  /*34cb0*/  STL.64 [R1+0x1ee8], R26 ;  /* 0x001ee81a01007387 */ /* 0x0007e40000100a00 */
[----:B---3--:R-:W-:Y:S02]  /*34cc0*/  IMAD.MOV.U32 R26, RZ, RZ, R8 ;  /* 0x000000ffff1a7224 */ /* 0x008fe400078e0008 */
        /* <DEDUP_REMOVED lines=19> */
[----:B----4-:R-:W-:-:S02]  /*34e00*/  IMAD.MOV.U32 R26, RZ, RZ, R7 ;  /* 0x000000ffff1a7224 */ /* 0x010fc400078e0007 */
[----:B------:R-:W-:-:S05]  /*34e10*/  IMAD.MOV.U32 R27, RZ, RZ, R6 ;  /* 0x000000ffff1b7224 */ /* 0x000fca00078e0006 */
        /* <DEDUP_REMOVED lines=8> */
[----:B------:R-:W-:-:S05]  /*34ea0*/  IMAD.MOV.U32 R27, RZ, RZ, R4 ;  /* 0x000000ffff1b7224 */ /* 0x000fca00078e0004 */
[----:B------:R-:W-:Y:S04]  /*34eb0*/  STL.64 [R1+0x1f48], R26 ;  /* 0x001f481a01007387 */ /* 0x000fe80000100a00 */
[----:B----4-:R-:W-:Y:S01]  /*34ec0*/  STL.64 [R1+0x1ef8], R14 ;  /* 0x001ef80e01007387 */ /* 0x010fe20000100a00 */
[----:B--2---:R0:W-:Y:S03]  /*34ed0*/  STL.64 [R1+0x1ef0], R12 ;  /* 0x001ef00c01007387 */ /* 0x0041e60000100a00 */
[----:B0-----:R-:W2:Y:S01]  /*34ee0*/  LDL.LU R12, [R1+0x180] ;  /* 0x00018000010c7983 */ /* 0x001ea20000300800 */
[----:B------:R-:W2:Y:S02]  /*34ef0*/  LDL.LU R13, [R1+0x184] ;  /* 0x00018400010d7983 */ /* 0x000ea40000300800 */
[----:B------:R-:W4:Y:S02]  /*34f00*/  LDL.LU R14, [R1+0x188] ;  /* 0x00018800010e7983 */ /* 0x000f240000300800 */
[----:B------:R-:W4:Y:S01]  /*34f10*/  LDL.LU R15, [R1+0x18c] ;  /* 0x00018c00010f7983 */ /* 0x000f220000300800 */
[----:B------:R-:W2:Y:S01]  /*34f20*/  LDL.LU R4, [R1+0x2e0] ;  /* 0x0002e00001047983 */ /* 0x000ea20000300800 */
[----:B------:R-:W3:Y:S02]  /*34f30*/  LDL.LU R5, [R1+0x2e4] ;  /* 0x0002e40001057983 */ /* 0x000ee40000300800 */
[----:B------:R-:W3:Y:S02]  /*34f40*/  LDL.LU R6, [R1+0x2e8] ;  /* 0x0002e80001067983 */ /* 0x000ee40000300800 */
[----:B------:R-:W3:Y:S02]  /*34f50*/  LDL.LU R7, [R1+0x2ec] ;  /* 0x0002ec0001077983 */ /* 0x000ee40000300800 */
[----:B------:R-:W-:-:S02]  /*34f60*/  IMAD.MOV.U32 R27, RZ, RZ, R20 ;  /* 0x000000ffff1b7224 */ /* 0x000fc400078e0014 */
[----:B------:R-:W-:Y:S01]  /*34f70*/  IMAD.MOV.U32 R26, RZ, RZ, R21 ;  /* 0x000000ffff1a7224 */ /* 0x000fe200078e0015 */
[----:B------:R-:W3:Y:S01]  /*34f80*/  LDL.LU R20, [R1+0x1d0] ;  /* 0x0001d00001147983 */ /* 0x000ee20000300800 */
[----:B------:R-:W3:Y:S02]  /*34f90*/  LDL.LU R21, [R1+0x1d4] ;  /* 0x0001d40001157983 */ /* 0x000ee40000300800 */
[----:B------:R-:W3:Y:S02]  /*34fa0*/  LDL.LU R22, [R1+0x1d8] ;  /* 0x0001d80001167983 */ /* 0x000ee40000300800 */
[----:B------:R-:W3:Y:S01]  /*34fb0*/  LDL.LU R23, [R1+0x1dc] ;  /* 0x0001dc0001177983 */ /* 0x000ee20000300800 */
[----:B----4-:R-:W-:Y:S01]  /*34fc0*/  STL.64 [R1+0x1f10], R14 ;  /* 0x001f100e01007387 */ /* 0x010fe20000100a00 */
[----:B--2---:R0:W-:Y:S03]  /*34fd0*/  STL.64 [R1+0x1f08], R12 ;  /* 0x001f080c01007387 */ /* 0x0041e60000100a00 */
[----:B0-----:R-:W2:Y:S01]  /*34fe0*/  LDL.LU R12, [R1+0x190] ;  /* 0x00019000010c7983 */ /* 0x001ea20000300800 */
[----:B------:R-:W2:Y:S02]  /*34ff0*/  LDL.LU R13, [R1+0x194] ;  /* 0x00019400010d7983 */ /* 0x000ea40000300800 */
[----:B------:R-:W4:Y:S02]  /*35000*/  LDL.LU R14, [R1+0x198] ;  /* 0x00019800010e7983 */ /* 0x000f240000300800 */
[----:B------:R-:W4:Y:S02]  /*35010*/  LDL.LU R15, [R1+0x19c] ;  /* 0x00019c00010f7983 */ /* 0x000f240000300800 */
[----:B----4-:R-:W-:Y:S01]  /*35020*/  STL.64 [R1+0x1f28], R14 ;  /* 0x001f280e01007387 */ /* 0x010fe20000100a00 */
[----:B--2---:R0:W-:Y:S03]  /*35030*/  STL.64 [R1+0x1f20], R12 ;  /* 0x001f200c01007387 */ /* 0x0041e60000100a00 */
[----:B0-----:R-:W2:Y:S01]  /*35040*/  LDL.LU R12, [R1+0x1a0] ;  /* 0x0001a000010c7983 */ /* 0x001ea20000300800 */
[----:B------:R-:W2:Y:S02]  /*35050*/  LDL.LU R13, [R1+0x1a4] ;  /* 0x0001a400010d7983 */ /* 0x000ea40000300800 */
[----:B------:R-:W4:Y:S02]  /*35060*/  LDL.LU R14, [R1+0x1a8] ;  /* 0x0001a800010e7983 */ /* 0x000f240000300800 */
[----:B------:R-:W4:Y:S01]  /*35070*/  LDL.LU R15, [R1+0x1ac] ;  /* 0x0001ac00010f7983 */ /* 0x000f220000300800 */
[C---:B---3--:R-:W-:Y:S01]  /*35080*/  HMMA.16816.F32.BF16 R4, R16.reuse, R10, R4 ;  /* 0x0000000a1004723c */ /* 0x048fe20000041804 */
        /* <DEDUP_REMOVED lines=15> */
[----:B------:R-:W4:Y:S02]  /*35180*/  LDL.LU.64 R4, [R1+0x1f70] ;  /* 0x001f700001047983 */ /* 0x000f240000300a00 */
[----:B------:R-:W-:Y:S02]  /*35190*/  STL.64 [R1+0x1e20], R10 ;  /* 0x001e200a01007387 */ /* 0x000fe40000100a00 */
[----:B------:R0:W-:Y:S02]  /*351a0*/  STL.64 [R1+0x1e18], R8 ;  /* 0x001e180801007387 */ /* 0x0001e40000100a00 */
[----:B0-----:R-:W2:Y:S01]  /*351b0*/  LDL.LU R8, [R1+0xf0] ;  /* 0x0000f00001087983 */ /* 0x001ea20000300800 */
[----:B------:R-:W2:Y:S02]  /*351c0*/  LDL.LU R9, [R1+0xf4] ;  /* 0x0000f40001097983 */ /* 0x000ea40000300800 */
[----:B------:R-:W2:Y:S02]  /*351d0*/  LDL.LU R10, [R1+0xf8] ;  /* 0x0000f800010a7983 */ /* 0x000ea40000300800 */
[----:B------:R-:W2:Y:S01]  /*351e0*/  LDL.LU R11, [R1+0xfc] ;  /* 0x0000fc00010b7983 */ /* 0x000ea20000300800 */
[----:B---3--:R-:W-:Y:S01]  /*351f0*/  HMMA.16816.F32.BF16 R16, R16, R6, R20 ;  /* 0x000000061010723c */ /* 0x008fe20000041814 */
[----:B------:R-:W2:Y:S01]  /*35200*/  LDL.LU.64 R22, [R1+0x1f68] ;  /* 0x001f680001167983 */ /* 0x000ea20000300a00 */
[----:B------:R-:W2:Y:S11]  /*35210*/  LDL.LU.64 R20, [R1+0x1f60] ;  /* 0x001f600001147983 */ /* 0x000eb60000300a00 */
[----:B------:R-:W-:Y:S10]  /*35220*/  @!UPT UIADD3 URZ, URZ, URZ, URZ ;  /* 0x0000003f3f3ff290 */ /* 0x000ff4000fffe03f */
[----:B------:R0:W-:Y:S01]  /*35230*/  STL.64 [R1+0x1d0], R16 ;  /* 0x0001d01001007387 */ /* 0x0001e20000100a00 */
[----:B------:R1:W-:Y:S03]  /*35240*/  STL.64 [R1+0x1d8], R18 ;  /* 0x0001d81201007387 */ /* 0x0003e60000100a00 */
[----:B0-----:R-:W3:Y:S01]  /*35250*/  LDL.LU R16, [R1+0xc0] ;  /* 0x0000c00001107983 */ /* 0x001ee20000300800 */
[----:B-1----:R-:W-:Y:S02]  /*35260*/  IMAD.MOV.U32 R18, RZ, RZ, R24 ;  /* 0x000000ffff127224 */ /* 0x002fe400078e0018 */
[----:B------:R-:W3:Y:S01]  /*35270*/  LDL.LU R17, [R1+0xc4] ;  /* 0x0000c40001117983 */ /* 0x000ee20000300800 */
        /* <DEDUP_REMOVED lines=28> */
[----:B----4-:R-:W-:Y:S02]  /*35440*/  IMAD.MOV.U32 R19, RZ, RZ, R4 ;  /* 0x000000ffff137224 */ /* 0x010fe400078e0004 */
[----:B------:R-:W4:Y:S01]  /*35450*/  LDL R4, [R1+0x4c0] ;  /* 0x0004c00001047983 */ /* 0x000f220000100800 */
        /* <DEDUP_REMOVED lines=63> */
[----:B------:R-:W3:Y:S01]  /*35850*/  LDL.LU R12, [R1+0x1e28] ;  /* 0x001e2800010c7983 */ /* 0x000ee20000300800 */
[----:B--2---:R-:W-:Y:S11]  /*35860*/  HMMA.16816.F32.BF16 R8, R20, R14, R8 ;  /* 0x0000000e1408723c */ /* 0x004ff60000041808 */
[----:B------:R-:W-:Y:S11]  /*35870*/  @!UPT UIADD3 URZ, URZ, URZ, URZ ;  /* 0x0000003f3f3ff290 */ /* 0x000ff6000fffe03f */
[----:B------:R-:W-:Y:S01]  /*35880*/  @!UPT UIADD3 URZ, URZ, URZ, URZ ;  /* 0x0000003f3f3ff290 */ /* 0x000fe2000fffe03f */
[----:B------:R-:W-:Y:S01]  /*35890*/  STL.64 [R1+0xf0], R8 ;  /* 0x0000f00801007387 */ /* 0x000fe20000100a00 */
[----:B------:R0:W-:Y:S03]  /*358a0*/  STL.64 [R1+0xf8], R10 ;  /* 0x0000f80a01007387 */ /* 0x0001e60000100a00 */
[----:B0-----:R-:W3:Y:S01]  /*358b0*/  LDL.LU.64 R10, [R1+0x1e20] ;  /* 0x001e2000010a7983 */ /* 0x001ee20000300a00 */
[----:B------:R-:W2:Y:S02]  /*358c0*/  LDL.LU.64 R8, [R1+0x1e18] ;  /* 0x001e180001087983 */ /* 0x000ea40000300a00 */
[----:B------:R-:W-:Y:S02]  /*358d0*/  IMAD.MOV.U32 R15, RZ, RZ, R0 ;  /* 0x000000ffff0f7224 */ /* 0x000fe400078e0000 */
[----:B--2---:R-:W-:Y:S02]  /*358e0*/  IMAD.MOV.U32 R13, RZ, RZ, R9 ;  /* 0x000000ffff0d7224 */ /* 0x004fe400078e0009 */
[----:B------:R-:W-:-:S07]  /*358f0*/  IMAD.MOV.U32 R14, RZ, RZ, R8 ;  /* 0x000000ffff0e7224 */ /* 0x000fce00078e0008 */
[C---:B---3--:R-:W-:Y:S08]  /*35900*/  HMMA.16816.F32.BF16 R8, R20.reuse, R10, R12 ;  /* 0x0000000a1408723c */ /* 0x048ff0000004180c */
[----:B------:R-:W-:Y:S01]  /*35910*/  HMMA.16816.F32.BF16 R12, R20, R6, R16 ;  /* 0x00000006140c723c */ /* 0x000fe20000041810 */
[----:B----4-:R-:W-:Y:S04]  /*35920*/  LDSM.16.M88.4 R20, [R4+0x2000] ;  /* 0x002000000414783b */ /* 0x010fe80000000200 */
[----:B------:R-:W-:Y:S02]  /*35930*/  LDSM.16.MT88.4 R16, [R25+0x11000] ;  /* 0x011000001910783b */ /* 0x000fe40000004200 */
[----:B------:R-:W-:Y:S11]  /*35940*/  LDSM.16.M88.4 R24, [R4+0x6000] ;  /* 0x006000000418783b */ /* 0x000ff60000000200 */
[----:B------:R-:W-:Y:S05]  /*35950*/  @!UPT UIADD3 URZ, URZ, URZ, URZ ;  /* 0x0000003f3f3ff290 */ /* 0x000fea000fffe03f */
[----:B------:R-:W-:Y:S01]  /*35960*/  STL.64 [R1+0xc0], R12 ;  /* 0x0000c00c01007387 */ /* 0x000fe20000100a00 */
[----:B------:R-:W-:Y:S02]  /*35970*/  STL.64 [R1+0xe0], R8 ;  /* 0x0000e00801007387 */ /* 0x000fe40000100a00 */
[----:B------:R-:W-:Y:S02]  /*35980*/  STL.64 [R1+0xe8], R10 ;  /* 0x0000e80a01007387 */ /* 0x000fe40000100a00 */
[----:B------:R-:W0:Y:S04]  /*35990*/  LDSM.16.M88.4 R8, [R4] ;  /* 0x000000000408783b */ /* 0x000e280000000200 */
[----:B------:R-:W-:Y:S01]  /*359a0*/  STL [R1+0xc8], R14 ;  /* 0x0000c80e01007387 */ /* 0x000fe20000100800 */
[----:B------:R-:W-:-:S02]  /*359b0*/  IMAD.MOV.U32 R0, RZ, RZ, R15 ;  /* 0x000000ffff007224 */ /* 0x000fc400078e000f */
[----:B------:R-:W1:Y:S03]  /*359c0*/  LDSM.16.M88.4 R12, [R4+0x1000] ;  /* 0x00100000040c783b */ /* 0x000e660000000200 */
[----:B------:R-:W-:Y:S04]  /*359d0*/  STL [R1+0x1a88], R0 ;  /* 0x001a880001007387 */ /* 0x000fe80000100800 */
[----:B0-----:R-:W-:Y:S01]  /*359e0*/  STL.64 [R1+0xb0], R8 ;  /* 0x0000b00801007387 */ /* 0x001fe20000100a00 */
[----:B------:R-:W-:Y:S02]  /*359f0*/  STL.64 [R1+0xb8], R10 ;  /* 0x0000b80a01007387 */ /* 0x000fe40000100a00 */
[----:B-1----:R-:W-:Y:S02]  /*35a00*/  STL.64 [R1+0xa0], R12 ;  /* 0x0000a00c01007387 */ /* 0x002fe40000100a00 */
[----:B------:R-:W-:Y:S01]  /*35a10*/  STL.64 [R1+0xa8], R14 ;  /* 0x0000a80e01007387 */ /* 0x000fe20000100a00 */
[----:B------:R-:W-:Y:S01]  /*35a20*/  STL.64 [R1+0x90], R20 ;  /* 0x0000901401007387 */ /* 0x000fe20000100a00 */
[----:B------:R0:W-:Y:S03]  /*35a30*/  STL.64 [R1+0x98], R22 ;  /* 0x0000981601007387 */ /* 0x0001e60000100a00 */
[----:B------:R-:W1:Y:S04]  /*35a40*/  LDSM.16.M88.4 R8, [R4+0x3000] ;  /* 0x003000000408783b */ /* 0x000e680000000200 */
[----:B------:R-:W2:Y:S04]  /*35a50*/  LDSM.16.M88.4 R12, [R4+0x4000] ;  /* 0x00400000040c783b */ /* 0x000ea80000000200 */
[----:B0-----:R-:W3:Y:S04]  /*35a60*/  LDL R23, [R1+0x5f8] ;  /* 0x0005f80001177983 */ /* 0x001ee80000100800 */
[----:B-1----:R-:W-:Y:S01]  /*35a70*/  STL.64 [R1+0x80], R8 ;  /* 0x0000800801007387 */ /* 0x002fe20000100a00 */
[----:B------:R-:W-:Y:S02]  /*35a80*/  STL.64 [R1+0x88], R10 ;  /* 0x0000880a01007387 */ /* 0x000fe40000100a00 */
[----:B------:R-:W0:Y:S04]  /*35a90*/  LDSM.16.M88.4 R8, [R4+0x5000] ;  /* 0x005000000408783b */ /* 0x000e280000000200 */
[----:B--2---:R-:W-:Y:S01]  /*35aa0*/  STL.64 [R1+0x70], R12 ;  /* 0x0000700c01007387 */ /* 0x004fe20000100a00 */
[----:B------:R-:W-:Y:S02]  /*35ab0*/  STL.64 [R1+0x78], R14 ;  /* 0x0000780e01007387 */ /* 0x000fe40000100a00 */
[----:B------:R-:W1:Y:S02]  /*35ac0*/  LDSM.16.M88.4 R12, [R4+0x7000] ;  /* 0x00700000040c783b */ /* 0x000e640000000200 */
[----:B0-----:R-:W-:Y:S02]  /*35ad0*/  STL.64 [R1+0x60], R8 ;  /* 0x0000600801007387 */ /* 0x001fe40000100a00 */
[----:B------:R-:W-:Y:S02]  /*35ae0*/  STL.64 [R1+0x68], R10 ;  /* 0x0000680a01007387 */ /* 0x000fe40000100a00 */
[----:B------:R-:W0:Y:S04]  /*35af0*/  LDSM.16.M88.4 R8, [R4+0x8000] ;  /* 0x008000000408783b */ /* 0x000e280000000200 */
[----:B------:R-:W-:Y:S01]  /*35b00*/  STL.64 [R1+0x50], R24 ;  /* 0x0000501801007387 */ /* 0x000fe20000100a00 */
[----:B------:R-:W-:Y:S02]  /*35b10*/  STL.64 [R1+0x58], R26 ;  /* 0x0000581a01007387 */ /* 0x000fe40000100a00 */
[----:B------:R-:W2:Y:S04]  /*35b20*/  LDSM.16.M88.4 R24, [R4+0x9000] ;  /* 0x009000000418783b */ /* 0x000ea80000000200 */
[----:B-1----:R-:W-:Y:S02]  /*35b30*/  STL.64 [R1+0x40], R12 ;  /* 0x0000400c01007387 */ /* 0x002fe40000100a00 */
[----:B------:R-:W-:Y:S02]  /*35b40*/  STL.64 [R1+0x48], R14 ;  /* 0x0000480e01007387 */ /* 0x000fe40000100a00 */
[----:B------:R-:W1:Y:S04]  /*35b50*/  LDSM.16.M88.4 R12, [R4+0xa000] ;  /* 0x00a00000040c783b */ /* 0x000e680000000200 */
[----:B0-----:R-:W-:Y:S01]  /*35b60*/  STL.64 [R1+0x30], R8 ;  /* 0x0000300801007387 */ /* 0x001fe20000100a00 */
[----:B------:R-:W-:Y:S02]  /*35b70*/  STL.64 [R1+0x38], R10 ;  /* 0x0000380a01007387 */ /* 0x000fe40000100a00 */
[----:B--2---:R-:W-:Y:S02]  /*35b80*/  STL.64 [R1+0x20], R24 ;  /* 0x0000201801007387 */ /* 0x004fe40000100a00 */
[----:B------:R-:W-:Y:S02]  /*35b90*/  STL.64 [R1+0x28], R26 ;  /* 0x0000281a01007387 */ /* 0x000fe40000100a00 */
[----:B------:R-:W0:Y:S04]  /*35ba0*/  LDSM.16.M88.4 R24, [R4+0xc000] ;  /* 0x00c000000418783b */ /* 0x000e280000000200 */
[----:B------:R-:W2:Y:S04]  /*35bb0*/  LDSM.16.M88.4 R8, [R4+0xb000] ;  /* 0x00b000000408783b */ /* 0x000ea80000000200 */
[----:B-1----:R-:W-:Y:S01]  /*35bc0*/  STL.64 [R1+0x10], R12 ;  /* 0x0000100c01007387 */ /* 0x002fe20000100a00 */
[----:B------:R-:W-:Y:S02]  /*35bd0*/  STL.64 [R1+0x18], R14 ;  /* 0x0000180e01007387 */ /* 0x000fe40000100a00 */
[----:B------:R-:W1:Y:S01]  /*35be0*/  LDSM.16.M88.4 R12, [R4+0xd000] ;  /* 0x00d00000040c783b */ /* 0x000e620000000200 */
[----:B0-----:R-:W-:Y:S03]  /*35bf0*/  STL [R1+0x18c4], R26 ;  /* 0x0018c41a01007387 */ /* 0x001fe60000100800 */
[----:B--2---:R-:W-:Y:S02]  /*35c00*/  STL.64 [R1], R8 ;  /* 0x0000000801007387 */ /* 0x004fe40000100a00 */
[----:B------:R-:W-:Y:S02]  /*35c10*/  STL.64 [R1+0x8], R10 ;  /* 0x0000080a01007387 */ /* 0x000fe40000100a00 */
[----:B------:R-:W0:Y:S04]  /*35c20*/  LDSM.16.M88.4 R8, [R4+0xe000] ;  /* 0x00e000000408783b */ /* 0x000e280000000200 */
[----:B------:R-:W-:Y:S01]  /*35c30*/  STL [R1+0x18c0], R27 ;  /* 0x0018c01b01007387 */ /* 0x000fe20000100800 */
[----:B------:R2:W-:Y:S03]  /*35c40*/  STL.64 [R1+0x1dd0], R24 ;  /* 0x001dd01801007387 */ /* 0x0005e60000100a00 */
[----:B--2---:R-:W2:Y:S01]  /*35c50*/  LDL.64 R24, [R1+0xb0] ;  /* 0x0000b00001187983 */ /* 0x004ea20000100a00 */
[----:B-1----:R-:W-:Y:S02]  /*35c60*/  STL [R1+0x1d48], R12 ;  /* 0x001d480c01007387 */ /* 0x002fe40000100800 */
[----:B------:R1:W-:Y:S02]  /*35c70*/  STL [R1+0x1d44], R13 ;  /* 0x001d440d01007387 */ /* 0x0003e40000100800 */
[----:B------:R-:W-:Y:S01]  /*35c80*/  STL [R1+0x1914], R14 ;  /* 0x0019140e01007387 */ /* 0x000fe20000100800 */
[----:B------:R-:W-:Y:S04]  /*35c90*/  STL [R1+0x1910], R15 ;  /* 0x0019100f01007387 */ /* 0x000fe80000100800 */
[----:B-1----:R-:W4:Y:S04]  /*35ca0*/  LDL.64 R12, [R1+0xa0] ;  /* 0x0000a000010c7983 */ /* 0x002f280000100a00 */
[----:B0-----:R0:W-:Y:S01]  /*35cb0*/  STL [R1+0x1d2c], R8 ;  /* 0x001d2c0801007387 */ /* 0x0011e20000100800 */
[----:B------:R1:W-:Y:S02]  /*35cc0*/  STL [R1+0x1d28], R9 ;  /* 0x001d280901007387 */ /* 0x0003e40000100800 */
[----:B------:R1:W-:Y:S02]  /*35cd0*/  STL [R1+0x188c], R10 ;  /* 0x00188c0a01007387 */ /* 0x0003e40000100800 */
[----:B------:R1:W-:Y:S01]  /*35ce0*/  STL [R1+0x1888], R11 ;  /* 0x0018880b01007387 */ /* 0x0003e20000100800 */
[----:B0-----:R-:W4:Y:S01]  /*35cf0*/  LDL.LU R8, [R1+0x4a0] ;  /* 0x0004a00001087983 */ /* 0x001f220000300800 */
[----:B-1----:R-:W4:Y:S02]  /*35d00*/  LDL.LU R9, [R1+0x4a4] ;  /* 0x0004a40001097983 */ /* 0x002f240000300800 */
[----:B------:R-:W4:Y:S02]  /*35d10*/  LDL.LU R10, [R1+0x4a8] ;  /* 0x0004a800010a7983 */ /* 0x000f240000300800 */
[----:B------:R-:W-:-:S02]  /*35d20*/  IMAD.MOV.U32 R11, RZ, RZ, R5 ;  /* 0x000000ffff0b7224 */ /* 0x000fc400078e0005 */
[----:B------:R-:W0:Y:S04]  /*35d30*/  LDSM.16.M88.4 R4, [R4+0xf000] ;  /* 0x00f000000404783b */ /* 0x000e280000000200 */
[----:B0-----:R-:W-:Y:S01]  /*35d40*/  STL [R1+0x1934], R6 ;  /* 0x0019340601007387 */ /* 0x001fe20000100800 */
[----:B------:R-:W-:Y:S03]  /*35d50*/  STL [R1+0x1930], R7 ;  /* 0x0019300701007387 */ /* 0x000fe60000100800 */
[----:B---3--:R-:W0:Y:S04]  /*35d60*/  LDSM.16.MT88.4 R20, [R23+0x11000] ;  /* 0x011000001714783b */ /* 0x008e280000004200 */
[----:B0-----:R-:W-:Y:S01]  /*35d70*/  STL.64 [R1+0x1d18], R22 ;  /* 0x001d181601007387 */ /* 0x001fe20000100a00 */
[----:B------:R0:W-:Y:S03]  /*35d80*/  STL.64 [R1+0x1d10], R20 ;  /* 0x001d101401007387 */ /* 0x0001e60000100a00 */
[----:B0-----:R-:W3:Y:S01]  /*35d90*/  LDL.LU R20, [R1+0x4b0] ;  /* 0x0004b00001147983 */ /* 0x001ee20000300800 */
[----:B------:R-:W3:Y:S02]  /*35da0*/  LDL.LU R21, [R1+0x4b4] ;  /* 0x0004b40001157983 */ /* 0x000ee40000300800 */
[----:B------:R-:W3:Y:S02]  /*35db0*/  LDL.LU R22, [R1+0x4b8] ;  /* 0x0004b80001167983 */ /* 0x000ee40000300800 */
[----:B------:R-:W3:Y:S02]  /*35dc0*/  LDL.LU R23, [R1+0x4bc] ;  /* 0x0004bc0001177983 */ /* 0x000ee40000300800 */
[----:B--2---:R-:W-:Y:S01]  /*35dd0*/  IMAD.MOV.U32 R0, RZ, RZ, R25 ;  /* 0x000000ffff007224 */ /* 0x004fe200078e0019 */
[C---:B---3--:R-:W-:Y:S11]  /*35de0*/  HMMA.16816.F32.BF16 R20, R16.reuse, R24, R20 ;  /* 0x000000181014723c */ /* 0x048ff60000041814 */
[----:B------:R-:W-:Y:S11]  /*35df0*/  @!UPT UIADD3 URZ, URZ, URZ, URZ ;  /* 0x0000003f3f3ff290 */ /* 0x000ff6000fffe03f */
[----:B------:R-:W-:Y:S01]  /*35e00*/  @!UPT UIADD3 URZ, URZ, URZ, URZ ;  /* 0x0000003f3f3ff290 */ /* 0x000fe2000fffe03f */
[----:B------:R0:W-:Y:S01]  /*35e10*/  STL.64 [R1+0x4b0], R20 ;  /* 0x0004b01401007387 */ /* 0x0001e20000100a00 */
[----:B------:R-:W-:Y:S02]  /*35e20*/  STL.64 [R1+0x4b8], R22 ;  /* 0x0004b81601007387 */ /* 0x000fe40000100a00 */
[----:B0-----:R-:W-:Y:S02]  /*35e30*/  IMAD.MOV.U32 R20, RZ, RZ, R24 ;  /* 0x000000ffff147224 */ /* 0x001fe400078e0018 */
[----:B------:R-:W2:Y:S01]  /*35e40*/  LDL.64 R24, [R1+0x70] ;  /* 0x0000700001187983 */ /* 0x000ea20000100a00 */
[----:B----4-:R-:W-:Y:S01]  /*35e50*/  HMMA.16816.F32.BF16 R8, R16, R12, R8 ;  /* 0x0000000c1008723c */ /* 0x010fe20000041808 */
[----:B------:R-:W-:Y:S02]  /*35e60*/  IMAD.MOV.U32 R27, RZ, RZ, R2 ;  /* 0x000000ffff1b7224 */ /* 0x000fe400078e0002 */
[----:B--2---:R0:W-:Y:S04]  /*35e70*/  STL.64 [R1+0x1de8], R24 ;  /* 0x001de81801007387 */ /* 0x0041e80000100a00 */
[----:B0-----:R-:W2:Y:S01]  /*35e80*/  LDL.LU R24, [R1+0x480] ;  /* 0x0004800001187983 */ /* 0x001ea20000300800 */
[----:B------:R-:W2:Y:S02]  /*35e90*/  LDL.LU R25, [R1+0x484] ;  /* 0x0004840001197983 */ /* 0x000ea40000300800 */
[----:B------:R-:W3:Y:S11]  /*35ea0*/  LDL.LU R26, [R1+0x488] ;  /* 0x00048800011a7983 */ /* 0x000ef60000300800 */
[----:B------:R-:W-:Y:S03]  /*35eb0*/  @!UPT UIADD3 URZ, URZ, URZ, URZ ;  /* 0x0000003f3f3ff290 */ /* 0x000fe6000fffe03f */
[----:B------:R-:W-:Y:S02]  /*35ec0*/  IMAD.MOV.U32 R6, RZ, RZ, R9 ;  /* 0x000000ffff067224 */ /* 0x000fe400078e0009 */
[----:B------:R-:W-:Y:S02]  /*35ed0*/  IMAD.MOV.U32 R7, RZ, RZ, R10 ;  /* 0x000000ffff077224 */ /* 0x000fe400078e000a */
[----:B------:R-:W-:Y:S01]  /*35ee0*/  IMAD.MOV.U32 R2, RZ, RZ, R11 ;  /* 0x000000ffff027224 */ /* 0x000fe200078e000b */
[----:B---3--:R-:W-:Y:S01]  /*35ef0*/  STL.64 [R1+0x1e08], R26 ;  /* 0x001e081a01007387 */ /* 0x008fe20000100a00 */
[----:B--2---:R0:W-:Y:S03]  /*35f00*/  STL.64 [R1+0x1e00], R24 ;  /* 0x001e001801007387 */ /* 0x0041e60000100a00 */
[----:B0-----:R-:W2:Y:S01]  /*35f10*/  LDL.64 R24, [R1+0x90] ;  /* 0x0000900001187983 */ /* 0x001ea20000100a00 */
[----:B------:R-:W-:Y:S02]  /*35f20*/  STL [R1+0x1d34], R0 ;  /* 0x001d340001007387 */ /* 0x000fe40000100800 */
[----:B------:R-:W-:Y:S02]  /*35f30*/  STL [R1+0x1d30], R20 ;  /* 0x001d301401007387 */ /* 0x000fe40000100800 */
[----:B------:R0:W-:Y:S02]  /*35f40*/  STL [R1+0x4a0], R8 ;  /* 0x0004a00801007387 */ /* 0x0001e40000100800 */
[----:B0-----:R-:W3:Y:S01]  /*35f50*/  LDL.LU R8, [R1+0x460] ;  /* 0x0004600001087983 */ /* 0x001ee20000300800 */
[----:B------:R-:W3:Y:S02]  /*35f60*/  LDL.LU R9, [R1+0x464] ;  /* 0x0004640001097983 */ /* 0x000ee40000300800 */
[----:B------:R-:W4:Y:S02]  /*35f70*/  LDL.LU R10, [R1+0x468] ;  /* 0x00046800010a7983 */ /* 0x000f240000300800 */
[----:B------:R-:W4:Y:S02]  /*35f80*/  LDL.LU R11, [R1+0x46c] ;  /* 0x00046c00010b7983 */ /* 0x000f240000300800 */
[----:B------:R-:W-:-:S02]  /*35f90*/  IMAD.MOV.U32 R21, RZ, RZ, R13 ;  /* 0x000000ffff157224 */ /* 0x000fc400078e000d */
[----:B------:R-:W-:Y:S01]  /*35fa0*/  IMAD.MOV.U32 R22, RZ, RZ, R12 ;  /* 0x000000ffff167224 */ /* 0x000fe200078e000c */
[----:B----4-:R-:W-:Y:S01]  /*35fb0*/  STL.64 [R1+0x1df8], R10 ;  /* 0x001df80a01007387 */ /* 0x010fe20000100a00 */
[----:B---3--:R0:W-:Y:S02]  /*35fc0*/  STL.64 [R1+0x1df0], R8 ;  /* 0x001df00801007387 */ /* 0x0081e40000100a00 */
[----:B------:R-:W3:Y:S01]  /*35fd0*/  LDL.64 R12, [R1+0x60] ;  /* 0x00006000010c7983 */ /* 0x000ee20000100a00 */
[----:B0-----:R-:W4:Y:S01]  /*35fe0*/  LDL.64 R8, [R1+0x80] ;  /* 0x0000800001087983 */ /* 0x001f220000100a00 */
[----:B------:R0:W-:Y:S02]  /*35ff0*/  STL [R1+0x1d3c], R21 ;  /* 0x001d3c1501007387 */ /* 0x0001e40000100800 */
[----:B------:R1:W-:Y:S02]  /*36000*/  STL [R1+0x1d38], R22 ;  /* 0x001d381601007387 */ /* 0x0003e40000100800 */
[----:B------:R-:W3:Y:S02]  /*36010*/  LDL.LU R20, [R1+0x470] ;  /* 0x0004700001147983 */ /* 0x000ee40000300800 */
[----:B0-----:R-:W-:-:S02]  /*36020*/  IMAD.MOV.U32 R21, RZ, RZ, R28 ;  /* 0x000000ffff157224 */ /* 0x001fc400078e001c */
[----:B-1----:R-:W-:Y:S01]  /*36030*/  IMAD.MOV.U32 R22, RZ, RZ, R29 ;  /* 0x000000ffff167224 */ /* 0x002fe200078e001d */
[----:B------:R-:W3:Y:S01]  /*36040*/  LDL.LU R28, [R1+0x1e14] ;  /* 0x001e1400011c7983 */ /* 0x000ee20000300800 */
[----:B------:R-:W4:Y:S02]  /*36050*/  LDL.LU R29, [R1+0x1e10] ;  /* 0x001e1000011d7983 */ /* 0x000f240000300800 */
[----:B------:R-:W4:Y:S02]  /*36060*/  LDL.LU R23, [R1+0x47c] ;  /* 0x00047c0001177983 */ /* 0x000f240000300800 */
[----:B------:R-:W-:Y:S01]  /*36070*/  STL [R1+0x1a94], R2 ;  /* 0x001a940201007387 */ /* 0x000fe20000100800 */
[----:B------:R-:W-:Y:S01]  /*36080*/  STL [R1+0x1a90], R7 ;  /* 0x001a900701007387 */ /* 0x000fe20000100800 */
[----:B------:R-:W-:Y:S02]  /*36090*/  STL [R1+0x1a8c], R6 ;  /* 0x001a8c0601007387 */ /* 0x000fe40000100800 */
[----:B------:R0:W-:Y:S02]  /*360a0*/  STL.64 [R1+0x1d20], R4 ;  /* 0x001d200401007387 */ /* 0x0001e40000100a00 */
[----:B0-----:R-:W4:Y:S01]  /*360b0*/  LDL.LU R4, [R1+0x490] ;  /* 0x0004900001047983 */ /* 0x001f220000300800 */
[----:B------:R-:W4:Y:S02]  /*360c0*/  LDL.LU R5, [R1+0x494] ;  /* 0x0004940001057983 */ /* 0x000f240000300800 */
[----:B--2---:R-:W-:-:S02]  /*360d0*/  IMAD.MOV.U32 R2, RZ, RZ, R25 ;  /* 0x000000ffff027224 */ /* 0x004fc400078e0019 */
[----:B---3--:R-:W-:Y:S02]  /*360e0*/  IMAD.MOV.U32 R7, RZ, RZ, R28 ;  /* 0x000000ffff077224 */ /* 0x008fe400078e001c */
[----:B----4-:R-:W-:-:S07]  /*360f0*/  IMAD.MOV.U32 R6, RZ, RZ, R29 ;  /* 0x000000ffff067224 */ /* 0x010fce00078e001d */
[----:B------:R-:W-:Y:S11]  /*36100*/  HMMA.16816.F32.BF16 R4, R16, R24, R4 ;  /* 0x000000181004723c */ /* 0x000ff60000041804 */
[----:B------:R-:W-:Y:S11]  /*36110*/  @!UPT UIADD3 URZ, URZ, URZ, URZ ;  /* 0x0000003f3f3ff290 */ /* 0x000ff6000fffe03f */
[----:B------:R-:W-:Y:S01]  /*36120*/  @!UPT UIADD3 URZ, URZ, URZ, URZ ;  /* 0x0000003f3f3ff290 */ /* 0x000fe2000fffe03f */
[----:B------:R0:W-:Y:S01]  /*36130*/  STL.64 [R1+0x490], R4 ;  /* 0x0004900401007387 */ /* 0x0001e20000100a00 */
[----:B------:R1:W-:Y:S02]  /*36140*/  STL.64 [R1+0x498], R6 ;  /* 0x0004980601007387 */ /* 0x0003e40000100a00 */
[----:B------:R-:W2:Y:S02]  /*36150*/  LDL.LU.64 R26, [R1+0x1e08] ;  /* 0x001e0800011a7983 */ /* 0x000ea40000300a00 */
[----:B0-----:R-:W-:Y:S02]  /*36160*/  IMAD.MOV.U32 R4, RZ, RZ, R24 ;  /* 0x000000ffff047224 */ /* 0x001fe400078e0018 */
[----:B------:R-:W2:Y:S03]  /*36170*/  LDL.LU.64 R24, [R1+0x1e00] ;  /* 0x001e000001187983 */ /* 0x000ea60000300a00 */
[----:B------:R-:W-:Y:S02]  /*36180*/  STL [R1+0x1d40], R4 ;  /* 0x001d400401007387 */ /* 0x000fe40000100800 */
[----:B-1----:R-:W-:-:S02]  /*36190*/  IMAD.MOV.U32 R6, RZ, RZ, R8 ;  /* 0x000000ffff067224 */ /* 0x002fc400078e0008 */
[----:B------:R-:W-:Y:S01]  /*361a0*/  IMAD.MOV.U32 R5, RZ, RZ, R9 ;  /* 0x000000ffff057224 */ /* 0x000fe200078e0009 */
[----:B------:R-:W3:Y:S01]  /*361b0*/  LDL.LU.64 R10, [R1+0x1df8] ;  /* 0x001df800010a7983 */ /* 0x000ee20000300a00 */
[----:B--2---:R-:W-:Y:S03]  /*361c0*/  HMMA.16816.F32.BF16 R24, R16, R8, R24 ;  /* 0x000000081018723c */ /* 0x004fe60000041818 */
[----:B------:R-:W3:Y:S11]  /*361d0*/  LDL.LU.64 R8, [R1+0x1df0] ;  /* 0x001df00001087983 */ /* 0x000ef60000300a00 */
[----:B------:R-:W-:Y:S09]  /*361e0*/  @!UPT UIADD3 URZ, URZ, URZ, URZ ;  /* 0x0000003f3f3ff290 */ /* 0x000ff2000fffe03f */
[----:B------:R0:W-:Y:S04]  /*361f0*/  STL.64 [R1+0x480], R24 ;  /* 0x0004801801007387 */ /* 0x0001e80000100a00 */
[----:B0-----:R-:W2:Y:S01]  /*36200*/  LDL.LU.64 R24, [R1+0x1de8] ;  /* 0x001de80001187983 */ /* 0x001ea20000300a00 */
[----:B------:R-:W-:Y:S02]  /*36210*/  IMAD.MOV.U32 R28, RZ, RZ, R27 ;  /* 0x000000ffff1c7224 */ /* 0x000fe400078e001b */
[----:B------:R-:W-:-:S03]  /*36220*/  IMAD.MOV.U32 R29, RZ, RZ, R26 ;  /* 0x000000ffff1d7224 */ /* 0x000fc600078e001a */
[----:B------:R-:W-:Y:S02]  /*36230*/  STL [R1+0x1a98], R28 ;  /* 0x001a981c01007387 */ /* 0x000fe40000100800 */
[----:B------:R-:W-:Y:S01]  /*36240*/  STL [R1+0x1918], R29 ;  /* 0x0019181d01007387 */ /* 0x000fe20000100800 */
[----:B--2---:R-:W-:Y:S11]  /*36250*/  HMMA.16816.F32.BF16 R20, R16, R24, R20 ;  /* 0x000000181014723c */ /* 0x004ff60000041814 */
[----:B------:R-:W-:Y:S11]  /*36260*/  @!UPT UIADD3 URZ, URZ, URZ, URZ ;  /* 0x0000003f3f3ff290 */ /* 0x000ff6000fffe03f */
[----:B------:R-:W-:Y:S01]  /*36270*/  @!UPT UIADD3 URZ, URZ, URZ, URZ ;  /* 0x0000003f3f3ff290 */ /* 0x000fe2000fffe03f */
[----:B------:R-:W-:Y:S01]  /*36280*/  STL.64 [R1+0x470], R20 ;  /* 0x0004701401007387 */ /* 0x000fe20000100a00 */
[----:B------:R0:W-:Y:S02]  /*36290*/  STL.64 [R1+0x478], R22 ;  /* 0x0004781601007387 */ /* 0x0001e40000100a00 */
[----:B0-----:R-:W-:-:S05]  /*362a0*/  IMAD.MOV.U32 R23, RZ, RZ, R24 ;  /* 0x000000ffff177224 */ /* 0x001fca00078e0018 */
[----:B------:R0:W-:Y:S01]  /*362b0*/  STL [R1+0x1dcc], R23 ;  /* 0x001dcc1701007387 */ /* 0x0001e20000100800 */
[----:B------:R-:W2:Y:S02]  /*362c0*/  LDL.LU R20, [R1+0x440] ;  /* 0x0004400001147983 */ /* 0x000ea40000300800 */
[----:B------:R-:W2:Y:S02]  /*362d0*/  LDL.LU R21, [R1+0x444] ;  /* 0x0004440001157983 */ /* 0x000ea40000300800 */
[----:B------:R-:W4:Y:S01]  /*362e0*/  LDL.LU R22, [R1+0x448] ;  /* 0x0004480001167983 */ /* 0x000f220000300800 */
[----:B0-----:R-:W4:Y:S01]  /*362f0*/  LDL.LU R23, [R1+0x44c] ;  /* 0x00044c0001177983 */ /* 0x001f220000300800 */
[----:B------:R-:W-:Y:S02]  /*36300*/  IMAD.MOV.U32 R7, RZ, RZ, R25 ;  /* 0x000000ffff077224 */ /* 0x000fe400078e0019 */
[----:B------:R-:W3:Y:S02]  /*36310*/  LDL.LU R24, [R1+0x450] ;  /* 0x0004500001187983 */ /* 0x000ee40000300800 */
[----:B------:R-:W3:Y:S01]  /*36320*/  LDL.LU R25, [R1+0x454] ;  /* 0x0004540001197983 */ /* 0x000ee20000300800 */
[----:B------:R-:W3:Y:S01]  /*36330*/  LDL.LU R26, [R1+0x458] ;  /* 0x00045800011a7983 */ /* 0x000ee20000300800 */
[----:B------:R-:W-:-:S02]  /*36340*/  IMAD.MOV.U32 R27, RZ, RZ, R3 ;  /* 0x000000ffff1b7224 */ /* 0x000fc400078e0003 */
[----:B------:R-:W-:Y:S01]  /*36350*/  IMAD.MOV.U32 R28, RZ, RZ, R13 ;  /* 0x000000ffff1c7224 */ /* 0x000fe200078e000d */
[----:B----4-:R-:W-:Y:S01]  /*36360*/  STL.64 [R1+0x1de0], R22 ;  /* 0x001de01601007387 */ /* 0x010fe20000100a00 */
[----:B--2---:R0:W-:Y:S03]  /*36370*/  STL.64 [R1+0x1dd8], R20 ;  /* 0x001dd81401007387 */ /* 0x0041e60000100a00 */
[----:B0-----:R-:W2:Y:S01]  /*36380*/  LDL.64 R20, [R1+0x50] ;  /* 0x0000500001147983 */ /* 0x001ea20000100a00 */
[----:B------:R-:W-:Y:S02]  /*36390*/  STL.64 [R1+0x1db0], R6 ;  /* 0x001db00601007387 */ /* 0x000fe40000100a00 */
[----:B------:R3:W-:Y:S02]  /*363a0*/  STL [R1+0x1da8], R5 ;  /* 0x001da80501007387 */ /* 0x0007e40000100800 */
[----:B---3--:R-:W-:Y:S07]  /*363b0*/  HMMA.16816.F32.BF16 R4, R16, R12, R8 ;  /* 0x0000000c1004723c */ /* 0x008fee0000041808 */
[----:B------:R-:W-:-:S05]  /*363c0*/  IMAD.MOV.U32 R9, RZ, RZ, R12 ;  /* 0x000000ffff097224 */ /* 0x000fca00078e000c */
[----:B------:R0:W-:Y:S04]  /*363d0*/  STL [R1+0x1dc8], R9 ;  /* 0x001dc80901007387 */ /* 0x0001e80000100800 */
[----:B0-----:R-:W3:Y:S08]  /*363e0*/  LDL.64 R8, [R1+0x40] ;  /* 0x0000400001087983 */ /* 0x001ef00000100a00 */
[----:B------:R-:W-:-:S02]  /*363f0*/  IMAD.MOV.U32 R29, RZ, RZ, R4 ;  /* 0x000000ffff1d7224 */ /* 0x000fc400078e0004 */
[----:B------:R-:W-:Y:S02]  /*36400*/  IMAD.MOV.U32 R14, RZ, RZ, R5 ;  /* 0x000000ffff0e7224 */ /* 0x000fe400078e0005 */
[----:B------:R-:W-:Y:S01]  /*36410*/  IMAD.MOV.U32 R15, RZ, RZ, R6 ;  /* 0x000000ffff0f7224 */ /* 0x000fe200078e0006 */
[----:B------:R-:W4:Y:S01]  /*36420*/  LDL.LU R4, [R1+0x430] ;  /* 0x0004300001047983 */ /* 0x000f220000300800 */
[----:B------:R-:W4:Y:S02]  /*36430*/  LDL.LU R5, [R1+0x434] ;  /* 0x0004340001057983 */ /* 0x000f240000300800 */
[----:B------:R-:W-:Y:S02]  /*36440*/  IMAD.MOV.U32 R3, RZ, RZ, R7 ;  /* 0x000000ffff037224 */ /* 0x000fe400078e0007 */
[----:B------:R-:W4:Y:S01]  /*36450*/  LDL.LU R6, [R1+0x438] ;  /* 0x0004380001067983 */ /* 0x000f220000300800 */
[----:B------:R-:W4:Y:S01]  /*36460*/  LDL.LU R7, [R1+0x43c] ;  /* 0x00043c0001077983 */ /* 0x000f220000300800 */
[----:B------:R0:W-:Y:S02]  /*36470*/  STL.64 [R1+0x1d70], R14 ;  /* 0x001d700e01007387 */ /* 0x0001e40000100a00 */
[----:B------:R-:W2:Y:S02]  /*36480*/  LDL.LU R12, [R1+0x400] ;  /* 0x00040000010c7983 */ /* 0x000ea40000300800 */
[----:B------:R-:W2:Y:S01]  /*36490*/  LDL.LU R13, [R1+0x404] ;  /* 0x00040400010d7983 */ /* 0x000ea20000300800 */
[----:B0-----:R-:W2:Y:S01]  /*364a0*/  LDL.LU R14, [R1+0x408] ;  /* 0x00040800010e7983 */ /* 0x001ea20000300800 */
[----:B------:R-:W2:Y:S03]  /*364b0*/  LDL.LU R15, [R1+0x40c] ;  /* 0x00040c00010f7983 */ /* 0x000ea60000300800 */
[----:B--2---:R-:W-:Y:S01]  /*364c0*/  STL.64 [R1+0x1d80], R14 ;  /* 0x001d800e01007387 */ /* 0x004fe20000100a00 */
[----:B------:R0:W-:Y:S03]  /*364d0*/  STL.64 [R1+0x1d78], R12 ;  /* 0x001d780c01007387 */ /* 0x0001e60000100a00 */
[----:B0-----:R-:W2:Y:S04]  /*364e0*/  LDL.64 R12, [R1+0x10] ;  /* 0x00001000010c7983 */ /* 0x001ea80000100a00 */
[----:B--2---:R0:W-:Y:S04]  /*364f0*/  STL.64 [R1+0x1d90], R12 ;  /* 0x001d900c01007387 */ /* 0x0041e80000100a00 */
[----:B0-----:R-:W2:Y:S01]  /*36500*/  LDL.LU R12, [R1+0x420] ;  /* 0x00042000010c7983 */ /* 0x001ea20000300800 */
[----:B------:R-:W2:Y:S02]  /*36510*/  LDL.LU R13, [R1+0x424] ;  /* 0x00042400010d7983 */ /* 0x000ea40000300800 */
[----:B------:R-:W2:Y:S02]  /*36520*/  LDL.LU R14, [R1+0x428] ;  /* 0x00042800010e7983 */ /* 0x000ea40000300800 */
[----:B------:R-:W2:Y:S01]  /*36530*/  LDL.LU R15, [R1+0x42c] ;  /* 0x00042c00010f7983 */ /* 0x000ea20000300800 */
[----:B------:R-:W-:Y:S01]  /*36540*/  HMMA.16816.F32.BF16 R24, R16, R20, R24 ;  /* 0x000000141018723c */ /* 0x000fe20000041818 */
[----:B--2---:R-:W-:Y:S01]  /*36550*/  STL.64 [R1+0x1dc0], R14 ;  /* 0x001dc00e01007387 */ /* 0x004fe20000100a00 */
[----:B------:R0:W-:Y:S03]  /*36560*/  STL.64 [R1+0x1db8], R12 ;  /* 0x001db80c01007387 */ /* 0x0001e60000100a00 */
[----:B0-----:R-:W4:Y:S01]  /*36570*/  LDL.64 R12, [R1+0x30] ;  /* 0x00003000010c7983 */ /* 0x001f220000100a00 */
[----:B------:R0:W-:Y:S02]  /*36580*/  STL [R1+0x1aa0], R3 ;  /* 0x001aa00301007387 */ /* 0x0001e40000100800 */
[----:B------:R1:W-:Y:S02]  /*36590*/  STL [R1+0x1a9c], R29 ;  /* 0x001a9c1d01007387 */ /* 0x0003e40000100800 */
[----:B------:R-:W3:Y:S02]  /*365a0*/  LDL.LU.64 R22, [R1+0x1de0] ;  /* 0x001de00001167983 */ /* 0x000ee40000300a00 */
[----:B0-----:R-:W-:-:S02]  /*365b0*/  IMAD.MOV.U32 R3, RZ, RZ, R21 ;  /* 0x000000ffff037224 */ /* 0x001fc400078e0015 */
[----:B-1----:R-:W-:Y:S02]  /*365c0*/  IMAD.MOV.U32 R29, RZ, RZ, R20 ;  /* 0x000000ffff1d7224 */ /* 0x002fe400078e0014 */
[----:B------:R-:W3:Y:S07]  /*365d0*/  LDL.LU.64 R20, [R1+0x1dd8] ;  /* 0x001dd80001147983 */ /* 0x000eee0000300a00 */
[----:B------:R-:W-:Y:S02]  /*365e0*/  STL.64 [R1+0x450], R24 ;  /* 0x0004501801007387 */ /* 0x000fe40000100a00 */
[----:B------:R0:W-:Y:S02]  /*365f0*/  STL [R1+0x458], R26 ;  /* 0x0004581a01007387 */ /* 0x0001e40000100800 */
[----:B0-----:R-:W-:Y:S01]  /*36600*/  IMAD.MOV.U32 R26, RZ, RZ, R27 ;  /* 0x000000ffff1a7224 */ /* 0x001fe200078e001b */
[----:B------:R-:W2:Y:S04]  /*36610*/  LDL.LU.64 R24, [R1+0x1dd0] ;  /* 0x001dd00001187983 */ /* 0x000ea80000300a00 */
[----:B------:R-:W-:Y:S01]  /*36620*/  STL [R1+0x18c8], R26 ;  /* 0x0018c81a01007387 */ /* 0x000fe20000100800 */
[C---:B---3--:R-:W-:Y:S11]  /*36630*/  HMMA.16816.F32.BF16 R20, R16.reuse, R8, R20 ;  /* 0x000000081014723c */ /* 0x048ff60000041814 */
[----:B------:R-:W-:Y:S11]  /*36640*/  @!UPT UIADD3 URZ, URZ, URZ, URZ ;  /* 0x0000003f3f3ff290 */ /* 0x000ff6000fffe03f */
[----:B------:R-:W-:Y:S01]  /*36650*/  @!UPT UIADD3 URZ, URZ, URZ, URZ ;  /* 0x0000003f3f3ff290 */ /* 0x000fe2000fffe03f */
[----:B------:R0:W-:Y:S01]  /*36660*/  STL.64 [R1+0x440], R20 ;  /* 0x0004401401007387 */ /* 0x0001e20000100a00 */
[----:B------:R1:W-:Y:S02]  /*36670*/  STL.64 [R1+0x448], R22 ;  /* 0x0004481601007387 */ /* 0x0003e40000100a00 */
[----:B0-----:R-:W-:Y:S01]  /*36680*/  IMAD.MOV.U32 R20, RZ, RZ, R8 ;  /* 0x000000ffff147224 */ /* 0x001fe200078e0008 */
[----:B-1----:R-:W3:Y:S01]  /*36690*/  LDL.LU R23, [R1+0x1dcc] ;  /* 0x001dcc0001177983 */ /* 0x002ee20000300800 */
[----:B------:R-:W-:Y:S02]  /*366a0*/  IMAD.MOV.U32 R8, RZ, RZ, R9 ;  /* 0x000000ffff087224 */ /* 0x000fe400078e0009 */
[----:B------:R-:W2:Y:S03]  /*366b0*/  LDL.LU R9, [R1+0x1dc8] ;  /* 0x001dc80001097983 */ /* 0x000ea60000300800 */
[----:B--2---:R0:W-:Y:S04]  /*366c0*/  STL.64 [R1+0x1d88], R8 ;  /* 0x001d880801007387 */ /* 0x0041e80000100a00 */
[----:B0-----:R-:W2:Y:S01]  /*366d0*/  LDL.LU R8, [R1+0x410] ;  /* 0x0004100001087983 */ /* 0x001ea20000300800 */
[----:B------:R-:W2:Y:S02]  /*366e0*/  LDL.LU R9, [R1+0x414] ;  /* 0x0004140001097983 */ /* 0x000ea40000300800 */
[----:B------:R-:W2:Y:S02]  /*366f0*/  LDL.LU R10, [R1+0x418] ;  /* 0x00041800010a7983 */ /* 0x000ea40000300800 */
[----:B------:R-:W2:Y:S01]  /*36700*/  LDL.LU R11, [R1+0x41c] ;  /* 0x00041c00010b7983 */ /* 0x000ea20000300800 */
[----:B----4-:R-:W-:Y:S01]  /*36710*/  HMMA.16816.F32.BF16 R4, R16, R12, R4 ;  /* 0x0000000c1004723c */ /* 0x010fe20000041804 */
[----:B------:R-:W-:-:S02]  /*36720*/  IMAD.MOV.U32 R22, RZ, RZ, R12 ;  /* 0x000000ffff167224 */ /* 0x000fc400078e000c */
[----:B------:R-:W-:Y:S01]  /*36730*/  IMAD.MOV.U32 R0, RZ, RZ, R13 ;  /* 0x000000ffff007224 */ /* 0x000fe200078e000d */
[----:B--2---:R-:W-:Y:S01]  /*36740*/  STL.64 [R1+0x1da0], R10 ;  /* 0x001da00a01007387 */ /* 0x004fe20000100a00 */
[----:B------:R0:W-:Y:S03]  /*36750*/  STL.64 [R1+0x1d98], R8 ;  /* 0x001d980801007387 */ /* 0x0001e60000100a00 */
[----:B0-----:R-:W2:Y:S01]  /*36760*/  LDL.64 R8, [R1+0x20] ;  /* 0x0000200001087983 */ /* 0x001ea20000100a00 */
[----:B------:R-:W2:Y:S02]  /*36770*/  LDL.LU.64 R14, [R1+0x1dc0] ;  /* 0x001dc000010e7983 */ /* 0x000ea40000300a00 */
[----:B------:R-:W2:Y:S11]  /*36780*/  LDL.LU.64 R12, [R1+0x1db8] ;  /* 0x001db800010c7983 */ /* 0x000eb60000300a00 */
[----:B------:R-:W-:Y:S02]  /*36790*/  @!UPT UIADD3 URZ, URZ, URZ, URZ ;  /* 0x0000003f3f3ff290 */ /* 0x000fe4000fffe03f */
[----:B------:R-:W-:Y:S01]  /*367a0*/  IMAD.MOV.U32 R26, RZ, RZ, R7 ;  /* 0x000000ffff1a7224 */ /* 0x000fe200078e0007 */
[----:B------:R-:W-:Y:S01]  /*367b0*/  STL.64 [R1+0x430], R4 ;  /* 0x0004300401007387 */ /* 0x000fe20000100a00 */
[----:B------:R0:W-:Y:S03]  /*367c0*/  STL [R1+0x438], R6 ;  /* 0x0004380601007387 */ /* 0x0001e60000100800 */
[----:B0-----:R-:W4:Y:S01]  /*367d0*/  LDL.LU.64 R6, [R1+0x1db0] ;  /* 0x001db00001067983 */ /* 0x001f220000300a00 */
[----:B------:R-:W3:Y:S02]  /*367e0*/  LDL.LU R5, [R1+0x1da8] ;  /* 0x001da80001057983 */ /* 0x000ee40000300800 */
[----:B------:R-:W-:Y:S02]  /*367f0*/  STL [R1+0x18d0], R26 ;  /* 0x0018d01a01007387 */ /* 0x000fe40000100800 */
[----:B------:R-:W3:Y:S01]  /*36800*/  LDL.LU.64 R10, [R1+0x1da0] ;  /* 0x001da000010a7983 */ /* 0x000ee20000300a00 */
[----:B--2---:R-:W-:Y:S01]  /*36810*/  HMMA.16816.F32.BF16 R12, R16, R8, R12 ;  /* 0x00000008100c723c */ /* 0x004fe2000004180c */
[----:B------:R-:W-:-:S02]  /*36820*/  IMAD.MOV.U32 R4, RZ, RZ, R8 ;  /* 0x000000ffff047224 */ /* 0x000fc400078e0008 */
[----:B------:R-:W-:Y:S02]  /*36830*/  IMAD.MOV.U32 R21, RZ, RZ, R9 ;  /* 0x000000ffff157224 */ /* 0x000fe400078e0009 */
[----:B------:R-:W2:Y:S11]  /*36840*/  LDL.LU.64 R8, [R1+0x1d98] ;  /* 0x001d980001087983 */ /* 0x000eb60000300a00 */
[----:B------:R-:W-:Y:S07]  /*36850*/  @!UPT UIADD3 URZ, URZ, URZ, URZ ;  /* 0x0000003f3f3ff290 */ /* 0x000fee000fffe03f */
[----:B------:R0:W-:Y:S01]  /*36860*/  STL [R1+0x424], R13 ;  /* 0x0004240d01007387 */ /* 0x0001e20000100800 */
[----:B------:R-:W-:Y:S02]  /*36870*/  STL.64 [R1+0x428], R14 ;  /* 0x0004280e01007387 */ /* 0x000fe40000100a00 */
[----:B------:R-:W-:Y:S02]  /*36880*/  IMAD.MOV.U32 R27, RZ, RZ, R12 ;  /* 0x000000ffff1b7224 */ /* 0x000fe400078e000c */
[----:B0-----:R-:W2:Y:S01]  /*36890*/  LDL.LU.64 R12, [R1+0x1d90] ;  /* 0x001d9000010c7983 */ /* 0x001ea20000300a00 */
[----:B---3--:R-:W-:Y:S02]  /*368a0*/  STL.64 [R1+0x1d68], R22 ;  /* 0x001d681601007387 */ /* 0x008fe40000100a00 */
[----:B------:R0:W-:Y:S02]  /*368b0*/  STL.64 [R1+0x1d60], R20 ;  /* 0x001d601401007387 */ /* 0x0001e40000100a00 */
[----:B0-----:R-:W3:Y:S01]  /*368c0*/  LDL.64 R20, [R1] ;  /* 0x0000000001147983 */ /* 0x001ee20000100a00 */
[----:B----4-:R-:W-:Y:S02]  /*368d0*/  STL.64 [R1+0x1d58], R6 ;  /* 0x001d580601007387 */ /* 0x010fe40000100a00 */
[----:B------:R0:W-:Y:S02]  /*368e0*/  STL.64 [R1+0x1d50], R4 ;  /* 0x001d500401007387 */ /* 0x0001e40000100a00 */
[----:B0-----:R-:W4:Y:S01]  /*368f0*/  LDL.LU R4, [R1+0x3f0] ;  /* 0x0003f00001047983 */ /* 0x001f220000300800 */
[----:B------:R-:W4:Y:S02]  /*36900*/  LDL.LU R5, [R1+0x3f4] ;  /* 0x0003f40001057983 */ /* 0x000f240000300800 */
[----:B------:R-:W4:Y:S02]  /*36910*/  LDL.LU R6, [R1+0x3f8] ;  /* 0x0003f80001067983 */ /* 0x000f240000300800 */
[----:B------:R-:W4:Y:S01]  /*36920*/  LDL.LU R7, [R1+0x3fc] ;  /* 0x0003fc0001077983 */ /* 0x000f220000300800 */
[----:B------:R-:W-:Y:S01]  /*36930*/  STL [R1+0x18cc], R27 ;  /* 0x0018cc1b01007387 */ /* 0x000fe20000100800 */
        /* <DEDUP_REMOVED lines=8> */
[----:B------:R-:W3:Y:S01]  /*369c0*/  LDL.LU.64 R14, [R1+0x1d80] ;  /* 0x001d8000010e7983 */ /* 0x000ee20000300a00 */
[----:B------:R-:W3:Y:S01]  /*369d0*/  LDL.LU.64 R12, [R1+0x1d78] ;  /* 0x001d7800010c7983 */ /* 0x000ee20000300a00 */
[C---:B----4-:R-:W-:Y:S11]  /*369e0*/  HMMA.16816.F32.BF16 R4, R16.reuse, R24, R4 ;  /* 0x000000181004723c */ /* 0x050ff60000041804 */
[----:B------:R-:W-:Y:S11]  /*369f0*/  @!UPT UIADD3 URZ, URZ, URZ, URZ ;  /* 0x0000003f3f3ff290 */ /* 0x000ff6000fffe03f */
[----:B------:R-:W-:Y:S02]  /*36a00*/  @!UPT UIADD3 URZ, URZ, URZ, URZ ;  /* 0x0000003f3f3ff290 */ /* 0x000fe4000fffe03f */
[----:B------:R-:W-:Y:S02]  /*36a10*/  IMAD.MOV.U32 R26, RZ, RZ, R5 ;  /* 0x000000ffff1a7224 */ /* 0x000fe400078e0005 */
[----:B------:R-:W-:Y:S01]  /*36a20*/  IMAD.MOV.U32 R27, RZ, RZ, R7 ;  /* 0x000000ffff1b7224 */ /* 0x000fe200078e0007 */
[----:B---3--:R-:W-:Y:S11]  /*36a30*/  HMMA.16816.F32.BF16 R12, R16, R20, R12 ;  /* 0x00000014100c723c */ /* 0x008ff6000004180c */
[----:B------:R-:W-:Y:S11]  /*36a40*/  @!UPT UIADD3 URZ, URZ, URZ, URZ ;  /* 0x0000003f3f3ff290 */ /* 0x000ff6000fffe03f */
[----:B------:R-:W-:Y:S01]  /*36a50*/  @!UPT UIADD3 URZ, URZ, URZ, URZ ;  /* 0x0000003f3f3ff290 */ /* 0x000fe2000fffe03f */
[----:B------:R0:W-:Y:S01]  /*36a60*/  STL.64 [R1+0x400], R12 ;  /* 0x0004000c01007387 */ /* 0x0001e20000100a00 */
[----:B------:R1:W-:Y:S02]  /*36a70*/  STL.64 [R1+0x408], R14 ;  /* 0x0004080e01007387 */ /* 0x0003e40000100a00 */
[----:B0-----:R-:W-:Y:S01]  /*36a80*/  IMAD.MOV.U32 R12, RZ, RZ, R20 ;  /* 0x000000ffff0c7224 */ /* 0x001fe200078e0014 */
[----:B-1----:R-:W3:Y:S01]  /*36a90*/  LDL.LU.64 R14, [R1+0x1d70] ;  /* 0x001d7000010e7983 */ /* 0x002ee20000300a00 */
[----:B------:R-:W-:Y:S02]  /*36aa0*/  IMAD.MOV.U32 R13, RZ, RZ, R21 ;  /* 0x000000ffff0d7224 */ /* 0x000fe400078e0015 */
[----:B------:R-:W4:Y:S02]  /*36ab0*/  LDL.LU.64 R22, [R1+0x1d68] ;  /* 0x001d680001167983 */ /* 0x000f240000300a00 */
[----:B------:R-:W2:Y:S01]  /*36ac0*/  LDL.LU.64 R20, [R1+0x1d60] ;  /* 0x001d600001147983 */ /* 0x000ea20000300a00 */
[----:B------:R-:W-:Y:S01]  /*36ad0*/  STL [R1+0x3f0], R4 ;  /* 0x0003f00401007387 */ /* 0x000fe20000100800 */
[----:B------:R0:W-:Y:S03]  /*36ae0*/  STL [R1+0x3f8], R6 ;  /* 0x0003f80601007387 */ /* 0x0001e60000100800 */
        /* <DEDUP_REMOVED lines=8> */
[----:B------:R0:W-:Y:S02]  /*36b70*/  STL.64 [R1+0x1c08], R24 ;  /* 0x001c081801007387 */ /* 0x0001e40000100a00 */
[----:B0-----:R-:W-:Y:S02]  /*36b80*/  IMAD.MOV.U32 R24, RZ, RZ, R11 ;  /* 0x000000ffff187224 */ /* 0x001fe400078e000b */
[----:B------:R-:W-:-:S05]  /*36b90*/  IMAD.MOV.U32 R25, RZ, RZ, R10 ;  /* 0x000000ffff197224 */ /* 0x000fca00078e000a */
[----:B------:R0:W-:Y:S04]  /*36ba0*/  STL.64 [R1+0x1c20], R24 ;  /* 0x001c201801007387 */ /* 0x0001e80000100a00 */
[----:B0-----:R-:W2:Y:S01]  /*36bb0*/  LDL.LU R24, [R1+0x3e0] ;  /* 0x0003e00001187983 */ /* 0x001ea20000300800 */
[----:B------:R-:W2:Y:S02]  /*36bc0*/  LDL.LU R25, [R1+0x3e4] ;  /* 0x0003e40001197983 */ /* 0x000ea40000300800 */
[----:B------:R-:W2:Y:S02]  /*36bd0*/  LDL.LU R26, [R1+0x3e8] ;  /* 0x0003e800011a7983 */ /* 0x000ea40000300800 */
[----:B------:R-:W2:Y:S02]  /*36be0*/  LDL.LU R27, [R1+0x3ec] ;  /* 0x0003ec00011b7983 */ /* 0x000ea40000300800 */
[----:B--2---:R-:W-:Y:S11]  /*36bf0*/  HMMA.16816.F32.BF16 R24, R16, R12, R24 ;  /* 0x0000000c1018723c */ /* 0x004ff60000041818 */
[----:B------:R-:W-:Y:S11]  /*36c00*/  @!UPT UIADD3 URZ, URZ, URZ, URZ ;  /* 0x0000003f3f3ff290 */ /* 0x000ff6000fffe03f */
[----:B------:R-:W-:Y:S01]  /*36c10*/  @!UPT UIADD3 URZ, URZ, URZ, URZ ;  /* 0x0000003f3f3ff290 */ /* 0x000fe2000fffe03f */
[----:B------:R0:W-:Y:S02]  /*36c20*/  STL.64 [R1+0x3e0], R24 ;  /* 0x0003e01801007387 */ /* 0x0001e40000100a00 */
[----:B0-----:R-:W-:Y:S02]  /*36c30*/  IMAD.MOV.U32 R24, RZ, RZ, R4 ;  /* 0x000000ffff187224 */ /* 0x001fe400078e0004 */
[----:B------:R-:W-:Y:S01]  /*36c40*/  IMAD.MOV.U32 R25, RZ, RZ, R21 ;  /* 0x000000ffff197224 */ /* 0x000fe200078e0015 */
[----:B------:R-:W2:Y:S01]  /*36c50*/  LDL.LU R4, [R1+0x1d40] ;  /* 0x001d400001047983 */ /* 0x000ea20000300800 */
[----:B------:R-:W2:Y:S03]  /*36c60*/  LDL.LU R21, [R1+0x1d3c] ;  /* 0x001d3c0001157983 */ /* 0x000ea60000300800 */
[----:B------:R-:W-:Y:S01]  /*36c70*/  STL.64 [R1+0x1c38], R24 ;  /* 0x001c381801007387 */ /* 0x000fe20000100a00 */
[----:B---3--:R-:W-:Y:S02]  /*36c80*/  STL.64 [R1+0x1be0], R14 ;  /* 0x001be00e01007387 */ /* 0x008fe40000100a00 */
[----:B------:R0:W-:Y:S02]  /*36c90*/  STL.64 [R1+0x1bd8], R12 ;  /* 0x001bd80c01007387 */ /* 0x0001e40000100a00 */
[----:B0-----:R-:W3:Y:S01]  /*36ca0*/  LDL.LU R12, [R1+0x200] ;  /* 0x00020000010c7983 */ /* 0x001ee20000300800 */
[----:B------:R-:W3:Y:S02]  /*36cb0*/  LDL.LU R13, [R1+0x204] ;  /* 0x00020400010d7983 */ /* 0x000ee40000300800 */
[----:B------:R-:W2:Y:S02]  /*36cc0*/  LDL.LU R14, [R1+0x208] ;  /* 0x00020800010e7983 */ /* 0x000ea40000300800 */
[----:B------:R-:W2:Y:S02]  /*36cd0*/  LDL.LU R15, [R1+0x20c] ;  /* 0x00020c00010f7983 */ /* 0x000ea40000300800 */
[----:B----4-:R-:W-:-:S02]  /*36ce0*/  IMAD.MOV.U32 R24, RZ, RZ, R22 ;  /* 0x000000ffff187224 */ /* 0x010fc400078e0016 */
[----:B------:R-:W-:Y:S01]  /*36cf0*/  IMAD.MOV.U32 R25, RZ, RZ, R0 ;  /* 0x000000ffff197224 */ /* 0x000fe200078e0000 */
[----:B------:R-:W4:Y:S01]  /*36d00*/  LDL.LU R22, [R1+0x1d38] ;  /* 0x001d380001167983 */ /* 0x000f220000300800 */
[----:B------:R-:W4:Y:S03]  /*36d10*/  LDL.LU R0, [R1+0x1d34] ;  /* 0x001d340001007983 */ /* 0x000f260000300800 */
[----:B------:R-:W-:Y:S04]  /*36d20*/  STL.64 [R1+0x1c50], R24 ;  /* 0x001c501801007387 */ /* 0x000fe80000100a00 */
[----:B--2---:R-:W-:Y:S01]  /*36d30*/  STL.64 [R1+0x1c00], R14 ;  /* 0x001c000e01007387 */ /* 0x004fe20000100a00 */
[----:B---3--:R0:W-:Y:S03]  /*36d40*/  STL.64 [R1+0x1bf8], R12 ;  /* 0x001bf80c01007387 */ /* 0x0081e60000100a00 */
[----:B0-----:R-:W2:Y:S01]  /*36d50*/  LDL.LU R12, [R1+0x210] ;  /* 0x00021000010c7983 */ /* 0x001ea20000300800 */
[----:B------:R-:W2:Y:S02]  /*36d60*/  LDL.LU R13, [R1+0x214] ;  /* 0x00021400010d7983 */ /* 0x000ea40000300800 */
[----:B------:R-:W3:Y:S02]  /*36d70*/  LDL.LU R14, [R1+0x218] ;  /* 0x00021800010e7983 */ /* 0x000ee40000300800 */
[----:B------:R-:W3:Y:S02]  /*36d80*/  LDL.LU R15, [R1+0x21c] ;  /* 0x00021c00010f7983 */ /* 0x000ee40000300800 */
[----:B------:R-:W-:-:S02]  /*36d90*/  IMAD.MOV.U32 R24, RZ, RZ, R20 ;  /* 0x000000ffff187224 */ /* 0x000fc400078e0014 */
[----:B------:R-:W-:Y:S01]  /*36da0*/  IMAD.MOV.U32 R25, RZ, RZ, R8 ;  /* 0x000000ffff197224 */ /* 0x000fe200078e0008 */
[----:B------:R-:W4:Y:S01]  /*36db0*/  LDL.LU R20, [R1+0x1d30] ;  /* 0x001d300001147983 */ /* 0x000f220000300800 */
[----:B------:R-:W4:Y:S03]  /*36dc0*/  LDL.LU R8, [R1+0x1d2c] ;  /* 0x001d2c0001087983 */ /* 0x000f260000300800 */
[----:B------:R-:W-:Y:S04]  /*36dd0*/  STL.64 [R1+0x1c68], R24 ;  /* 0x001c681801007387 */ /* 0x000fe80000100a00 */
[----:B---3--:R-:W-:Y:S01]  /*36de0*/  STL.64 [R1+0x1c18], R14 ;  /* 0x001c180e01007387 */ /* 0x008fe20000100a00 */
[----:B--2---:R0:W-:Y:S03]  /*36df0*/  STL.64 [R1+0x1c10], R12 ;  /* 0x001c100c01007387 */ /* 0x0041e60000100a00 */
[----:B0-----:R-:W2:Y:S01]  /*36e00*/  LDL.LU R12, [R1+0x220] ;  /* 0x00022000010c7983 */ /* 0x001ea20000300800 */
[----:B------:R-:W2:Y:S02]  /*36e10*/  LDL.LU R13, [R1+0x224] ;  /* 0x00022400010d7983 */ /* 0x000ea40000300800 */
[----:B------:R-:W3:Y:S02]  /*36e20*/  LDL.LU R14, [R1+0x228] ;  /* 0x00022800010e7983 */ /* 0x000ee40000300800 */
[----:B------:R-:W3:Y:S02]  /*36e30*/  LDL.LU R15, [R1+0x22c] ;  /* 0x00022c00010f7983 */ /* 0x000ee40000300800 */
[----:B------:R-:W-:-:S02]  /*36e40*/  IMAD.MOV.U32 R24, RZ, RZ, R29 ;  /* 0x000000ffff187224 */ /* 0x000fc400078e001d */
[----:B------:R-:W-:-:S05]  /*36e50*/  IMAD.MOV.U32 R25, RZ, RZ, R3 ;  /* 0x000000ffff197224 */ /* 0x000fca00078e0003 */
[----:B------:R0:W-:Y:S02]  /*36e60*/  STL.64 [R1+0x1c80], R24 ;  /* 0x001c801801007387 */ /* 0x0001e40000100a00 */
[----:B0-----:R-:W-:Y:S02]  /*36e70*/  IMAD.MOV.U32 R24, RZ, RZ, R9 ;  /* 0x000000ffff187224 */ /* 0x001fe400078e0009 */
[----:B------:R-:W-:Y:S01]  /*36e80*/  IMAD.MOV.U32 R25, RZ, RZ, R28 ;  /* 0x000000ffff197224 */ /* 0x000fe200078e001c */
[----:B------:R-:W4:Y:S04]  /*36e90*/  LDL.LU R9, [R1+0x1d28] ;  /* 0x001d280001097983 */ /* 0x000f280000300800 */
        /* <DEDUP_REMOVED lines=34> */
[----:B----4-:R-:W-:-:S02]  /*370c0*/  IMAD.MOV.U32 R24, RZ, RZ, R22 ;  /* 0x000000ffff187224 */ /* 0x010fc400078e0016 */
        /* <DEDUP_REMOVED lines=9> */
[----:B------:R-:W4:Y:S01]  /*37160*/  LDL.LU R20, [R1+0x2d0] ;  /* 0x0002d00001147983 */ /* 0x000f220000300800 */
[----:B------:R-:W4:Y:S02]  /*37170*/  LDL.LU R21, [R1+0x2d4] ;  /* 0x0002d40001157983 */ /* 0x000f240000300800 */
[----:B------:R-:W4:Y:S02]  /*37180*/  LDL.LU R22, [R1+0x2d8] ;  /* 0x0002d80001167983 */ /* 0x000f240000300800 */
[----:B------:R-:W4:Y:S01]  /*37190*/  LDL.LU R23, [R1+0x2dc] ;  /* 0x0002dc0001177983 */ /* 0x000f220000300800 */
        /* <DEDUP_REMOVED lines=21> */
[----:B------:R-:W3:Y:S01]  /*372f0*/  LDL.LU R15, [R1+0x2ac] ;  /* 0x0002ac00010f7983 */ /* 0x000ee20000300800 */
[C---:B----4-:R-:W-:Y:S01]  /*37300*/  HMMA.16816.F32.BF16 R4, R16.reuse, R8, R4 ;  /* 0x000000081004723c */ /* 0x050fe20000041804 */
        /* <DEDUP_REMOVED lines=12> */
[----:B------:R0:W-:Y:S01]  /*373d0*/  STL.64 [R1+0x3d0], R4 ;  /* 0x0003d00401007387 */ /* 0x0001e20000100a00 */
[----:B------:R-:W-:Y:S03]  /*373e0*/  STL.64 [R1+0x3d8], R6 ;  /* 0x0003d80601007387 */ /* 0x000fe60000100a00 */
[----:B0-----:R-:W3:Y:S01]  /*373f0*/  LDL.LU.64 R4, [R1+0x1d20] ;  /* 0x001d200001047983 */ /* 0x001ee20000300a00 */
[----:B------:R-:W-:Y:S01]  /*37400*/  IMAD.MOV.U32 R25, RZ, RZ, R0 ;  /* 0x000000ffff197224 */ /* 0x000fe200078e0000 */
[----:B---3--:R-:W-:Y:S02]  /*37410*/  HMMA.16816.F32.BF16 R16, R16, R4, R20 ;  /* 0x000000041010723c */ /* 0x008fe40000041814 */
[----:B------:R-:W2:Y:S01]  /*37420*/  LDL.LU.64 R22, [R1+0x1d18] ;  /* 0x001d180001167983 */ /* 0x000ea20000300a00 */
[----:B------:R-:W2:Y:S02]  /*37430*/  LDL.LU.64 R20, [R1+0x1d10] ;  /* 0x001d100001147983 */ /* 0x000ea40000300a00 */
[----:B------:R-:W-:-:S02]  /*37440*/  IMAD.MOV.U32 R10, RZ, RZ, R26 ;  /* 0x000000ffff0a7224 */ /* 0x000fc400078e001a */
[----:B------:R-:W-:Y:S11]  /*37450*/  IMAD.MOV.U32 R11, RZ, RZ, R27 ;  /* 0x000000ffff0b7224 */ /* 0x000ff600078e001b */
[----:B------:R-:W-:Y:S05]  /*37460*/  @!UPT UIADD3 URZ, URZ, URZ, URZ ;  /* 0x0000003f3f3ff290 */ /* 0x000fea000fffe03f */
[----:B------:R0:W-:Y:S01]  /*37470*/  STL.64 [R1+0x2d0], R16 ;  /* 0x0002d01001007387 */ /* 0x0001e20000100a00 */
[----:B------:R1:W-:Y:S03]  /*37480*/  STL.64 [R1+0x2d8], R18 ;  /* 0x0002d81201007387 */ /* 0x0003e60000100a00 */
[----:B0-----:R-:W3:Y:S01]  /*37490*/  LDL.LU R16, [R1+0x1e0] ;  /* 0x0001e00001107983 */ /* 0x001ee20000300800 */
[----:B------:R-:W3:Y:S02]  /*374a0*/  LDL.LU R17, [R1+0x1e4] ;  /* 0x0001e40001117983 */ /* 0x000ee40000300800 */
[----:B-1----:R-:W3:Y:S02]  /*374b0*/  LDL.LU R18, [R1+0x1e8] ;  /* 0x0001e80001127983 */ /* 0x002ee40000300800 */
[----:B------:R-:W3:Y:S01]  /*374c0*/  LDL.LU R19, [R1+0x1ec] ;  /* 0x0001ec0001137983 */ /* 0x000ee20000300800 */
[C---:B--2---:R-:W-:Y:S01]  /*374d0*/  HMMA.16816.F32.BF16 R24, R20.reuse, R24, R12 ;  /* 0x000000181418723c */ /* 0x044fe2000004180c */
[----:B------:R-:W2:Y:S01]  /*374e0*/  LDL.LU.64 R14, [R1+0x1d08] ;  /* 0x001d0800010e7983 */ /* 0x000ea20000300a00 */
[----:B------:R-:W2:Y:S11]  /*374f0*/  LDL.LU.64 R12, [R1+0x1d00] ;  /* 0x001d0000010c7983 */ /* 0x000eb60000300a00 */
[----:B------:R-:W-:Y:S10]  /*37500*/  @!UPT UIADD3 URZ, URZ, URZ, URZ ;  /* 0x0000003f3f3ff290 */ /* 0x000ff4000fffe03f */
        /* <DEDUP_REMOVED lines=79> */
[----:B0-----:R-:W4:Y:S01]  /*37a00*/  LDL.LU.64 R26, [R1+0x1bf0] ;  /* 0x001bf000011a7983 */ /* 0x001f220000300a00 */
[----:B------:R-:W2:Y:S02]  /*37a10*/  LDL.LU.64 R24, [R1+0x1be8] ;  /* 0x001be80001187983 */ /* 0x000ea40000300a00 */
[C---:B--2---:R-:W-:Y:S11]  /*37a20*/  HMMA.16816.F32.BF16 R12, R20.reuse, R24, R12 ;  /* 0x00000018140c723c */ /* 0x044ff6000004180c */
[----:B------:R-:W-:Y:S11]  /*37a30*/  @!UPT UIADD3 URZ, URZ, URZ, URZ ;  /* 0x0000003f3f3ff290 */ /* 0x000ff6000fffe03f */
[----:B------:R-:W-:Y:S01]  /*37a40*/  @!UPT UIADD3 URZ, URZ, URZ, URZ ;  /* 0x0000003f3f3ff290 */ /* 0x000fe2000fffe03f */
[----:B------:R-:W-:Y:S01]  /*37a50*/  STL.64 [R1+0x200], R12 ;  /* 0x0002000c01007387 */ /* 0x000fe20000100a00 */
[----:B------:R0:W-:Y:S03]  /*37a60*/  STL.64 [R1+0x208], R14 ;  /* 0x0002080e01007387 */ /* 0x0001e60000100a00 */
[----:B0-----:R-:W2:Y:S01]  /*37a70*/  LDL.LU.64 R14, [R1+0x1be0] ;  /* 0x001be000010e7983 */ /* 0x001ea20000300a00 */
[----:B------:R-:W3:Y:S02]  /*37a80*/  LDL.LU.64 R12, [R1+0x1bd8] ;  /* 0x001bd800010c7983 */ /* 0x000ee40000300a00 */
[----:B----4-:R-:W-:Y:S02]  /*37a90*/  STL.64 [R1+0x1b10], R26 ;  /* 0x001b101a01007387 */ /* 0x010fe40000100a00 */
[----:B------:R0:W-:Y:S02]  /*37aa0*/  STL.64 [R1+0x1b08], R24 ;  /* 0x001b081801007387 */ /* 0x0001e40000100a00 */
[----:B0-----:R-:W4:Y:S01]  /*37ab0*/  LDL.LU R24, [R1+0x1f0] ;  /* 0x0001f00001187983 */ /* 0x001f220000300800 */
[----:B------:R-:W4:Y:S02]  /*37ac0*/  LDL.LU R25, [R1+0x1f4] ;  /* 0x0001f40001197983 */ /* 0x000f240000300800 */
[----:B------:R-:W4:Y:S02]  /*37ad0*/  LDL.LU R26, [R1+0x1f8] ;  /* 0x0001f800011a7983 */ /* 0x000f240000300800 */
[----:B------:R-:W4:Y:S01]  /*37ae0*/  LDL.LU R27, [R1+0x1fc] ;  /* 0x0001fc00011b7983 */ /* 0x000f220000300800 */
[----:B--2---:R-:W-:Y:S01]  /*37af0*/  STL.64 [R1+0x1b00], R14 ;  /* 0x001b000e01007387 */ /* 0x004fe20000100a00 */
[----:B---3--:R0:W-:Y:S01]  /*37b00*/  STL.64 [R1+0x1af8], R12 ;  /* 0x001af80c01007387 */ /* 0x0081e20000100a00 */
[C---:B----4-:R-:W-:Y:S08]  /*37b10*/  HMMA.16816.F32.BF16 R24, R20.reuse, R12, R24 ;  /* 0x0000000c1418723c */ /* 0x050ff00000041818 */
[C---:B0-----:R-:W-:Y:S11]  /*37b20*/  HMMA.16816.F32.BF16 R12, R20.reuse, R8, R16 ;  /* 0x00000008140c723c */ /* 0x041ff60000041810 */
[----:B------:R-:W-:Y:S04]  /*37b30*/  @!UPT UIADD3 URZ, URZ, URZ, URZ ;  /* 0x0000003f3f3ff290 */ /* 0x000fe8000fffe03f */
[----:B------:R-:W-:Y:S01]  /*37b40*/  STL.64 [R1+0x1f0], R24 ;  /* 0x0001f01801007387 */ /* 0x000fe20000100a00 */
[----:B------:R-:W-:Y:S02]  /*37b50*/  STL.64 [R1+0x1f8], R26 ;  /* 0x0001f81a01007387 */ /* 0x000fe40000100a00 */
[----:B------:R-:W2:Y:S05]  /*37b60*/  LDL.LU R16, [R1+0xd0] ;  /* 0x0000d00001107983 */ /* 0x000eaa0000300800 */
[----:B------:R0:W-:Y:S01]  /*37b70*/  STL.64 [R1+0x1e0], R12 ;  /* 0x0001e00c01007387 */ /* 0x0001e20000100a00 */
[----:B------:R1:W-:Y:S01]  /*37b80*/  STL.64 [R1+0x1e8], R14 ;  /* 0x0001e80e01007387 */ /* 0x0003e20000100a00 */
[----:B------:R-:W2:Y:S02]  /*37b90*/  LDL.LU R17, [R1+0xd4] ;  /* 0x0000d40001117983 */ /* 0x000ea40000300800 */
[----:B------:R-:W2:Y:S02]  /*37ba0*/  LDL.LU R18, [R1+0xd8] ;  /* 0x0000d80001127983 */ /* 0x000ea40000300800 */
[----:B------:R-:W2:Y:S01]  /*37bb0*/  LDL.LU R19, [R1+0xdc] ;  /* 0x0000dc0001137983 */ /* 0x000ea20000300800 */
[----:B------:R-:W3:Y:S04]  /*37bc0*/  LDL R2, [R1+0x5f4] ;  /* 0x0005f40001027983 */ /* 0x000ee80000100800 */
[----:B------:R-:W4:Y:S04]  /*37bd0*/  LDL R0, [R1+0x5f0] ;  /* 0x0005f00001007983 */ /* 0x000f280000100800 */
[----:B0-----:R-:W2:Y:S01]  /*37be0*/  LDL.LU R12, [R1+0x380] ;  /* 0x00038000010c7983 */ /* 0x001ea20000300800 */
[----:B------:R-:W2:Y:S02]  /*37bf0*/  LDL.LU R13, [R1+0x384] ;  /* 0x00038400010d7983 */ /* 0x000ea40000300800 */
[----:B-1----:R-:W2:Y:S02]  /*37c00*/  LDL.LU R14, [R1+0x388] ;  /* 0x00038800010e7983 */ /* 0x002ea40000300800 */
[----:B------:R-:W2:Y:S02]  /*37c10*/  LDL.LU R15, [R1+0x38c] ;  /* 0x00038c00010f7983 */ /* 0x000ea40000300800 */
[----:B--2---:R-:W-:Y:S01]  /*37c20*/  STL.64 [R1+0x1ba0], R14 ;  /* 0x001ba00e01007387 */ /* 0x004fe20000100a00 */
[----:B------:R0:W-:Y:S03]  /*37c30*/  STL.64 [R1+0x1b98], R12 ;  /* 0x001b980c01007387 */ /* 0x0001e60000100a00 */
[----:B0-----:R-:W2:Y:S01]  /*37c40*/  LDL.LU R12, [R1+0x3a0] ;  /* 0x0003a000010c7983 */ /* 0x001ea20000300800 */
[----:B------:R-:W2:Y:S02]  /*37c50*/  LDL.LU R13, [R1+0x3a4] ;  /* 0x0003a400010d7983 */ /* 0x000ea40000300800 */
[----:B------:R-:W2:Y:S02]  /*37c60*/  LDL.LU R14, [R1+0x3a8] ;  /* 0x0003a800010e7983 */ /* 0x000ea40000300800 */
[----:B------:R-:W2:Y:S02]  /*37c70*/  LDL.LU R15, [R1+0x3ac] ;  /* 0x0003ac00010f7983 */ /* 0x000ea40000300800 */
[----:B--2---:R-:W-:Y:S01]  /*37c80*/  STL.64 [R1+0x1bb0], R14 ;  /* 0x001bb00e01007387 */ /* 0x004fe20000100a00 */
[----:B------:R0:W-:Y:S03]  /*37c90*/  STL.64 [R1+0x1ba8], R12 ;  /* 0x001ba80c01007387 */ /* 0x0001e60000100a00 */
[----:B0-----:R-:W2:Y:S04]  /*37ca0*/  LDL.LU.64 R12, [R1+0xa0] ;  /* 0x0000a000010c7983 */ /* 0x001ea80000300a00 */
[----:B--2---:R0:W-:Y:S04]  /*37cb0*/  STL.64 [R1+0x1bc0], R12 ;  /* 0x001bc00c01007387 */ /* 0x0041e80000100a00 */
[----:B0-----:R-:W2:Y:S01]  /*37cc0*/  LDL.LU.64 R12, [R1+0xb0] ;  /* 0x0000b000010c7983 */ /* 0x001ea20000300a00 */
[----:B------:R-:W2:Y:S03]  /*37cd0*/  LDL.LU.64 R24, [R1+0x70] ;  /* 0x0000700001187983 */ /* 0x000ea60000300a00 */
[----:B--2---:R0:W-:Y:S04]  /*37ce0*/  STL.64 [R1+0x1bb8], R24 ;  /* 0x001bb81801007387 */ /* 0x0041e80000100a00 */
[----:B0-----:R-:W2:Y:S01]  /*37cf0*/  LDL.LU R24, [R1+0x3b0] ;  /* 0x0003b00001187983 */ /* 0x001ea20000300800 */
[----:B------:R-:W2:Y:S02]  /*37d00*/  LDL.LU R25, [R1+0x3b4] ;  /* 0x0003b40001197983 */ /* 0x000ea40000300800 */
[----:B------:R-:W2:Y:S02]  /*37d10*/  LDL.LU R26, [R1+0x3b8] ;  /* 0x0003b800011a7983 */ /* 0x000ea40000300800 */
[----:B------:R-:W2:Y:S01]  /*37d20*/  LDL.LU R27, [R1+0x3bc] ;  /* 0x0003bc00011b7983 */ /* 0x000ea20000300800 */
[----:B------:R-:W-:Y:S01]  /*37d30*/  HMMA.16816.F32.BF16 R20, R20, R4, R16 ;  /* 0x000000041414723c */ /* 0x000fe20000041810 */
[----:B---3--:R-:W-:Y:S04]  /*37d40*/  LDSM.16.MT88.4 R16, [R2+0x11000] ;  /* 0x011000000210783b */ /* 0x008fe80000004200 */
[----:B--2---:R-:W-:Y:S01]  /*37d50*/  STL.64 [R1+0x1bd0], R26 ;  /* 0x001bd01a01007387 */ /* 0x004fe20000100a00 */
[----:B------:R0:W-:Y:S03]  /*37d60*/  STL.64 [R1+0x1bc8], R24 ;  /* 0x001bc81801007387 */ /* 0x0001e60000100a00 */
[----:B0-----:R-:W2:Y:S01]  /*37d70*/  LDL.LU R24, [R1+0x3c0] ;  /* 0x0003c00001187983 */ /* 0x001ea20000300800 */
[----:B------:R-:W2:Y:S02]  /*37d80*/  LDL.LU R25, [R1+0x3c4] ;  /* 0x0003c40001197983 */ /* 0x000ea40000300800 */
[----:B------:R-:W2:Y:S02]  /*37d90*/  LDL.LU R26, [R1+0x3c8] ;  /* 0x0003c800011a7983 */ /* 0x000ea40000300800 */
[----:B------:R-:W2:Y:S01]  /*37da0*/  LDL.LU R27, [R1+0x3cc] ;  /* 0x0003cc00011b7983 */ /* 0x000ea20000300800 */
[----:B------:R-:W-:Y:S01]  /*37db0*/  STL.64 [R1+0x1af0], R10 ;  /* 0x001af00a01007387 */ /* 0x000fe20000100a00 */
[----:B------:R0:W-:Y:S03]  /*37dc0*/  STL.64 [R1+0x1ae8], R8 ;  /* 0x001ae80801007387 */ /* 0x0001e60000100a00 */
[----:B0-----:R-:W3:Y:S04]  /*37dd0*/  LDL.LU.64 R8, [R1+0x80] ;  /* 0x0000800001087983 */ /* 0x001ee80000300a00 */
[----:B------:R-:W-:Y:S02]  /*37de0*/  STL.64 [R1+0xd0], R20 ;  /* 0x0000d01401007387 */ /* 0x000fe40000100a00 */
[----:B------:R-:W-:Y:S02]  /*37df0*/  STL.64 [R1+0xd8], R22 ;  /* 0x0000d81601007387 */ /* 0x000fe40000100a00 */
[----:B----4-:R0:W1:Y:S01]  /*37e00*/  LDSM.16.MT88.4 R20, [R0+0x11000] ;  /* 0x011000000014783b */ /* 0x0100620000004200 */
[----:B------:R-:W-:-:S02]  /*37e10*/  IMAD.MOV.U32 R6, RZ, RZ, R12 ;  /* 0x000000ffff067224 */ /* 0x000fc400078e000c */
[----:B0-----:R-:W-:Y:S01]  /*37e20*/  IMAD.MOV.U32 R0, RZ, RZ, R13 ;  /* 0x000000ffff007224 */ /* 0x001fe200078e000d */
[----:B-1----:R0:W-:Y:S01]  /*37e30*/  STL [R1+0x1ab0], R20 ;  /* 0x001ab01401007387 */ /* 0x0021e20000100800 */
[----:B------:R1:W-:Y:S02]  /*37e40*/  STL [R1+0x1aac], R21 ;  /* 0x001aac1501007387 */ /* 0x0003e40000100800 */
[----:B------:R4:W-:Y:S02]  /*37e50*/  STL [R1+0x1aa8], R22 ;  /* 0x001aa81601007387 */ /* 0x0009e40000100800 */
[----:B------:R4:W-:Y:S01]  /*37e60*/  STL [R1+0x1aa4], R23 ;  /* 0x001aa41701007387 */ /* 0x0009e20000100800 */
[----:B0-----:R-:W3:Y:S01]  /*37e70*/  LDL.LU R20, [R1+0x390] ;  /* 0x0003900001147983 */ /* 0x001ee20000300800 */
[----:B-1----:R-:W3:Y:S02]  /*37e80*/  LDL.LU R21, [R1+0x394] ;  /* 0x0003940001157983 */ /* 0x002ee40000300800 */
[----:B----4-:R-:W3:Y:S02]  /*37e90*/  LDL.LU R22, [R1+0x398] ;  /* 0x0003980001167983 */ /* 0x010ee40000300800 */
        /* <DEDUP_REMOVED lines=9> */
[----:B------:R-:W-:Y:S01]  /*37f30*/  STL [R1+0x1ab8], R0 ;  /* 0x001ab80001007387 */ /* 0x000fe20000100800 */
[----:B------:R-:W-:Y:S01]  /*37f40*/  STL [R1+0x1ab4], R6 ;  /* 0x001ab40601007387 */ /* 0x000fe20000100800 */
[----:B--2---:R-:W-:Y:S01]  /*37f50*/  HMMA.16816.F32.BF16 R24, R16, R12, R24 ;  /* 0x0000000c1018723c */ /* 0x004fe20000041818 */
[----:B------:R-:W-:-:S02]  /*37f60*/  IMAD.MOV.U32 R7, RZ, RZ, R13 ;  /* 0x000000ffff077224 */ /* 0x000fc400078e000d */
[----:B------:R-:W-:Y:S11]  /*37f70*/  IMAD.MOV.U32 R2, RZ, RZ, R12 ;  /* 0x000000ffff027224 */ /* 0x000ff600078e000c */
[----:B------:R-:W-:Y:S09]  /*37f80*/  @!UPT UIADD3 URZ, URZ, URZ, URZ ;  /* 0x0000003f3f3ff290 */ /* 0x000ff2000fffe03f */
[----:B------:R0:W-:Y:S01]  /*37f90*/  STL.64 [R1+0x3b0], R24 ;  /* 0x0003b01801007387 */ /* 0x0001e20000100a00 */
[----:B------:R-:W-:Y:S03]  /*37fa0*/  STL.64 [R1+0x3b8], R26 ;  /* 0x0003b81a01007387 */ /* 0x000fe60000100a00 */
[----:B0-----:R-:W2:Y:S01]  /*37fb0*/  LDL.LU.64 R24, [R1+0x1bb8] ;  /* 0x001bb80001187983 */ /* 0x001ea20000300a00 */
[----:B------:R-:W4:Y:S02]  /*37fc0*/  LDL.LU.64 R14, [R1+0x1bb0] ;  /* 0x001bb000010e7983 */ /* 0x000f240000300a00 */
[----:B------:R-:W4:Y:S02]  /*37fd0*/  LDL.LU.64 R12, [R1+0x1ba8] ;  /* 0x001ba800010c7983 */ /* 0x000f240000300a00 */
[----:B------:R-:W-:Y:S01]  /*37fe0*/  STL [R1+0x1ac0], R7 ;  /* 0x001ac00701007387 */ /* 0x000fe20000100800 */
[----:B------:R0:W-:Y:S04]  /*37ff0*/  STL.64 [R1+0x1b90], R4 ;  /* 0x001b900401007387 */ /* 0x0001e80000100a00 */
[----:B0-----:R-:W4:Y:S01]  /*38000*/  LDL.LU.64 R4, [R1+0x90] ;  /* 0x0000900001047983 */ /* 0x001f220000300a00 */
[----:B------:R-:W-:Y:S01]  /*38010*/  STL [R1+0x1abc], R2 ;  /* 0x001abc0201007387 */ /* 0x000fe20000100800 */
[C---:B----4-:R-:W-:Y:S11]  /*38020*/  HMMA.16816.F32.BF16 R12, R16.reuse, R4, R12 ;  /* 0x00000004100c723c */ /* 0x050ff6000004180c */
[----:B------:R-:W-:Y:S11]  /*38030*/  @!UPT UIADD3 URZ, URZ, URZ, URZ ;  /* 0x0000003f3f3ff290 */ /* 0x000ff6000fffe03f */
[----:B------:R-:W-:Y:S01]  /*38040*/  @!UPT UIADD3 URZ, URZ, URZ, URZ ;  /* 0x0000003f3f3ff290 */ /* 0x000fe2000fffe03f */
[----:B------:R-:W-:Y:S01]  /*38050*/  STL.64 [R1+0x3a0], R12 ;  /* 0x0003a00c01007387 */ /* 0x000fe20000100a00 */
[----:B------:R0:W-:Y:S03]  /*38060*/  STL.64 [R1+0x3a8], R14 ;  /* 0x0003a80e01007387 */ /* 0x0001e60000100a00 */
[----:B0-----:R-:W4:Y:S01]  /*38070*/  LDL.LU.64 R14, [R1+0x1ba0] ;  /* 0x001ba000010e7983 */ /* 0x001f220000300a00 */
[----:B------:R-:W4:Y:S02]  /*38080*/  LDL.LU.64 R12, [R1+0x1b98] ;  /* 0x001b9800010c7983 */ /* 0x000f240000300a00 */
[----:B------:R-:W-:Y:S02]  /*38090*/  IMAD.MOV.U32 R29, RZ, RZ, R4 ;  /* 0x000000ffff1d7224 */ /* 0x000fe400078e0004 */
[----:B------:R-:W-:Y:S02]  /*380a0*/  IMAD.MOV.U32 R28, RZ, RZ, R5 ;  /* 0x000000ffff1c7224 */ /* 0x000fe400078e0005 */
[C---:B---3--:R-:W-:Y:S03]  /*380b0*/  HMMA.16816.F32.BF16 R4, R16.reuse, R8, R20 ;  /* 0x000000081004723c */ /* 0x048fe60000041814 */
[----:B------:R-:W-:Y:S01]  /*380c0*/  STL [R1+0x1ac8], R28 ;  /* 0x001ac81c01007387 */ /* 0x000fe20000100800 */
[----:B------:R-:W-:Y:S02]  /*380d0*/  STL [R1+0x1ac4], R29 ;  /* 0x001ac41d01007387 */ /* 0x000fe40000100800 */
[----:B------:R-:W-:Y:S11]  /*380e0*/  IMAD.MOV.U32 R3, RZ, RZ, R9 ;  /* 0x000000ffff037224 */ /* 0x000ff600078e0009 */
[----:B------:R-:W-:Y:S06]  /*380f0*/  @!UPT UIADD3 URZ, URZ, URZ, URZ ;  /* 0x0000003f3f3ff290 */ /* 0x000fec000fffe03f */
[----:B------:R-:W-:Y:S01]  /*38100*/  STL.64 [R1+0x390], R4 ;  /* 0x0003900401007387 */ /* 0x000fe20000100a00 */
[----:B------:R4:W-:Y:S02]  /*38110*/  STL.64 [R1+0x398], R6 ;  /* 0x0003980601007387 */ /* 0x0009e40000100a00 */
[----:B------:R-:W-:Y:S02]  /*38120*/  IMAD.MOV.U32 R23, RZ, RZ, R8 ;  /* 0x000000ffff177224 */ /* 0x000fe400078e0008 */
[----:B------:R-:W-:Y:S02]  /*38130*/  STL [R1+0x1ad0], R3 ;  /* 0x001ad00301007387 */ /* 0x000fe40000100800 */
[----:B--2---:R-:W-:Y:S02]  /*38140*/  IMAD.MOV.U32 R21, RZ, RZ, R24 ;  /* 0x000000ffff157224 */ /* 0x004fe400078e0018 */
[----:B------:R-:W-:Y:S01]  /*38150*/  IMAD.MOV.U32 R22, RZ, RZ, R25 ;  /* 0x000000ffff167224 */ /* 0x000fe200078e0019 */
[----:B------:R-:W-:Y:S01]  /*38160*/  STL [R1+0x1acc], R23 ;  /* 0x001acc1701007387 */ /* 0x000fe20000100800 */
[----:B----4-:R-:W-:Y:S11]  /*38170*/  HMMA.16816.F32.BF16 R4, R16, R24, R12 ;  /* 0x000000181004723c */ /* 0x010ff6000004180c */
[----:B------:R-:W-:Y:S11]  /*38180*/  @!UPT UIADD3 URZ, URZ, URZ, URZ ;  /* 0x0000003f3f3ff290 */ /* 0x000ff6000fffe03f */
[----:B------:R-:W-:Y:S01]  /*38190*/  @!UPT UIADD3 URZ, URZ, URZ, URZ ;  /* 0x0000003f3f3ff290 */ /* 0x000fe2000fffe03f */
[----:B------:R-:W-:Y:S01]  /*381a0*/  STL.64 [R1+0x380], R4 ;  /* 0x0003800401007387 */ /* 0x000fe20000100a00 */
[----:B------:R-:W-:Y:S02]  /*381b0*/  STL.64 [R1+0x388], R6 ;  /* 0x0003880601007387 */ /* 0x000fe40000100a00 */
[----:B------:R-:W2:Y:S02]  /*381c0*/  LDL.LU.64 R24, [R1] ;  /* 0x0000000001187983 */ /* 0x000ea40000300a00 */
[----:B--2---:R0:W-:Y:S01]  /*381d0*/  STL.64 [R1+0x1b28], R24 ;  /* 0x001b281801007387 */ /* 0x0041e20000100a00 */
[----:B------:R-:W2:Y:S02]  /*381e0*/  LDL.LU R12, [R1+0x300] ;  /* 0x00030000010c7983 */ /* 0x000ea40000300800 */
[----:B------:R-:W2:Y:S02]  /*381f0*/  LDL.LU R13, [R1+0x304] ;  /* 0x00030400010d7983 */ /* 0x000ea40000300800 */
[----:B------:R-:W3:Y:S01]  /*38200*/  LDL.LU R14, [R1+0x308] ;  /* 0x00030800010e7983 */ /* 0x000ee20000300800 */
[----:B------:R-:W3:Y:S04]  /*38210*/  LDL.LU R15, [R1+0x30c] ;  /* 0x00030c00010f7983 */ /* 0x000ee80000300800 */
[----:B0-----:R-:W4:Y:S04]  /*38220*/  LDL.LU.64 R24, [R1+0x10] ;  /* 0x0000100001187983 */ /* 0x001f280000300a00 */
[----:B----4-:R0:W-:Y:S04]  /*38230*/  STL.64 [R1+0x1b40], R24 ;  /* 0x001b401801007387 */ /* 0x0101e80000100a00 */
[----:B0-----:R-:W4:Y:S04]  /*38240*/  LDL.LU.64 R24, [R1+0x20] ;  /* 0x0000200001187983 */ /* 0x001f280000300a00 */
[----:B----4-:R-:W-:Y:S01]  /*38250*/  STL.64 [R1+0x1b58], R24 ;  /* 0x001b581801007387 */ /* 0x010fe20000100a00 */
[----:B---3--:R-:W-:Y:S02]  /*38260*/  STL.64 [R1+0x1b20], R14 ;  /* 0x001b200e01007387 */ /* 0x008fe40000100a00 */
[----:B--2---:R0:W-:Y:S02]  /*38270*/  STL.64 [R1+0x1b18], R12 ;  /* 0x001b180c01007387 */ /* 0x0041e40000100a00 */
        /* <DEDUP_REMOVED lines=8> */
[----:B------:R-:W2:Y:S04]  /*38300*/  LDL.LU.64 R24, [R1+0x30] ;  /* 0x0000300001187983 */ /* 0x000ea80000300a00 */
[----:B--2---:R0:W-:Y:S04]  /*38310*/  STL.64 [R1+0x1b60], R24 ;  /* 0x001b601801007387 */ /* 0x0041e80000100a00 */
[----:B0-----:R-:W2:Y:S04]  /*38320*/  LDL.LU.64 R24, [R1+0x40] ;  /* 0x0000400001187983 */ /* 0x001ea80000300a00 */
[----:B--2---:R0:W-:Y:S04]  /*38330*/  STL.64 [R1+0x1b78], R24 ;  /* 0x001b781801007387 */ /* 0x0041e80000100a00 */
[----:B0-----:R-:W2:Y:S01]  /*38340*/  LDL.LU.64 R24, [R1+0x50] ;  /* 0x0000500001187983 */ /* 0x001ea20000300a00 */
[----:B---3--:R-:W-:Y:S02]  /*38350*/  STL.64 [R1+0x1b38], R14 ;  /* 0x001b380e01007387 */ /* 0x008fe40000100a00 */
[----:B------:R0:W-:Y:S02]  /*38360*/  STL.64 [R1+0x1b30], R12 ;  /* 0x001b300c01007387 */ /* 0x0001e40000100a00 */
        /* <DEDUP_REMOVED lines=22> */
[----:B------:R-:W3:Y:S01]  /*384d0*/  LDL.LU R8, [R1+0x2f0] ;  /* 0x0002f00001087983 */ /* 0x000ee20000300800 */
[----:B------:R-:W3:Y:S02]  /*384e0*/  LDL.LU R9, [R1+0x2f4] ;  /* 0x0002f40001097983 */ /* 0x000ee40000300800 */
[----:B------:R-:W3:Y:S02]  /*384f0*/  LDL.LU R10, [R1+0x2f8] ;  /* 0x0002f800010a7983 */ /* 0x000ee40000300800 */
[----:B------:R-:W3:Y:S01]  /*38500*/  LDL.LU R11, [R1+0x2fc] ;  /* 0x0002fc00010b7983 */ /* 0x000ee20000300800 */
[----:B------:R-:W-:Y:S01]  /*38510*/  STL [R1+0x1ad8], R22 ;  /* 0x001ad81601007387 */ /* 0x000fe20000100800 */
[----:B------:R0:W-:Y:S03]  /*38520*/  STL [R1+0x1ad4], R21 ;  /* 0x001ad41501007387 */ /* 0x0001e60000100800 */
[----:B0-----:R-:W4:Y:S01]  /*38530*/  LDL.LU.64 R20, [R1+0x60] ;  /* 0x0000600001147983 */ /* 0x001f220000300a00 */
[----:B------:R-:W-:-:S02]  /*38540*/  IMAD.MOV.U32 R2, RZ, RZ, R24 ;  /* 0x000000ffff027224 */ /* 0x000fc400078e0018 */
[----:B------:R-:W-:Y:S01]  /*38550*/  IMAD.MOV.U32 R0, RZ, RZ, R25 ;  /* 0x000000ffff007224 */ /* 0x000fe200078e0019 */
[C---:B--2---:R-:W-:Y:S08]  /*38560*/  HMMA.16816.F32.BF16 R12, R16.reuse, R24, R12 ;  /* 0x00000018100c723c */ /* 0x044ff0000004180c */
[----:B----4-:R-:W-:Y:S11]  /*38570*/  HMMA.16816.F32.BF16 R4, R16, R20, R4 ;  /* 0x000000141004723c */ /* 0x010ff60000041804 */
[----:B------:R-:W-:Y:S11]  /*38580*/  @!UPT UIADD3 URZ, URZ, URZ, URZ ;  /* 0x0000003f3f3ff290 */ /* 0x000ff6000fffe03f */
[----:B------:R-:W-:Y:S01]  /*38590*/  @!UPT UIADD3 URZ, URZ, URZ, URZ ;  /* 0x0000003f3f3ff290 */ /* 0x000fe2000fffe03f */
[----:B------:R0:W-:Y:S01]  /*385a0*/  STL.64 [R1+0x370], R4 ;  /* 0x0003700401007387 */ /* 0x0001e20000100a00 */
[----:B------:R1:W-:Y:S03]  /*385b0*/  STL.64 [R1+0x378], R6 ;  /* 0x0003780601007387 */ /* 0x0003e60000100a00 */
[----:B0-----:R-:W2:Y:S01]  /*385c0*/  LDL.LU.64 R4, [R1+0x1b90] ;  /* 0x001b900001047983 */ /* 0x001ea20000300a00 */
[----:B-1----:R-:W-:Y:S02]  /*385d0*/  IMAD.MOV.U32 R6, RZ, RZ, R20 ;  /* 0x000000ffff067224 */ /* 0x002fe400078e0014 */
[----:B------:R-:W-:-:S05]  /*385e0*/  IMAD.MOV.U32 R20, RZ, RZ, R21 ;  /* 0x000000ffff147224 */ /* 0x000fca00078e0015 */
[----:B------:R0:W-:Y:S04]  /*385f0*/  STL [R1+0x1ae0], R20 ;  /* 0x001ae01401007387 */ /* 0x0001e80000100800 */
[----:B0-----:R-:W4:Y:S01]  /*38600*/  LDL.LU R20, [R1+0x340] ;  /* 0x0003400001147983 */ /* 0x001f220000300800 */
[----:B------:R-:W4:Y:S02]  /*38610*/  LDL.LU R21, [R1+0x344] ;  /* 0x0003440001157983 */ /* 0x000f240000300800 */
[----:B------:R-:W4:Y:S02]  /*38620*/  LDL.LU R22, [R1+0x348] ;  /* 0x0003480001167983 */ /* 0x000f240000300800 */
[----:B------:R-:W4:Y:S01]  /*38630*/  LDL.LU R23, [R1+0x34c] ;  /* 0x00034c0001177983 */ /* 0x000f220000300800 */
[----:B------:R-:W-:Y:S01]  /*38640*/  STL [R1+0x1adc], R6 ;  /* 0x001adc0601007387 */ /* 0x000fe20000100800 */
[----:B------:R-:W-:Y:S02]  /*38650*/  STL.64 [R1+0x360], R12 ;  /* 0x0003600c01007387 */ /* 0x000fe40000100a00 */
[----:B------:R0:W-:Y:S02]  /*38660*/  STL.64 [R1+0x368], R14 ;  /* 0x0003680e01007387 */ /* 0x0001e40000100a00 */
[----:B0-----:R-:W2:Y:S01]  /*38670*/  LDL.LU.64 R14, [R1+0x1b88] ;  /* 0x001b8800010e7983 */ /* 0x001ea20000300a00 */
[----:B------:R-:W2:Y:S02]  /*38680*/  LDL.LU.64 R12, [R1+0x1b80] ;  /* 0x001b8000010c7983 */ /* 0x000ea40000300a00 */
[----:B------:R-:W2:Y:S02]  /*38690*/  LDL.LU.64 R24, [R1+0x1b78] ;  /* 0x001b780001187983 */ /* 0x000ea40000300a00 */
[----:B------:R-:W-:Y:S01]  /*386a0*/  STL [R1+0x1ae4], R2 ;  /* 0x001ae40201007387 */ /* 0x000fe20000100800 */
        /* <DEDUP_REMOVED lines=9> */
[C---:B----4-:R-:W-:Y:S01]  /*38740*/  HMMA.16816.F32.BF16 R20, R16.reuse, R24, R20 ;  /* 0x000000181014723c */ /* 0x050fe20000041814 */
[----:B------:R-:W-:Y:S11]  /*38750*/  IMAD.MOV.U32 R28, RZ, RZ, R25 ;  /* 0x000000ffff1c7224 */ /* 0x000ff600078e0019 */
[----:B------:R-:W-:Y:S11]  /*38760*/  @!UPT UIADD3 URZ, URZ, URZ, URZ ;  /* 0x0000003f3f3ff290 */ /* 0x000ff6000fffe03f */
[----:B------:R-:W-:Y:S01]  /*38770*/  STL.64 [R1+0x340], R20 ;  /* 0x0003401401007387 */ /* 0x000fe20000100a00 */
[----:B------:R0:W-:Y:S02]  /*38780*/  STL.64 [R1+0x348], R22 ;  /* 0x0003481601007387 */ /* 0x0001e40000100a00 */
[----:B0-----:R-:W-:Y:S02]  /*38790*/  IMAD.MOV.U32 R23, RZ, RZ, R24 ;  /* 0x000000ffff177224 */ /* 0x001fe400078e0018 */
[----:B------:R-:W2:Y:S02]  /*387a0*/  LDL.LU.64 R24, [R1+0x1b58] ;  /* 0x001b580001187983 */ /* 0x000ea40000300a00 */
[C---:B--2---:R-:W-:Y:S01]  /*387b0*/  HMMA.16816.F32.BF16 R12, R16.reuse, R24, R12 ;  /* 0x00000018100c723c */ /* 0x044fe2000004180c */
[----:B------:R-:W-:Y:S02]  /*387c0*/  IMAD.MOV.U32 R21, RZ, RZ, R24 ;  /* 0x000000ffff157224 */ /* 0x000fe400078e0018 */
        /* <DEDUP_REMOVED lines=39> */
[C---:B---3--:R-:W-:Y:S11]  /*38a40*/  HMMA.16816.F32.BF16 R8, R16.reuse, R12, R8 ;  /* 0x0000000c1008723c */ /* 0x048ff60000041808 */
[----:B------:R-:W-:Y:S11]  /*38a50*/  @!UPT UIADD3 URZ, URZ, URZ, URZ ;  /* 0x0000003f3f3ff290 */ /* 0x000ff6000fffe03f */
[----:B------:R-:W-:Y:S01]  /*38a60*/  @!UPT UIADD3 URZ, URZ, URZ, URZ ;  /* 0x0000003f3f3ff290 */ /* 0x000fe2000fffe03f */
[----:B------:R-:W-:Y:S01]  /*38a70*/  STL.64 [R1+0x2f0], R8 ;  /* 0x0002f00801007387 */ /* 0x000fe20000100a00 */
[----:B------:R0:W-:Y:S03]  /*38a80*/  STL.64 [R1+0x2f8], R10 ;  /* 0x0002f80a01007387 */ /* 0x0001e60000100a00 */
[----:B0-----:R-:W3:Y:S01]  /*38a90*/  LDL.LU.64 R10, [R1+0x1af0] ;  /* 0x001af000010a7983 */ /* 0x001ee20000300a00 */
[----:B------:R-:W4:Y:S02]  /*38aa0*/  LDL.LU.64 R8, [R1+0x1ae8] ;  /* 0x001ae80001087983 */ /* 0x000f240000300a00 */
[----:B--2---:R-:W-:Y:S02]  /*38ab0*/  STL.64 [R1+0x1968], R14 ;  /* 0x0019680e01007387 */ /* 0x004fe40000100a00 */
[----:B------:R0:W-:Y:S02]  /*38ac0*/  STL.64 [R1+0x1960], R12 ;  /* 0x0019600c01007387 */ /* 0x0001e40000100a00 */
[----:B0-----:R-:W2:Y:S01]  /*38ad0*/  LDL.LU R12, [R1+0x2e0] ;  /* 0x0002e000010c7983 */ /* 0x001ea20000300800 */
[----:B------:R-:W2:Y:S02]  /*38ae0*/  LDL.LU R13, [R1+0x2e4] ;  /* 0x0002e400010d7983 */ /* 0x000ea40000300800 */
[----:B------:R-:W2:Y:S02]  /*38af0*/  LDL.LU R14, [R1+0x2e8] ;  /* 0x0002e800010e7983 */ /* 0x000ea40000300800 */
[----:B------:R-:W2:Y:S01]  /*38b00*/  LDL.LU R15, [R1+0x2ec] ;  /* 0x0002ec00010f7983 */ /* 0x000ea20000300800 */
[----:B---3--:R-:W-:Y:S01]  /*38b10*/  STL.64 [R1+0x1958], R10 ;  /* 0x0019580a01007387 */ /* 0x008fe20000100a00 */
[----:B----4-:R0:W-:Y:S01]  /*38b20*/  STL.64 [R1+0x1950], R8 ;  /* 0x0019500801007387 */ /* 0x0101e20000100a00 */
[C---:B--2---:R-:W-:Y:S08]  /*38b30*/  HMMA.16816.F32.BF16 R12, R16.reuse, R8, R12 ;  /* 0x00000008100c723c */ /* 0x044ff0000004180c */
[----:B0-----:R-:W-:Y:S11]  /*38b40*/  HMMA.16816.F32.BF16 R8, R16, R4, R24 ;  /* 0x000000041008723c */ /* 0x001ff60000041818 */
[----:B------:R-:W-:Y:S04]  /*38b50*/  @!UPT UIADD3 URZ, URZ, URZ, URZ ;  /* 0x0000003f3f3ff290 */ /* 0x000fe8000fffe03f */
[----:B------:R0:W-:Y:S01]  /*38b60*/  STL.64 [R1+0x2e0], R12 ;  /* 0x0002e00c01007387 */ /* 0x0001e20000100a00 */
[----:B------:R1:W-:Y:S03]  /*38b70*/  STL.64 [R1+0x2e8], R14 ;  /* 0x0002e80e01007387 */ /* 0x0003e60000100a00 */
[----:B0-----:R-:W2:Y:S04]  /*38b80*/  LDL.LU R12, [R1+0x100] ;  /* 0x00010000010c7983 */ /* 0x001ea80000300800 */
[----:B------:R-:W-:Y:S02]  /*38b90*/  STL.64 [R1+0x1d0], R8 ;  /* 0x0001d00801007387 */ /* 0x000fe40000100a00 */
[----:B------:R-:W-:Y:S02]  /*38ba0*/  STL.64 [R1+0x1d8], R10 ;  /* 0x0001d80a01007387 */ /* 0x000fe40000100a00 */
[----:B------:R-:W2:Y:S01]  /*38bb0*/  LDL.LU R13, [R1+0x104] ;  /* 0x00010400010d7983 */ /* 0x000ea20000300800 */
[----:B-1----:R-:W3:Y:S01]  /*38bc0*/  LDL.LU R14, [R1+0x108] ;  /* 0x00010800010e7983 */ /* 0x002ee20000300800 */
[----:B------:R-:W3:Y:S02]  /*38bd0*/  LDL.LU R15, [R1+0x10c] ;  /* 0x00010c00010f7983 */ /* 0x000ee40000300800 */
[----:B------:R-:W-:-:S02]  /*38be0*/  IMAD.MOV.U32 R24, RZ, RZ, R2 ;  /* 0x000000ffff187224 */ /* 0x000fc400078e0002 */
[----:B------:R-:W-:Y:S01]  /*38bf0*/  IMAD.MOV.U32 R25, RZ, RZ, R20 ;  /* 0x000000ffff197224 */ /* 0x000fe200078e0014 */
[----:B---3--:R-:W-:Y:S01]  /*38c00*/  STL.64 [R1+0x1988], R14 ;  /* 0x0019880e01007387 */ /* 0x008fe20000100a00 */
[----:B--2---:R-:W-:Y:S02]  /*38c10*/  STL.64 [R1+0x1980], R12 ;  /* 0x0019800c01007387 */ /* 0x004fe40000100a00 */
[----:B------:R-:W2:Y:S02]  /*38c20*/  LDL.LU R2, [R1+0x1ae4] ;  /* 0x001ae40001027983 */ /* 0x000ea40000300800 */
[----:B------:R-:W3:Y:S01]  /*38c30*/  LDL.LU R20, [R1+0x1ae0] ;  /* 0x001ae00001147983 */ /* 0x000ee20000300800 */
[----:B------:R0:W-:Y:S02]  /*38c40*/  STL.64 [R1+0x1990], R24 ;  /* 0x0019901801007387 */ /* 0x0001e40000100a00 */
[----:B0-----:R-:W-:Y:S02]  /*38c50*/  IMAD.MOV.U32 R24, RZ, RZ, R6 ;  /* 0x000000ffff187224 */ /* 0x001fe400078e0006 */
[----:B------:R-:W-:Y:S01]  /*38c60*/  IMAD.MOV.U32 R25, RZ, RZ, R22 ;  /* 0x000000ffff197224 */ /* 0x000fe200078e0016 */
[----:B------:R-:W4:Y:S01]  /*38c70*/  LDL.LU R6, [R1+0x1adc] ;  /* 0x001adc0001067983 */ /* 0x000f220000300800 */
[----:B------:R-:W2:Y:S03]  /*38c80*/  LDL.LU R22, [R1+0x1ad8] ;  /* 0x001ad80001167983 */ /* 0x000ea60000300800 */
[----:B------:R0:W-:Y:S01]  /*38c90*/  STL.64 [R1+0x19a8], R24 ;  /* 0x0019a81801007387 */ /* 0x0001e20000100a00 */
[----:B------:R-:W2:Y:S02]  /*38ca0*/  LDL.LU R12, [R1+0x110] ;  /* 0x00011000010c7983 */ /* 0x000ea40000300800 */
[----:B------:R-:W2:Y:S02]  /*38cb0*/  LDL.LU R13, [R1+0x114] ;  /* 0x00011400010d7983 */ /* 0x000ea40000300800 */
[----:B------:R-:W2:Y:S01]  /*38cc0*/  LDL.LU R14, [R1+0x118] ;  /* 0x00011800010e7983 */ /* 0x000ea20000300800 */
[----:B------:R-:W2:Y:S01]  /*38cd0*/  LDL.LU R15, [R1+0x11c] ;  /* 0x00011c00010f7983 */ /* 0x000ea20000300800 */
[----:B0-----:R-:W-:-:S02]  /*38ce0*/  IMAD.MOV.U32 R24, RZ, RZ, R21 ;  /* 0x000000ffff187224 */ /* 0x001fc400078e0015 */
        /* <DEDUP_REMOVED lines=14> */
[----:B------:R0:W-:Y:S02]  /*38dd0*/  STL.64 [R1+0x19d8], R24 ;  /* 0x0019d81801007387 */ /* 0x0001e40000100a00 */
[----:B0-----:R-:W-:Y:S02]  /*38de0*/  IMAD.MOV.U32 R24, RZ, RZ, R29 ;  /* 0x000000ffff187224 */ /* 0x001fe400078e001d */
        /* <DEDUP_REMOVED lines=22> */
[----:B---3--:R-:W-:Y:S01]  /*38f50*/  IMAD.MOV.U32 R25, RZ, RZ, R20 ;  /* 0x000000ffff197224 */ /* 0x008fe200078e0014 */
[----:B------:R-:W3:Y:S01]  /*38f60*/  LDL.LU R6, [R1+0x1ab4] ;  /* 0x001ab40001067983 */ /* 0x000ee20000300800 */
[----:B------:R-:W4:Y:S03]  /*38f70*/  LDL.LU R20, [R1+0x1ab0] ;  /* 0x001ab00001147983 */ /* 0x000f260000300800 */
        /* <DEDUP_REMOVED lines=11> */
[----:B------:R0:W-:Y:S01]  /*39030*/  STL.64 [R1+0x1a38], R24 ;  /* 0x001a381801007387 */ /* 0x0001e20000100a00 */
[----:B------:R-:W-:Y:S02]  /*39040*/  IMAD.MOV.U32 R16, RZ, RZ, R29 ;  /* 0x000000ffff107224 */ /* 0x000fe400078e001d */
[----:B------:R-:W-:Y:S02]  /*39050*/  IMAD.MOV.U32 R17, RZ, RZ, R28 ;  /* 0x000000ffff117224 */ /* 0x000fe400078e001c */
[----:B0-----:R-:W-:-:S02]  /*39060*/  IMAD.MOV.U32 R24, RZ, RZ, R23 ;  /* 0x000000ffff187224 */ /* 0x001fc400078e0017 */
[----:B------:R-:W-:Y:S01]  /*39070*/  IMAD.MOV.U32 R25, RZ, RZ, R3 ;  /* 0x000000ffff197224 */ /* 0x000fe200078e0003 */
[----:B--2---:R-:W-:Y:S01]  /*39080*/  STL.64 [R1+0x1a00], R14 ;  /* 0x001a000e01007387 */ /* 0x004fe20000100a00 */
[----:B------:R0:W-:Y:S03]  /*39090*/  STL.64 [R1+0x19f8], R12 ;  /* 0x0019f80c01007387 */ /* 0x0001e60000100a00 */
[----:B0-----:R-:W2:Y:S01]  /*390a0*/  LDL.LU R12, [R1+0x160] ;  /* 0x00016000010c7983 */ /* 0x001ea20000300800 */
[----:B------:R-:W2:Y:S02]  /*390b0*/  LDL.LU R13, [R1+0x164] ;  /* 0x00016400010d7983 */ /* 0x000ea40000300800 */
[----:B------:R-:W2:Y:S02]  /*390c0*/  LDL.LU R14, [R1+0x168] ;  /* 0x00016800010e7983 */ /* 0x000ea40000300800 */
[----:B------:R-:W2:Y:S01]  /*390d0*/  LDL.LU R15, [R1+0x16c] ;  /* 0x00016c00010f7983 */ /* 0x000ea20000300800 */
[----:B------:R-:W4:Y:S01]  /*390e0*/  LDL.LU R23, [R1+0x1aa4] ;  /* 0x001aa40001177983 */ /* 0x000f220000300800 */
[----:B------:R-:W2:Y:S02]  /*390f0*/  LDL.LU R3, [R1+0x1aa0] ;  /* 0x001aa00001037983 */ /* 0x000ea40000300800 */
[----:B------:R-:W-:Y:S02]  /*39100*/  STL.64 [R1+0x1a50], R24 ;  /* 0x001a501801007387 */ /* 0x000fe40000100a00 */
[----:B------:R-:W2:Y:S01]  /*39110*/  LDL.LU R29, [R1+0x1a9c] ;  /* 0x001a9c00011d7983 */ /* 0x000ea20000300800 */
[----:B------:R-:W2:Y:S01]  /*39120*/  LDL.LU R28, [R1+0x1a98] ;  /* 0x001a9800011c7983 */ /* 0x000ea20000300800 */
[----:B------:R0:W-:Y:S02]  /*39130*/  STL.64 [R1+0x1a58], R16 ;  /* 0x001a581001007387 */ /* 0x0001e40000100a00 */
[----:B0-----:R-:W-:-:S02]  /*39140*/  IMAD.MOV.U32 R16, RZ, RZ, R2 ;  /* 0x000000ffff107224 */ /* 0x001fc400078e0002 */
        /* <DEDUP_REMOVED lines=8> */
[----:B---3--:R-:W-:-:S02]  /*391d0*/  IMAD.MOV.U32 R16, RZ, RZ, R6 ;  /* 0x000000ffff107224 */ /* 0x008fc400078e0006 */
[----:B------:R-:W-:Y:S01]  /*391e0*/  IMAD.MOV.U32 R17, RZ, RZ, R0 ;  /* 0x000000ffff117224 */ /* 0x000fe200078e0000 */
[----:B------:R-:W3:Y:S01]  /*391f0*/  LDL.LU R6, [R1+0x1a8c] ;  /* 0x001a8c0001067983 */ /* 0x000ee20000300800 */
[----:B------:R-:W3:Y:S03]  /*39200*/  LDL.LU R0, [R1+0x1a88] ;  /* 0x001a880001007983 */ /* 0x000ee60000300800 */
        /* <DEDUP_REMOVED lines=8> */
[----:B0-----:R-:W4:Y:S01]  /*39290*/  LDL.LU R24, [R1+0x1c0] ;  /* 0x0001c00001187983 */ /* 0x001f220000300800 */
[----:B------:R-:W4:Y:S02]  /*392a0*/  LDL.LU R25, [R1+0x1c4] ;  /* 0x0001c40001197983 */ /* 0x000f240000300800 */
[----:B------:R-:W4:Y:S02]  /*392b0*/  LDL.LU R26, [R1+0x1c8] ;  /* 0x0001c800011a7983 */ /* 0x000f240000300800 */
[----:B------:R-:W4:Y:S01]  /*392c0*/  LDL.LU R27, [R1+0x1cc] ;  /* 0x0001cc00011b7983 */ /* 0x000f220000300800 */
[----:B------:R-:W-:Y:S01]  /*392d0*/  STL.64 [R1+0x1a18], R14 ;  /* 0x001a180e01007387 */ /* 0x000fe20000100a00 */
[----:B------:R0:W-:Y:S03]  /*392e0*/  STL.64 [R1+0x1a10], R12 ;  /* 0x001a100c01007387 */ /* 0x0001e60000100a00 */
[----:B0-----:R-:W2:Y:S01]  /*392f0*/  LDL.LU R12, [R1+0x170] ;  /* 0x00017000010c7983 */ /* 0x001ea20000300800 */
        /* <DEDUP_REMOVED lines=8> */
[----:B------:R-:W2:Y:S01]  /*39380*/  LDL.LU R15, [R1+0x18c] ;  /* 0x00018c00010f7983 */ /* 0x000ea20000300800 */
[C---:B----4-:R-:W-:Y:S01]  /*39390*/  HMMA.16816.F32.BF16 R16, R20.reuse, R16, R24 ;  /* 0x000000101410723c */ /* 0x050fe20000041818 */
[----:B--2---:R-:W-:Y:S01]  /*393a0*/  STL.64 [R1+0x1a48], R14 ;  /* 0x001a480e01007387 */ /* 0x004fe20000100a00 */
[----:B------:R0:W-:Y:S03]  /*393b0*/  STL.64 [R1+0x1a40], R12 ;  /* 0x001a400c01007387 */ /* 0x0001e60000100a00 */
[----:B0-----:R-:W2:Y:S01]  /*393c0*/  LDL.LU R12, [R1+0x190] ;  /* 0x00019000010c7983 */ /* 0x001ea20000300800 */
[----:B------:R-:W2:Y:S02]  /*393d0*/  LDL.LU R13, [R1+0x194] ;  /* 0x00019400010d7983 */ /* 0x000ea40000300800 */
[----:B------:R-:W2:Y:S02]  /*393e0*/  LDL.LU R14, [R1+0x198] ;  /* 0x00019800010e7983 */ /* 0x000ea40000300800 */
[----:B------:R-:W2:Y:S01]  /*393f0*/  LDL.LU R15, [R1+0x19c] ;  /* 0x00019c00010f7983 */ /* 0x000ea20000300800 */
[----:B------:R-:W4:Y:S01]  /*39400*/  LDL.LU R8, [R1+0xf0] ;  /* 0x0000f00001087983 */ /* 0x000f220000300800 */
[----:B------:R-:W4:Y:S02]  /*39410*/  LDL.LU R9, [R1+0xf4] ;  /* 0x0000f40001097983 */ /* 0x000f240000300800 */
[----:B------:R-:W4:Y:S02]  /*39420*/  LDL.LU R10, [R1+0xf8] ;  /* 0x0000f800010a7983 */ /* 0x000f240000300800 */
[----:B------:R-:W4:Y:S01]  /*39430*/  LDL.LU R11, [R1+0xfc] ;  /* 0x0000fc00010b7983 */ /* 0x000f220000300800 */
[----:B---3--:R-:W-:Y:S01]  /*39440*/  STL.64 [R1+0x1948], R6 ;  /* 0x0019480601007387 */ /* 0x008fe20000100a00 */
[----:B------:R0:W-:Y:S03]  /*39450*/  STL.64 [R1+0x1940], R4 ;  /* 0x0019400401007387 */ /* 0x0001e60000100a00 */
[----:B0-----:R-:W3:Y:S01]  /*39460*/  LDL.LU R4, [R1+0xe0] ;  /* 0x0000e00001047983 */ /* 0x001ee20000300800 */
[----:B------:R-:W3:Y:S02]  /*39470*/  LDL.LU R5, [R1+0xe4] ;  /* 0x0000e40001057983 */ /* 0x000ee40000300800 */
[----:B------:R-:W3:Y:S02]  /*39480*/  LDL.LU R6, [R1+0xe8] ;  /* 0x0000e80001067983 */ /* 0x000ee40000300800 */
[----:B------:R-:W3:Y:S01]  /*39490*/  LDL.LU R7, [R1+0xec] ;  /* 0x0000ec0001077983 */ /* 0x000ee20000300800 */
[----:B------:R-:W2:Y:S01]  /*394a0*/  LDL.LU.64 R26, [R1+0x1a80] ;  /* 0x001a8000011a7983 */ /* 0x000ea20000300a00 */
[----:B------:R-:W2:Y:S02]  /*394b0*/  LDL.LU.64 R24, [R1+0x1a78] ;  /* 0x001a780001187983 */ /* 0x000ea40000300a00 */
[----:B------:R0:W-:Y:S02]  /*394c0*/  STL.64 [R1+0x1c0], R16 ;  /* 0x0001c01001007387 */ /* 0x0001e40000100a00 */
[----:B------:R2:W-:Y:S01]  /*394d0*/  STL.64 [R1+0x1c8], R18 ;  /* 0x0001c81201007387 */ /* 0x0005e20000100a00 */
        /* <DEDUP_REMOVED lines=9> */
[----:B------:R-:W2:Y:S11]  /*39570*/  LDL.LU.64 R24, [R1+0x1a50] ;  /* 0x001a500001187983 */ /* 0x000eb60000300a00 */
[----:B------:R-:W-:Y:S10]  /*39580*/  @!UPT UIADD3 URZ, URZ, URZ, URZ ;  /* 0x0000003f3f3ff290 */ /* 0x000ff4000fffe03f */
[----:B------:R-:W-:Y:S01]  /*39590*/  STL.64 [R1+0x1a0], R16 ;  /* 0x0001a01001007387 */ /* 0x000fe20000100a00 */
[----:B------:R0:W-:Y:S03]  /*395a0*/  STL.64 [R1+0x1a8], R18 ;  /* 0x0001a81201007387 */ /* 0x0001e60000100a00 */
[----:B0-----:R-:W3:Y:S01]  /*395b0*/  LDL R19, [R1+0x5ec] ;  /* 0x0005ec0001137983 */ /* 0x001ee20000100800 */
[C---:B--2---:R-:W-:Y:S03]  /*395c0*/  HMMA.16816.F32.BF16 R24, R20.reuse, R24, R12 ;  /* 0x000000181418723c */ /* 0x044fe6000004180c */
[----:B---3--:R-:W-:Y:S01]  /*395d0*/  STL [R1+0x1938], R19 ;  /* 0x0019381301007387 */ /* 0x008fe20000100800 */
[----:B------:R-:W2:Y:S02]  /*395e0*/  LDL.LU R16, [R1+0xc0] ;  /* 0x0000c00001107983 */ /* 0x000ea40000300800 */
[----:B------:R-:W2:Y:S02]  /*395f0*/  LDL.LU R17, [R1+0xc4] ;  /* 0x0000c40001117983 */ /* 0x000ea40000300800 */
[----:B------:R-:W2:Y:S01]  /*39600*/  LDL.LU R18, [R1+0xc8] ;  /* 0x0000c80001127983 */ /* 0x000ea20000300800 */
[----:B------:R-:W3:Y:S01]  /*39610*/  LDL.LU.64 R14, [R1+0x1a48] ;  /* 0x001a4800010e7983 */ /* 0x000ee20000300a00 */
[----:B------:R-:W3:Y:S11]  /*39620*/  LDL.LU.64 R12, [R1+0x1a40] ;  /* 0x001a4000010c7983 */ /* 0x000ef60000300a00 */
[----:B------:R-:W-:Y:S02]  /*39630*/  @!UPT UIADD3 URZ, URZ, URZ, URZ ;  /* 0x0000003f3f3ff290 */ /* 0x000fe4000fffe03f */
[----:B------:R0:W-:Y:S02]  /*39640*/  STL.64 [R1+0x190], R24 ;  /* 0x0001901801007387 */ /* 0x0001e40000100a00 */
[----:B------:R3:W-:Y:S01]  /*39650*/  STL.64 [R1+0x198], R26 ;  /* 0x0001981a01007387 */ /* 0x0007e20000100a00 */
[----:B0-----:R-:W3:Y:S02]  /*39660*/  LDL.LU.64 R24, [R1+0x1a38] ;  /* 0x001a380001187983 */ /* 0x001ee40000300a00 */
[C---:B---3--:R-:W-:Y:S02]  /*39670*/  HMMA.16816.F32.BF16 R24, R20.reuse, R24, R12 ;  /* 0x000000181418723c */ /* 0x048fe4000004180c */
[----:B------:R-:W3:Y:S01]  /*39680*/  LDL.LU.64 R14, [R1+0x1a30] ;  /* 0x001a3000010e7983 */ /* 0x000ee20000300a00 */
[----:B------:R-:W3:Y:S11]  /*39690*/  LDL.LU.64 R12, [R1+0x1a28] ;  /* 0x001a2800010c7983 */ /* 0x000ef60000300a00 */
[----:B------:R-:W-:Y:S09]  /*396a0*/  @!UPT UIADD3 URZ, URZ, URZ, URZ ;  /* 0x0000003f3f3ff290 */ /* 0x000ff2000fffe03f */
[----:B------:R0:W-:Y:S01]  /*396b0*/  STL.64 [R1+0x180], R24 ;  /* 0x0001801801007387 */ /* 0x0001e20000100a00 */
[----:B------:R3:W-:Y:S03]  /*396c0*/  STL.64 [R1+0x188], R26 ;  /* 0x0001881a01007387 */ /* 0x0007e60000100a00 */
        /* <DEDUP_REMOVED lines=22> */
[----:B---3--:R-:W-:Y:S02]  /*39830*/  HMMA.16816.F32.BF16 R24, R20, R24, R12 ;  /* 0x000000181418723c */ /* 0x008fe4000004180c */
[----:B------:R-:W3:Y:S01]  /*39840*/  LDL.LU.64 R14, [R1+0x19d0] ;  /* 0x0019d000010e7983 */ /* 0x000ee20000300a00 */
[----:B------:R-:W3:Y:S11]  /*39850*/  LDL.LU.64 R12, [R1+0x19c8] ;  /* 0x0019c800010c7983 */ /* 0x000ef60000300a00 */
[----:B------:R-:W-:Y:S09]  /*39860*/  @!UPT UIADD3 URZ, URZ, URZ, URZ ;  /* 0x0000003f3f3ff290 */ /* 0x000ff2000fffe03f */
[----:B------:R0:W-:Y:S01]  /*39870*/  STL.64 [R1+0x140], R24 ;  /* 0x0001401801007387 */ /* 0x0001e20000100a00 */
[----:B------:R3:W-:Y:S03]  /*39880*/  STL [R1+0x148], R26 ;  /* 0x0001481a01007387 */ /* 0x0007e60000100800 */
[----:B0-----:R-:W3:Y:S01]  /*39890*/  LDL.LU.64 R24, [R1+0x19c0] ;  /* 0x0019c00001187983 */ /* 0x001ee20000300a00 */
[----:B------:R-:W-:Y:S02]  /*398a0*/  IMAD.MOV.U32 R19, RZ, RZ, R0 ;  /* 0x000000ffff137224 */ /* 0x000fe400078e0000 */
[----:B------:R-:W-:-:S05]  /*398b0*/  IMAD.MOV.U32 R0, RZ, RZ, R27 ;  /* 0x000000ffff007224 */ /* 0x000fca00078e001b */
[----:B------:R-:W-:Y:S01]  /*398c0*/  STL [R1+0x1510], R0 ;  /* 0x0015100001007387 */ /* 0x000fe20000100800 */
[C---:B---3--:R-:W-:Y:S03]  /*398d0*/  HMMA.16816.F32.BF16 R24, R20.reuse, R24, R12 ;  /* 0x000000181418723c */ /* 0x048fe6000004180c */
[----:B------:R-:W3:Y:S01]  /*398e0*/  LDL.LU.64 R14, [R1+0x19b8] ;  /* 0x0019b800010e7983 */ /* 0x000ee20000300a00 */
[----:B------:R-:W3:Y:S11]  /*398f0*/  LDL.LU.64 R12, [R1+0x19b0] ;  /* 0x0019b000010c7983 */ /* 0x000ef60000300a00 */
[----:B------:R-:W-:Y:S08]  /*39900*/  @!UPT UIADD3 URZ, URZ, URZ, URZ ;  /* 0x0000003f3f3ff290 */ /* 0x000ff0000fffe03f */
        /* <DEDUP_REMOVED lines=10> */
[----:B------:R-:W-:-:S05]  /*399b0*/  IMAD.MOV.U32 R0, RZ, RZ, R27 ;  /* 0x000000ffff007224 */ /* 0x000fca00078e001b */
[----:B------:R-:W-:Y:S01]  /*399c0*/  STL [R1+0x1514], R0 ;  /* 0x0015140001007387 */ /* 0x000fe20000100800 */
[C---:B---3--:R-:W-:Y:S03]  /*399d0*/  HMMA.16816.F32.BF16 R24, R20.reuse, R24, R12 ;  /* 0x000000181418723c */ /* 0x048fe6000004180c */
[----:B------:R-:W3:Y:S01]  /*399e0*/  LDL.LU.64 R14, [R1+0x1988] ;  /* 0x00198800010e7983 */ /* 0x000ee20000300a00 */
[----:B------:R-:W3:Y:S11]  /*399f0*/  LDL.LU.64 R12, [R1+0x1980] ;  /* 0x00198000010c7983 */ /* 0x000ef60000300a00 */
[----:B------:R-:W-:Y:S08]  /*39a00*/  @!UPT UIADD3 URZ, URZ, URZ, URZ ;  /* 0x0000003f3f3ff290 */ /* 0x000ff0000fffe03f */
[----:B------:R-:W-:Y:S01]  /*39a10*/  STL.64 [R1+0x110], R24 ;  /* 0x0001101801007387 */ /* 0x000fe20000100a00 */
[----:B------:R0:W-:Y:S03]  /*39a20*/  STL.64 [R1+0x118], R26 ;  /* 0x0001181a01007387 */ /* 0x0001e60000100a00 */
[----:B0-----:R-:W2:Y:S01]  /*39a30*/  LDL.LU.64 R26, [R1+0x1978] ;  /* 0x00197800011a7983 */ /* 0x001ea20000300a00 */
[----:B------:R-:W3:Y:S02]  /*39a40*/  LDL.LU.64 R24, [R1+0x1970] ;  /* 0x0019700001187983 */ /* 0x000ee40000300a00 */
[C---:B---3--:R-:W-:Y:S11]  /*39a50*/  HMMA.16816.F32.BF16 R12, R20.reuse, R24, R12 ;  /* 0x00000018140c723c */ /* 0x048ff6000004180c */
[----:B------:R-:W-:Y:S11]  /*39a60*/  @!UPT UIADD3 URZ, URZ, URZ, URZ ;  /* 0x0000003f3f3ff290 */ /* 0x000ff6000fffe03f */
[----:B------:R-:W-:Y:S01]  /*39a70*/  @!UPT UIADD3 URZ, URZ, URZ, URZ ;  /* 0x0000003f3f3ff290 */ /* 0x000fe2000fffe03f */
[----:B------:R-:W-:Y:S01]  /*39a80*/  STL.64 [R1+0x100], R12 ;  /* 0x0001000c01007387 */ /* 0x000fe20000100a00 */
[----:B------:R0:W-:Y:S02]  /*39a90*/  STL [R1+0x108], R14 ;  /* 0x0001080e01007387 */ /* 0x0001e40000100800 */
[----:B------:R-:W-:Y:S02]  /*39aa0*/  IMAD.MOV.U32 R0, RZ, RZ, R15 ;  /* 0x000000ffff007224 */ /* 0x000fe400078e000f */
[----:B0-----:R-:W3:Y:S01]  /*39ab0*/  LDL.LU.64 R14, [R1+0x1968] ;  /* 0x00196800010e7983 */ /* 0x001ee20000300a00 */
[----:B------:R-:W4:Y:S02]  /*39ac0*/  LDL.LU.64 R12, [R1+0x1960] ;  /* 0x00196000010c7983 */ /* 0x000f240000300a00 */
[----:B------:R-:W3:Y:S02]  /*39ad0*/  LDL R25, [R1+0x5f8] ;  /* 0x0005f80001197983 */ /* 0x000ee40000100800 */
[----:B--2---:R-:W-:Y:S01]  /*39ae0*/  STL.64 [R1+0x18f0], R26 ;  /* 0x0018f01a01007387 */ /* 0x004fe20000100a00 */
[----:B------:R-:W-:Y:S01]  /*39af0*/  STL [R1+0x1518], R0 ;  /* 0x0015180001007387 */ /* 0x000fe20000100800 */
[C---:B----4-:R-:W-:Y:S11]  /*39b00*/  HMMA.16816.F32.BF16 R8, R20.reuse, R12, R8 ;  /* 0x0000000c1408723c */ /* 0x050ff60000041808 */
[----:B------:R-:W-:Y:S11]  /*39b10*/  @!UPT UIADD3 URZ, URZ, URZ, URZ ;  /* 0x0000003f3f3ff290 */ /* 0x000ff6000fffe03f */
[----:B------:R-:W-:Y:S01]  /*39b20*/  @!UPT UIADD3 URZ, URZ, URZ, URZ ;  /* 0x0000003f3f3ff290 */ /* 0x000fe2000fffe03f */
[----:B------:R-:W-:Y:S01]  /*39b30*/  STL.64 [R1+0xf0], R8 ;  /* 0x0000f00801007387 */ /* 0x000fe20000100a00 */
[----:B------:R0:W-:Y:S03]  /*39b40*/  STL.64 [R1+0xf8], R10 ;  /* 0x0000f80a01007387 */ /* 0x0001e60000100a00 */
[----:B0-----:R-:W2:Y:S01]  /*39b50*/  LDL.LU.64 R10, [R1+0x1958] ;  /* 0x00195800010a7983 */ /* 0x001ea20000300a00 */
[----:B------:R-:W4:Y:S02]  /*39b60*/  LDL.LU.64 R8, [R1+0x1950] ;  /* 0x0019500001087983 */ /* 0x000f240000300a00 */
[----:B---3--:R0:W-:Y:S02]  /*39b70*/  STL.64 [R1+0x1928], R14 ;  /* 0x0019280e01007387 */ /* 0x0081e40000100a00 */
[----:B0-----:R-:W3:Y:S01]  /*39b80*/  LDL.64 R14, [R1+0xb8] ;  /* 0x0000b800010e7983 */ /* 0x001ee20000100a00 */
[C---:B----4-:R-:W-:Y:S11]  /*39b90*/  HMMA.16816.F32.BF16 R4, R20.reuse, R8, R4 ;  /* 0x000000081404723c */ /* 0x050ff60000041804 */
[----:B------:R-:W-:Y:S11]  /*39ba0*/  @!UPT UIADD3 URZ, URZ, URZ, URZ ;  /* 0x0000003f3f3ff290 */ /* 0x000ff6000fffe03f */
[----:B------:R-:W-:Y:S01]  /*39bb0*/  @!UPT UIADD3 URZ, URZ, URZ, URZ ;  /* 0x0000003f3f3ff290 */ /* 0x000fe2000fffe03f */
[----:B------:R-:W-:Y:S01]  /*39bc0*/  STL.64 [R1+0xe0], R4 ;  /* 0x0000e00401007387 */ /* 0x000fe20000100a00 */
[----:B------:R0:W-:Y:S02]  /*39bd0*/  STL [R1+0xe8], R6 ;  /* 0x0000e80601007387 */ /* 0x0001e40000100800 */
[----:B------:R-:W-:Y:S02]  /*39be0*/  IMAD.MOV.U32 R0, RZ, RZ, R7 ;  /* 0x000000ffff007224 */ /* 0x000fe400078e0007 */
[----:B0-----:R-:W4:Y:S01]  /*39bf0*/  LDL.LU.64 R6, [R1+0x1948] ;  /* 0x0019480001067983 */ /* 0x001f220000300a00 */
[----:B------:R-:W3:Y:S02]  /*39c00*/  LDL.LU.64 R4, [R1+0x1940] ;  /* 0x0019400001047983 */ /* 0x000ee40000300a00 */
[----:B--2---:R0:W-:Y:S02]  /*39c10*/  STL.64 [R1+0x1920], R10 ;  /* 0x0019200a01007387 */ /* 0x0041e40000100a00 */
[----:B------:R-:W2:Y:S01]  /*39c20*/  LDL.LU R8, [R1+0x4b0] ;  /* 0x0004b00001087983 */ /* 0x000ea20000300800 */
[----:B------:R-:W2:Y:S04]  /*39c30*/  LDL.LU R9, [R1+0x4b4] ;  /* 0x0004b40001097983 */ /* 0x000ea80000300800 */
[----:B0-----:R-:W2:Y:S01]  /*39c40*/  LDL.LU R10, [R1+0x4b8] ;  /* 0x0004b800010a7983 */ /* 0x001ea20000300800 */
[----:B------:R-:W2:Y:S02]  /*39c50*/  LDL.LU R11, [R1+0x4bc] ;  /* 0x0004bc00010b7983 */ /* 0x000ea40000300800 */
[----:B------:R-:W-:Y:S01]  /*39c60*/  STL [R1+0x15f8], R0 ;  /* 0x0015f80001007387 */ /* 0x000fe20000100800 */
[----:B---3--:R-:W-:Y:S01]  /*39c70*/  HMMA.16816.F32.BF16 R20, R20, R4, R16 ;  /* 0x000000041414723c */ /* 0x008fe20000041810 */
[----:B------:R-:W3:Y:S11]  /*39c80*/  LDL.LU R19, [R1+0x1938] ;  /* 0x0019380001137983 */ /* 0x000ef60000300800 */
[----:B------:R-:W-:Y:S11]  /*39c90*/  @!UPT UIADD3 URZ, URZ, URZ, URZ ;  /* 0x0000003f3f3ff290 */ /* 0x000ff6000fffe03f */
[----:B------:R-:W-:Y:S01]  /*39ca0*/  STL.64 [R1+0xc0], R20 ;  /* 0x0000c01401007387 */ /* 0x000fe20000100a00 */
[----:B------:R-:W-:Y:S02]  /*39cb0*/  STL.64 [R1+0xc8], R22 ;  /* 0x0000c81601007387 */ /* 0x000fe40000100a00 */
[----:B------:R0:W1:Y:S04]  /*39cc0*/  LDSM.16.MT88.4 R20, [R25+0x11800] ;  /* 0x011800001914783b */ /* 0x0000680000004200 */
[----:B------:R-:W2:Y:S01]  /*39cd0*/  LDL.LU R24, [R1+0x490] ;  /* 0x0004900001187983 */ /* 0x000ea20000300800 */
[----:B0-----:R-:W2:Y:S01]  /*39ce0*/  LDL.LU R25, [R1+0x494] ;  /* 0x0004940001197983 */ /* 0x001ea20000300800 */
[----:B------:R-:W2:Y:S02]  /*39cf0*/  LDL.LU R26, [R1+0x498] ;  /* 0x00049800011a7983 */ /* 0x000ea40000300800 */
[----:B------:R-:W2:Y:S02]  /*39d00*/  LDL.LU R27, [R1+0x49c] ;  /* 0x00049c00011b7983 */ /* 0x000ea40000300800 */
[----:B------:R-:W-:-:S02]  /*39d10*/  IMAD.MOV.U32 R5, RZ, RZ, R14 ;  /* 0x000000ffff057224 */ /* 0x000fc400078e000e */
[----:B------:R-:W-:Y:S01]  /*39d20*/  IMAD.MOV.U32 R4, RZ, RZ, R15 ;  /* 0x000000ffff047224 */ /* 0x000fe200078e000f */
[----:B---3--:R-:W0:Y:S04]  /*39d30*/  LDSM.16.MT88.4 R16, [R19+0x11800] ;  /* 0x011800001310783b */ /* 0x008e280000004200 */
[----:B--2---:R2:W-:Y:S01]  /*39d40*/  STL.64 [R1+0x1908], R26 ;  /* 0x0019081a01007387 */ /* 0x0045e20000100a00 */
[----:B------:R-:W-:Y:S03]  /*39d50*/  STL.64 [R1+0x1900], R24 ;  /* 0x0019001801007387 */ /* 0x000fe60000100a00 */
[----:B--2---:R-:W2:Y:S01]  /*39d60*/  LDL.64 R26, [R1+0xa8] ;  /* 0x0000a800011a7983 */ /* 0x004ea20000100a00 */
[----:B-1----:R1:W-:Y:S02]  /*39d70*/  STL [R1+0x17ec], R20 ;  /* 0x0017ec1401007387 */ /* 0x0023e40000100800 */
[----:B------:R4:W-:Y:S02]  /*39d80*/  STL [R1+0x17e8], R21 ;  /* 0x0017e81501007387 */ /* 0x0009e40000100800 */
[----:B------:R3:W-:Y:S01]  /*39d90*/  STL [R1+0x17e4], R22 ;  /* 0x0017e41601007387 */ /* 0x0007e20000100800 */
[----:B------:R-:W-:Y:S01]  /*39da0*/  STL [R1+0x17e0], R23 ;  /* 0x0017e01701007387 */ /* 0x000fe20000100800 */
[----:B0-----:R-:W-:Y:S03]  /*39db0*/  HMMA.16816.F32.BF16 R8, R16, R14, R8 ;  /* 0x0000000e1008723c */ /* 0x001fe60000041808 */
[----:B-1----:R-:W2:Y:S01]  /*39dc0*/  LDL.LU R20, [R1+0x4a0] ;  /* 0x0004a00001147983 */ /* 0x002ea20000300800 */
[----:B----4-:R-:W-:-:S02]  /*39dd0*/  IMAD.MOV.U32 R21, RZ, RZ, R6 ;  /* 0x000000ffff157224 */ /* 0x010fc400078e0006 */
[----:B------:R-:W4:Y:S02]  /*39de0*/  LDL.LU R6, [R1+0x1934] ;  /* 0x0019340001067983 */ /* 0x000f240000300800 */
[----:B---3--:R-:W-:Y:S02]  /*39df0*/  IMAD.MOV.U32 R22, RZ, RZ, R7 ;  /* 0x000000ffff167224 */ /* 0x008fe400078e0007 */
[----:B------:R-:W4:Y:S01]  /*39e00*/  LDL.LU R7, [R1+0x1930] ;  /* 0x0019300001077983 */ /* 0x000f220000300800 */
[----:B------:R-:W3:Y:S11]  /*39e10*/  LDL.LU.64 R14, [R1+0x1928] ;  /* 0x00192800010e7983 */ /* 0x000ef60000300a00 */
[----:B------:R-:W-:Y:S01]  /*39e20*/  @!UPT UIADD3 URZ, URZ, URZ, URZ ;  /* 0x0000003f3f3ff290 */ /* 0x000fe2000fffe03f */
[----:B------:R-:W-:Y:S01]  /*39e30*/  STL.64 [R1+0x4b0], R8 ;  /* 0x0004b00801007387 */ /* 0x000fe20000100a00 */
[----:B------:R-:W-:Y:S02]  /*39e40*/  IMAD.MOV.U32 R12, RZ, RZ, R11 ;  /* 0x000000ffff0c7224 */ /* 0x000fe400078e000b */
[----:B------:R0:W-:Y:S02]  /*39e50*/  STL.64 [R1+0x4b8], R10 ;  /* 0x0004b80a01007387 */ /* 0x0001e40000100a00 */
[----:B0-----:R-:W2:Y:S01]  /*39e60*/  LDL.LU.64 R10, [R1+0x1920] ;  /* 0x00192000010a7983 */ /* 0x001ea20000300a00 */
[----:B------:R0:W-:Y:S02]  /*39e70*/  STL [R1+0x17f4], R4 ;  /* 0x0017f40401007387 */ /* 0x0001e40000100800 */
[----:B------:R3:W-:Y:S02]  /*39e80*/  STL [R1+0x17f0], R5 ;  /* 0x0017f00501007387 */ /* 0x0007e40000100800 */
[----:B0-----:R-:W-:Y:S01]  /*39e90*/  IMAD.MOV.U32 R4, RZ, RZ, R29 ;  /* 0x000000ffff047224 */ /* 0x001fe200078e001d */
[----:B----4-:R0:W-:Y:S01]  /*39ea0*/  STL.64 [R1+0x18b8], R6 ;  /* 0x0018b80601007387 */ /* 0x0101e20000100a00 */
[----:B---3--:R-:W-:-:S02]  /*39eb0*/  IMAD.MOV.U32 R5, RZ, RZ, R14 ;  /* 0x000000ffff057224 */ /* 0x008fc400078e000e */
[----:B------:R-:W3:Y:S02]  /*39ec0*/  LDL.LU R29, [R1+0x1918] ;  /* 0x00191800011d7983 */ /* 0x000ee40000300800 */
[----:B------:R-:W4:Y:S02]  /*39ed0*/  LDL.LU R14, [R1+0x1914] ;  /* 0x00191400010e7983 */ /* 0x000f240000300800 */
[----:B0-----:R-:W-:Y:S02]  /*39ee0*/  IMAD.MOV.U32 R6, RZ, RZ, R15 ;  /* 0x000000ffff067224 */ /* 0x001fe400078e000f */
[----:B------:R-:W-:Y:S01]  /*39ef0*/  IMAD.MOV.U32 R7, RZ, RZ, R3 ;  /* 0x000000ffff077224 */ /* 0x000fe200078e0003 */
[----:B------:R-:W4:Y:S04]  /*39f00*/  LDL.LU R15, [R1+0x1910] ;  /* 0x00191000010f7983 */ /* 0x000f280000300800 */
[----:B------:R0:W-:Y:S01]  /*39f10*/  STL.64 [R1+0x18e0], R6 ;  /* 0x0018e00601007387 */ /* 0x0001e20000100a00 */
[----:B------:R-:W-:Y:S03]  /*39f20*/  STL.64 [R1+0x18d8], R4 ;  /* 0x0018d80401007387 */ /* 0x000fe60000100a00 */
[----:B0-----:R-:W2:Y:S01]  /*39f30*/  LDL.64 R6, [R1+0x78] ;  /* 0x0000780001067983 */ /* 0x001ea20000100a00 */
[----:B------:R-:W-:-:S02]  /*39f40*/  IMAD.MOV.U32 R23, RZ, RZ, R2 ;  /* 0x000000ffff177224 */ /* 0x000fc400078e0002 */
[----:B------:R-:W-:Y:S01]  /*39f50*/  IMAD.MOV.U32 R2, RZ, RZ, R8 ;  /* 0x000000ffff027224 */ /* 0x000fe200078e0008 */
[----:B--2---:R0:W-:Y:S04]  /*39f60*/  STL.64 [R1+0x18e8], R6 ;  /* 0x0018e80601007387 */ /* 0x0041e80000100a00 */
[----:B0-----:R-:W2:Y:S01]  /*39f70*/  LDL.64 R6, [R1+0x88] ;  /* 0x0000880001067983 */ /* 0x001ea20000100a00 */
[C---:B------:R-:W-:Y:S01]  /*39f80*/  HMMA.16816.F32.BF16 R20, R16.reuse, R26, R20 ;  /* 0x0000001a1014723c */ /* 0x040fe20000041814 */
[----:B------:R-:W-:Y:S02]  /*39f90*/  IMAD.MOV.U32 R9, RZ, RZ, R26 ;  /* 0x000000ffff097224 */ /* 0x000fe400078e001a */
[----:B------:R-:W-:Y:S01]  /*39fa0*/  IMAD.MOV.U32 R8, RZ, RZ, R27 ;  /* 0x000000ffff087224 */ /* 0x000fe200078e001b */
[----:B--2---:R0:W-:Y:S04]  /*39fb0*/  STL.64 [R1+0x18f8], R6 ;  /* 0x0018f80601007387 */ /* 0x0041e80000100a00 */
[----:B0-----:R-:W2:Y:S01]  /*39fc0*/  LDL.64 R6, [R1+0x98] ;  /* 0x0000980001067983 */ /* 0x001ea20000100a00 */
[----:B------:R-:W-:Y:S02]  /*39fd0*/  STL [R1+0x13a0], R2 ;  /* 0x0013a00201007387 */ /* 0x000fe40000100800 */
[----:B------:R-:W-:Y:S02]  /*39fe0*/  STL [R1+0x139c], R12 ;  /* 0x00139c0c01007387 */ /* 0x000fe40000100800 */
[----:B------:R-:W2:Y:S01]  /*39ff0*/  LDL.LU.64 R26, [R1+0x1908] ;  /* 0x00190800011a7983 */ /* 0x000ea20000300a00 */
[----:B------:R-:W2:Y:S09]  /*3a000*/  LDL.LU.64 R24, [R1+0x1900] ;  /* 0x0019000001187983 */ /* 0x000eb20000300a00 */
[----:B------:R-:W-:Y:S02]  /*3a010*/  STL.64 [R1+0x4a0], R20 ;  /* 0x0004a01401007387 */ /* 0x000fe40000100a00 */
[----:B------:R-:W-:Y:S02]  /*3a020*/  STL.64 [R1+0x4a8], R22 ;  /* 0x0004a81601007387 */ /* 0x000fe40000100a00 */
[----:B------:R-:W-:Y:S01]  /*3a030*/  IMAD.MOV.U32 R3, RZ, RZ, R20 ;  /* 0x000000ffff037224 */ /* 0x000fe200078e0014 */
[----:B------:R-:W-:Y:S01]  /*3a040*/  STL [R1+0x17fc], R8 ;  /* 0x0017fc0801007387 */ /* 0x000fe20000100800 */
[----:B------:R-:W-:Y:S02]  /*3a050*/  STL [R1+0x17f8], R9 ;  /* 0x0017f80901007387 */ /* 0x000fe40000100800 */
[----:B------:R0:W-:Y:S02]  /*3a060*/  STL.64 [R1+0x18a0], R10 ;  /* 0x0018a00a01007387 */ /* 0x0001e40000100a00 */
[----:B0-----:R-:W3:Y:S01]  /*3a070*/  LDL.64 R10, [R1+0x68] ;  /* 0x00006800010a7983 */ /* 0x001ee20000100a00 */
[----:B------:R0:W-:Y:S01]  /*3a080*/  STL [R1+0x13a4], R3 ;  /* 0x0013a40301007387 */ /* 0x0001e20000100800 */
[----:B--2---:R-:W-:Y:S01]  /*3a090*/  HMMA.16816.F32.BF16 R24, R16, R6, R24 ;  /* 0x000000061018723c */ /* 0x004fe20000041818 */
[----:B------:R-:W-:-:S02]  /*3a0a0*/  IMAD.MOV.U32 R23, RZ, RZ, R6 ;  /* 0x000000ffff177224 */ /* 0x000fc400078e0006 */
[----:B0-----:R-:W-:Y:S02]  /*3a0b0*/  IMAD.MOV.U32 R3, RZ, RZ, R7 ;  /* 0x000000ffff037224 */ /* 0x001fe400078e0007 */
[----:B------:R-:W2:Y:S11]  /*3a0c0*/  LDL.LU.64 R6, [R1+0x18f8] ;  /* 0x0018f80001067983 */ /* 0x000eb60000300a00 */
[----:B------:R-:W-:Y:S07]  /*3a0d0*/  @!UPT UIADD3 URZ, URZ, URZ, URZ ;  /* 0x0000003f3f3ff290 */ /* 0x000fee000fffe03f */
[----:B------:R-:W-:Y:S01]  /*3a0e0*/  STL.64 [R1+0x490], R24 ;  /* 0x0004901801007387 */ /* 0x000fe20000100a00 */
[----:B------:R-:W-:Y:S02]  /*3a0f0*/  IMAD.MOV.U32 R13, RZ, RZ, R27 ;  /* 0x000000ffff0d7224 */ /* 0x000fe400078e001b */
[----:B------:R0:W-:Y:S02]  /*3a100*/  STL.64 [R1+0x498], R26 ;  /* 0x0004981a01007387 */ /* 0x0001e40000100a00 */
[----:B0-----:R-:W2:Y:S01]  /*3a110*/  LDL.LU.64 R26, [R1+0x18f0] ;  /* 0x0018f000011a7983 */ /* 0x001ea20000300a00 */
[----:B------:R-:W-:Y:S02]  /*3a120*/  STL [R1+0x1804], R3 ;  /* 0x0018040301007387 */ /* 0x000fe40000100800 */
[----:B------:R0:W-:Y:S02]  /*3a130*/  STL [R1+0x1800], R23 ;  /* 0x0018001701007387 */ /* 0x0001e40000100800 */
[----:B------:R-:W2:Y:S01]  /*3a140*/  LDL.LU R20, [R1+0x470] ;  /* 0x0004700001147983 */ /* 0x000ea20000300800 */
[----:B------:R-:W2:Y:S01]  /*3a150*/  LDL.LU R21, [R1+0x474] ;  /* 0x0004740001157983 */ /* 0x000ea20000300800 */
[----:B------:R-:W2:Y:S03]  /*3a160*/  LDL.LU R22, [R1+0x478] ;  /* 0x0004780001167983 */ /* 0x000ea60000300800 */
[----:B0-----:R-:W2:Y:S01]  /*3a170*/  LDL.LU R23, [R1+0x47c] ;  /* 0x00047c0001177983 */ /* 0x001ea20000300800 */
[----:B------:R-:W-:Y:S02]  /*3a180*/  STL [R1+0x13ac], R24 ;  /* 0x0013ac1801007387 */ /* 0x000fe40000100800 */
[----:B------:R0:W-:Y:S02]  /*3a190*/  STL [R1+0x13a8], R13 ;  /* 0x0013a80d01007387 */ /* 0x0001e40000100800 */
[----:B----4-:R3:W-:Y:S01]  /*3a1a0*/  STL.64 [R1+0x1838], R14 ;  /* 0x0018380e01007387 */ /* 0x0107e20000100a00 */
[----:B------:R-:W4:Y:S04]  /*3a1b0*/  LDL.LU R12, [R1+0x480] ;  /* 0x00048000010c7983 */ /* 0x000f280000300800 */
[----:B0-----:R-:W4:Y:S01]  /*3a1c0*/  LDL.LU R13, [R1+0x484] ;  /* 0x00048400010d7983 */ /* 0x001f220000300800 */
[----:B---3--:R-:W-:-:S02]  /*3a1d0*/  IMAD.MOV.U32 R14, RZ, RZ, R29 ;  /* 0x000000ffff0e7224 */ /* 0x008fc400078e001d */
[----:B------:R-:W-:Y:S02]  /*3a1e0*/  IMAD.MOV.U32 R15, RZ, RZ, R28 ;  /* 0x000000ffff0f7224 */ /* 0x000fe400078e001c */
[----:B--2---:R-:W-:Y:S02]  /*3a1f0*/  IMAD.MOV.U32 R2, RZ, RZ, R6 ;  /* 0x000000ffff027224 */ /* 0x004fe400078e0006 */
[----:B------:R-:W-:-:S03]  /*3a200*/  IMAD.MOV.U32 R0, RZ, RZ, R7 ;  /* 0x000000ffff007224 */ /* 0x000fc600078e0007 */
[C---:B----4-:R-:W-:Y:S01]  /*3a210*/  HMMA.16816.F32.BF16 R12, R16.reuse, R6, R12 ;  /* 0x00000006100c723c */ /* 0x050fe2000004180c */
[----:B------:R-:W2:Y:S11]  /*3a220*/  LDL.LU.64 R6, [R1+0x18e8] ;  /* 0x0018e80001067983 */ /* 0x000eb60000300a00 */
[----:B------:R-:W-:Y:S11]  /*3a230*/  @!UPT UIADD3 URZ, URZ, URZ, URZ ;  /* 0x0000003f3f3ff290 */ /* 0x000ff6000fffe03f */
[----:B------:R-:W-:Y:S01]  /*3a240*/  STL.64 [R1+0x480], R12 ;  /* 0x0004800c01007387 */ /* 0x000fe20000100a00 */
[----:B------:R-:W-:Y:S02]  /*3a250*/  IMAD.MOV.U32 R25, RZ, RZ, R12 ;  /* 0x000000ffff197224 */ /* 0x000fe400078e000c */
[----:B------:R2:W-:Y:S02]  /*3a260*/  STL.64 [R1+0x488], R14 ;  /* 0x0004880e01007387 */ /* 0x0005e40000100a00 */
[----:B------:R-:W-:Y:S01]  /*3a270*/  STL [R1+0x180c], R0 ;  /* 0x00180c0001007387 */ /* 0x000fe20000100800 */
[----:B------:R-:W-:Y:S01]  /*3a280*/  STL [R1+0x1808], R2 ;  /* 0x0018080201007387 */ /* 0x000fe20000100800 */
[----:B------:R-:W-:Y:S01]  /*3a290*/  STL [R1+0x13b0], R25 ;  /* 0x0013b01901007387 */ /* 0x000fe20000100800 */
[----:B--2---:R-:W-:Y:S07]  /*3a2a0*/  HMMA.16816.F32.BF16 R12, R16, R6, R20 ;  /* 0x00000006100c723c */ /* 0x004fee0000041814 */
[----:B------:R-:W-:-:S02]  /*3a2b0*/  IMAD.MOV.U32 R21, RZ, RZ, R6 ;  /* 0x000000ffff157224 */ /* 0x000fc400078e0006 */
[----:B------:R-:W-:Y:S02]  /*3a2c0*/  IMAD.MOV.U32 R22, RZ, RZ, R7 ;  /* 0x000000ffff167224 */ /* 0x000fe400078e0007 */
[----:B------:R-:W2:Y:S01]  /*3a2d0*/  LDL.LU.64 R6, [R1+0x18e0] ;  /* 0x0018e00001067983 */ /* 0x000ea20000300a00 */
[----:B------:R-:W2:Y:S02]  /*3a2e0*/  LDL.LU.64 R4, [R1+0x18d8] ;  /* 0x0018d80001047983 */ /* 0x000ea40000300a00 */
[----:B------:R-:W-:-:S10]  /*3a2f0*/  IMAD.MOV.U32 R20, RZ, RZ, R10 ;  /* 0x000000ffff147224 */ /* 0x000fd400078e000a */
[----:B------:R-:W-:Y:S01]  /*3a300*/  IMAD.MOV.U32 R28, RZ, RZ, R12 ;  /* 0x000000ffff1c7224 */ /* 0x000fe200078e000c */
[----:B------:R0:W-:Y:S01]  /*3a310*/  STL.64 [R1+0x470], R12 ;  /* 0x0004700c01007387 */ /* 0x0001e20000100a00 */
[----:B------:R1:W-:Y:S02]  /*3a320*/  STL.64 [R1+0x478], R14 ;  /* 0x0004780e01007387 */ /* 0x0003e40000100a00 */
[----:B------:R-:W-:Y:S01]  /*3a330*/  STL [R1+0x1810], R21 ;  /* 0x0018101501007387 */ /* 0x000fe20000100800 */
[----:B------:R-:W-:Y:S01]  /*3a340*/  STL [R1+0x13b4], R28 ;  /* 0x0013b41c01007387 */ /* 0x000fe20000100800 */
[----:B0-----:R-:W-:Y:S02]  /*3a350*/  IMAD.MOV.U32 R13, RZ, RZ, R26 ;  /* 0x000000ffff0d7224 */ /* 0x001fe400078e001a */
[----:B-1----:R-:W-:Y:S01]  /*3a360*/  IMAD.MOV.U32 R15, RZ, RZ, R27 ;  /* 0x000000ffff0f7224 */ /* 0x002fe200078e001b */
[----:B--2---:R-:W-:Y:S11]  /*3a370*/  HMMA.16816.F32.BF16 R4, R16, R10, R4 ;  /* 0x0000000a1004723c */ /* 0x004ff60000041804 */
[----:B------:R-:W-:Y:S11]  /*3a380*/  @!UPT UIADD3 URZ, URZ, URZ, URZ ;  /* 0x0000003f3f3ff290 */ /* 0x000ff6000fffe03f */
[----:B------:R-:W-:Y:S01]  /*3a390*/  @!UPT UIADD3 URZ, URZ, URZ, URZ ;  /* 0x0000003f3f3ff290 */ /* 0x000fe2000fffe03f */
[----:B------:R-:W-:Y:S01]  /*3a3a0*/  STL.64 [R1+0x460], R4 ;  /* 0x0004600401007387 */ /* 0x000fe20000100a00 */
[----:B------:R-:W-:Y:S02]  /*3a3b0*/  STL.64 [R1+0x468], R6 ;  /* 0x0004680601007387 */ /* 0x000fe40000100a00 */
[----:B------:R0:W-:Y:S02]  /*3a3c0*/  STL [R1+0x1884], R22 ;  /* 0x0018841601007387 */ /* 0x0001e40000100800 */
[----:B------:R-:W-:Y:S01]  /*3a3d0*/  STL [R1+0x1880], R20 ;  /* 0x0018801401007387 */ /* 0x000fe20000100800 */
[----:B0-----:R-:W2:Y:S01]  /*3a3e0*/  LDL.64 R22, [R1+0x58] ;  /* 0x0000580001167983 */ /* 0x001ea20000100a00 */
[----:B------:R-:W3:Y:S02]  /*3a3f0*/  LDL.LU R12, [R1+0x3f0] ;  /* 0x0003f000010c7983 */ /* 0x000ee40000300800 */
[----:B------:R-:W4:Y:S02]  /*3a400*/  LDL.LU R26, [R1+0x18d0] ;  /* 0x0018d000011a7983 */ /* 0x000f240000300800 */
[----:B------:R-:W2:Y:S01]  /*3a410*/  LDL.LU R14, [R1+0x3f8] ;  /* 0x0003f800010e7983 */ /* 0x000ea20000300800 */
[----:B------:R-:W2:Y:S01]  /*3a420*/  LDL.LU R27, [R1+0x18cc] ;  /* 0x0018cc00011b7983 */ /* 0x000ea20000300800 */
[----:B------:R-:W2:Y:S02]  /*3a430*/  LDL.LU R8, [R1+0x430] ;  /* 0x0004300001087983 */ /* 0x000ea40000300800 */
[----:B------:R-:W2:Y:S02]  /*3a440*/  LDL.LU R9, [R1+0x434] ;  /* 0x0004340001097983 */ /* 0x000ea40000300800 */
[----:B------:R-:W2:Y:S02]  /*3a450*/  LDL.LU R10, [R1+0x438] ;  /* 0x00043800010a7983 */ /* 0x000ea40000300800 */
[----:B------:R-:W-:-:S02]  /*3a460*/  IMAD.MOV.U32 R28, RZ, RZ, R11 ;  /* 0x000000ffff1c7224 */ /* 0x000fc400078e000b */
[----:B------:R-:W-:Y:S02]  /*3a470*/  IMAD.MOV.U32 R29, RZ, RZ, R4 ;  /* 0x000000ffff1d7224 */ /* 0x000fe400078e0004 */
[----:B----4-:R-:W-:Y:S02]  /*3a480*/  IMAD.MOV.U32 R11, RZ, RZ, R26 ;  /* 0x000000ffff0b7224 */ /* 0x010fe400078e001a */
[----:B------:R-:W4:Y:S01]  /*3a490*/  LDL.LU R26, [R1+0x18c8] ;  /* 0x0018c800011a7983 */ /* 0x000f220000300800 */
[----:B------:R-:W4:Y:S02]  /*3a4a0*/  LDL.LU R4, [R1+0x440] ;  /* 0x0004400001047983 */ /* 0x000f240000300800 */
[----:B------:R-:W4:Y:S02]  /*3a4b0*/  LDL.LU R5, [R1+0x444] ;  /* 0x0004440001057983 */ /* 0x000f240000300800 */
[----:B------:R-:W4:Y:S01]  /*3a4c0*/  LDL.LU R6, [R1+0x448] ;  /* 0x0004480001067983 */ /* 0x000f220000300800 */
[----:B------:R-:W4:Y:S01]  /*3a4d0*/  LDL.LU R7, [R1+0x44c] ;  /* 0x00044c0001077983 */ /* 0x000f220000300800 */
[----:B--2---:R0:W-:Y:S02]  /*3a4e0*/  STL.64 [R1+0x18b0], R10 ;  /* 0x0018b00a01007387 */ /* 0x0041e40000100a00 */
[----:B------:R-:W-:Y:S01]  /*3a4f0*/  STL.64 [R1+0x18a8], R8 ;  /* 0x0018a80801007387 */ /* 0x000fe20000100a00 */
[----:B0-----:R-:W2:Y:S01]  /*3a500*/  LDL.64 R10, [R1+0x48] ;  /* 0x00004800010a7983 */ /* 0x001ea20000100a00 */
[----:B------:R0:W-:Y:S02]  /*3a510*/  STL.64 [R1+0x1848], R14 ;  /* 0x0018480e01007387 */ /* 0x0001e40000100a00 */
[----:B---3--:R-:W-:Y:S01]  /*3a520*/  STL.64 [R1+0x1840], R12 ;  /* 0x0018400c01007387 */ /* 0x008fe20000100a00 */
[----:B0-----:R-:W3:Y:S04]  /*3a530*/  LDL.64 R14, [R1+0x8] ;  /* 0x00000800010e7983 */ /* 0x001ee80000100a00 */
[----:B---3--:R0:W-:Y:S04]  /*3a540*/  STL.64 [R1+0x1860], R14 ;  /* 0x0018600e01007387 */ /* 0x0081e80000100a00 */
[----:B0-----:R-:W3:Y:S04]  /*3a550*/  LDL.64 R14, [R1+0x18] ;  /* 0x00001800010e7983 */ /* 0x001ee80000100a00 */
[----:B---3--:R0:W-:Y:S01]  /*3a560*/  STL.64 [R1+0x1878], R14 ;  /* 0x0018780e01007387 */ /* 0x0081e20000100a00 */
[----:B------:R-:W3:Y:S02]  /*3a570*/  LDL.LU R12, [R1+0x450] ;  /* 0x00045000010c7983 */ /* 0x000ee40000300800 */
[----:B------:R-:W3:Y:S01]  /*3a580*/  LDL.LU R13, [R1+0x454] ;  /* 0x00045400010d7983 */ /* 0x000ee20000300800 */
[----:B0-----:R-:W3:Y:S01]  /*3a590*/  LDL.LU R14, [R1+0x458] ;  /* 0x00045800010e7983 */ /* 0x001ee20000300800 */
[----:B----4-:R-:W-:-:S02]  /*3a5a0*/  IMAD.MOV.U32 R15, RZ, RZ, R26 ;  /* 0x000000ffff0f7224 */ /* 0x010fc400078e001a */
[----:B------:R-:W4:Y:S02]  /*3a5b0*/  LDL.LU R26, [R1+0x18c4] ;  /* 0x0018c400011a7983 */ /* 0x000f240000300800 */
[----:B------:R-:W-:Y:S02]  /*3a5c0*/  STL [R1+0x13b8], R29 ;  /* 0x0013b81d01007387 */ /* 0x000fe40000100800 */
[----:B------:R-:W-:Y:S02]  /*3a5d0*/  IMAD.MOV.U32 R20, RZ, RZ, R27 ;  /* 0x000000ffff147224 */ /* 0x000fe400078e001b */
[----:B------:R-:W-:Y:S02]  /*3a5e0*/  IMAD.MOV.U32 R25, RZ, RZ, R22 ;  /* 0x000000ffff197224 */ /* 0x000fe400078e0016 */
[----:B------:R-:W-:Y:S01]  /*3a5f0*/  IMAD.MOV.U32 R24, RZ, RZ, R23 ;  /* 0x000000ffff187224 */ /* 0x000fe200078e0017 */
[C---:B---3--:R-:W-:Y:S11]  /*3a600*/  HMMA.16816.F32.BF16 R12, R16.reuse, R22, R12 ;  /* 0x00000016100c723c */ /* 0x048ff6000004180c */
[----:B------:R-:W-:Y:S11]  /*3a610*/  @!UPT UIADD3 URZ, URZ, URZ, URZ ;  /* 0x0000003f3f3ff290 */ /* 0x000ff6000fffe03f */
[----:B------:R-:W-:Y:S01]  /*3a620*/  @!UPT UIADD3 URZ, URZ, URZ, URZ ;  /* 0x0000003f3f3ff290 */ /* 0x000fe2000fffe03f */
[----:B------:R-:W-:Y:S01]  /*3a630*/  STL.64 [R1+0x450], R12 ;  /* 0x0004500c01007387 */ /* 0x000fe20000100a00 */
[----:B------:R0:W-:Y:S02]  /*3a640*/  STL.64 [R1+0x458], R14 ;  /* 0x0004580e01007387 */ /* 0x0001e40000100a00 */
[----:B------:R-:W4:Y:S02]  /*3a650*/  LDL.LU R27, [R1+0x18c0] ;  /* 0x0018c000011b7983 */ /* 0x000f240000300800 */
[----:B------:R-:W3:Y:S01]  /*3a660*/  LDL.LU R21, [R1+0x424] ;  /* 0x0004240001157983 */ /* 0x000ee20000300800 */
[----:B------:R-:W3:Y:S01]  /*3a670*/  LDL.LU R22, [R1+0x428] ;  /* 0x0004280001167983 */ /* 0x000ee20000300800 */
[----:B------:R-:W3:Y:S01]  /*3a680*/  LDL.LU R23, [R1+0x42c] ;  /* 0x00042c0001177983 */ /* 0x000ee20000300800 */
[C---:B--2---:R-:W-:Y:S02]  /*3a690*/  HMMA.16816.F32.BF16 R4, R16.reuse, R10, R4 ;  /* 0x0000000a1004723c */ /* 0x044fe40000041804 */
[----:B---3--:R1:W-:Y:S01]  /*3a6a0*/  STL.64 [R1+0x1898], R22 ;  /* 0x0018981601007387 */ /* 0x0083e20000100a00 */
[----:B------:R-:W-:Y:S02]  /*3a6b0*/  STL.64 [R1+0x1890], R20 ;  /* 0x0018901401007387 */ /* 0x000fe40000100a00 */
[----:B0-----:R-:W2:Y:S01]  /*3a6c0*/  LDL.64 R14, [R1+0x28] ;  /* 0x00002800010e7983 */ /* 0x001ea20000100a00 */
[----:B-1----:R-:W3:Y:S01]  /*3a6d0*/  LDL.64 R22, [R1+0x38] ;  /* 0x0000380001167983 */ /* 0x002ee20000100a00 */
[----:B----4-:R-:W-:Y:S02]  /*3a6e0*/  STL.64 [R1+0x1858], R26 ;  /* 0x0018581a01007387 */ /* 0x010fe40000100a00 */
[----:B------:R0:W-:Y:S02]  /*3a6f0*/  STL.64 [R1+0x1850], R24 ;  /* 0x0018501801007387 */ /* 0x0001e40000100a00 */
[----:B0-----:R-:W4:Y:S01]  /*3a700*/  LDL.LU R24, [R1+0x400] ;  /* 0x0004000001187983 */ /* 0x001f220000300800 */
[----:B------:R-:W4:Y:S02]  /*3a710*/  LDL.LU R25, [R1+0x404] ;  /* 0x0004040001197983 */ /* 0x000f240000300800 */
[----:B------:R-:W2:Y:S02]  /*3a720*/  LDL.LU R26, [R1+0x408] ;  /* 0x00040800011a7983 */ /* 0x000ea40000300800 */
[----:B------:R-:W2:Y:S02]  /*3a730*/  LDL.LU R27, [R1+0x40c] ;  /* 0x00040c00011b7983 */ /* 0x000ea40000300800 */
[----:B------:R-:W-:Y:S01]  /*3a740*/  IMAD.MOV.U32 R29, RZ, RZ, R11 ;  /* 0x000000ffff1d7224 */ /* 0x000fe200078e000b */
[----:B--2---:R-:W-:Y:S01]  /*3a750*/  STL.64 [R1+0x1870], R26 ;  /* 0x0018701a01007387 */ /* 0x004fe20000100a00 */
[----:B----4-:R0:W-:Y:S03]  /*3a760*/  STL.64 [R1+0x1868], R24 ;  /* 0x0018681801007387 */ /* 0x0101e60000100a00 */
[----:B0-----:R-:W2:Y:S01]  /*3a770*/  LDL.LU R24, [R1+0x410] ;  /* 0x0004100001187983 */ /* 0x001ea20000300800 */
[----:B------:R-:W2:Y:S02]  /*3a780*/  LDL.LU R25, [R1+0x414] ;  /* 0x0004140001197983 */ /* 0x000ea40000300800 */
[----:B------:R-:W2:Y:S02]  /*3a790*/  LDL.LU R26, [R1+0x418] ;  /* 0x00041800011a7983 */ /* 0x000ea40000300800 */
[----:B------:R-:W2:Y:S01]  /*3a7a0*/  LDL.LU R27, [R1+0x41c] ;  /* 0x00041c00011b7983 */ /* 0x000ea20000300800 */
[----:B------:R0:W-:Y:S01]  /*3a7b0*/  STL.64 [R1+0x440], R4 ;  /* 0x0004400401007387 */ /* 0x0001e20000100a00 */
[----:B------:R1:W-:Y:S02]  /*3a7c0*/  STL.64 [R1+0x448], R6 ;  /* 0x0004480601007387 */ /* 0x0003e40000100a00 */
[----:B0-----:R-:W-:Y:S01]  /*3a7d0*/  IMAD.MOV.U32 R5, RZ, RZ, R10 ;  /* 0x000000ffff057224 */ /* 0x001fe200078e000a */
[----:B-1----:R-:W4:Y:S01]  /*3a7e0*/  LDL.LU.64 R6, [R1+0x18b8] ;  /* 0x0018b80001067983 */ /* 0x002f220000300a00 */
[----:B------:R-:W2:Y:S02]  /*3a7f0*/  LDL.LU.64 R10, [R1+0x18b0] ;  /* 0x0018b000010a7983 */ /* 0x000ea40000300a00 */
[----:B------:R-:W2:Y:S02]  /*3a800*/  LDL.LU.64 R8, [R1+0x18a8] ;  /* 0x0018a80001087983 */ /* 0x000ea40000300a00 */
[----:B---3--:R-:W-:Y:S01]  /*3a810*/  IMAD.MOV.U32 R4, RZ, RZ, R23 ;  /* 0x000000ffff047224 */ /* 0x008fe200078e0017 */
[C---:B--2---:R-:W-:Y:S11]  /*3a820*/  HMMA.16816.F32.BF16 R8, R16.reuse, R22, R8 ;  /* 0x000000161008723c */ /* 0x044ff60000041808 */
[----:B------:R-:W-:Y:S11]  /*3a830*/  @!UPT UIADD3 URZ, URZ, URZ, URZ ;  /* 0x0000003f3f3ff290 */ /* 0x000ff6000fffe03f */
[----:B------:R-:W-:Y:S01]  /*3a840*/  @!UPT UIADD3 URZ, URZ, URZ, URZ ;  /* 0x0000003f3f3ff290 */ /* 0x000fe2000fffe03f */
[----:B------:R0:W-:Y:S01]  /*3a850*/  STL.64 [R1+0x430], R8 ;  /* 0x0004300801007387 */ /* 0x0001e20000100a00 */
[----:B------:R1:W-:Y:S02]  /*3a860*/  STL.64 [R1+0x438], R10 ;  /* 0x0004380a01007387 */ /* 0x0003e40000100a00 */
[----:B0-----:R-:W-:Y:S01]  /*3a870*/  IMAD.MOV.U32 R9, RZ, RZ, R22 ;  /* 0x000000ffff097224 */ /* 0x001fe200078e0016 */
[----:B-1----:R-:W2:Y:S01]  /*3a880*/  LDL.LU.64 R10, [R1+0x18a0] ;  /* 0x0018a000010a7983 */ /* 0x002ea20000300a00 */
[----:B------:R-:W3:Y:S02]  /*3a890*/  LDL.LU.64 R22, [R1+0x1898] ;  /* 0x0018980001167983 */ /* 0x000ee40000300a00 */
[----:B------:R-:W3:Y:S02]  /*3a8a0*/  LDL.LU.64 R20, [R1+0x1890] ;  /* 0x0018900001147983 */ /* 0x000ee40000300a00 */
[----:B----4-:R-:W-:Y:S01]  /*3a8b0*/  STL.64 [R1+0x1820], R6 ;  /* 0x0018200601007387 */ /* 0x010fe20000100a00 */
[----:B------:R0:W-:Y:S04]  /*3a8c0*/  STL.64 [R1+0x1818], R4 ;  /* 0x0018180401007387 */ /* 0x0001e80000100a00 */
[----:B0-----:R-:W4:Y:S01]  /*3a8d0*/  LDL.LU R4, [R1+0x3d0] ;  /* 0x0003d00001047983 */ /* 0x001f220000300800 */
[----:B------:R-:W4:Y:S02]  /*3a8e0*/  LDL.LU R5, [R1+0x3d4] ;  /* 0x0003d40001057983 */ /* 0x000f240000300800 */
[----:B------:R-:W2:Y:S02]  /*3a8f0*/  LDL.LU R6, [R1+0x3d8] ;  /* 0x0003d80001067983 */ /* 0x000ea40000300800 */
[----:B------:R-:W2:Y:S02]  /*3a900*/  LDL.LU R7, [R1+0x3dc] ;  /* 0x0003dc0001077983 */ /* 0x000ea40000300800 */
[----:B------:R-:W-:Y:S01]  /*3a910*/  IMAD.MOV.U32 R8, RZ, RZ, R15 ;  /* 0x000000ffff087224 */ /* 0x000fe200078e000f */
[----:B---3--:R-:W-:Y:S01]  /*3a920*/  HMMA.16816.F32.BF16 R20, R16, R14, R20 ;  /* 0x0000000e1014723c */ /* 0x008fe20000041814 */
[----:B--2---:R0:W-:Y:S01]  /*3a930*/  STL.64 [R1+0x1830], R6 ;  /* 0x0018300601007387 */ /* 0x0041e20000100a00 */
[----:B----4-:R1:W-:Y:S02]  /*3a940*/  STL.64 [R1+0x1828], R4 ;  /* 0x0018280401007387 */ /* 0x0103e40000100a00 */
[----:B0-----:R-:W-:Y:S01]  /*3a950*/  IMAD.MOV.U32 R6, RZ, RZ, R10 ;  /* 0x000000ffff067224 */ /* 0x001fe200078e000a */
[----:B-1----:R-:W2:Y:S01]  /*3a960*/  LDL.LU R4, [R1+0x3e0] ;  /* 0x0003e00001047983 */ /* 0x002ea20000300800 */
[----:B------:R-:W2:Y:S02]  /*3a970*/  LDL.LU R5, [R1+0x3e4] ;  /* 0x0003e40001057983 */ /* 0x000ea40000300800 */
[----:B------:R-:W3:Y:S02]  /*3a980*/  LDL.LU R10, [R1+0x188c] ;  /* 0x00188c00010a7983 */ /* 0x000ee40000300800 */
[----:B------:R-:W-:-:S02]  /*3a990*/  IMAD.MOV.U32 R7, RZ, RZ, R11 ;  /* 0x000000ffff077224 */ /* 0x000fc400078e000b */
[----:B------:R-:W3:Y:S11]  /*3a9a0*/  LDL.LU R11, [R1+0x1888] ;  /* 0x00188800010b7983 */ /* 0x000ef60000300800 */
[----:B------:R-:W-:Y:S02]  /*3a9b0*/  STL.64 [R1+0x420], R20 ;  /* 0x0004201401007387 */ /* 0x000fe40000100a00 */
[----:B------:R0:W-:Y:S02]  /*3a9c0*/  STL.64 [R1+0x428], R22 ;  /* 0x0004281601007387 */ /* 0x0001e40000100a00 */
[----:B0-----:R-:W4:Y:S01]  /*3a9d0*/  LDL.LU R22, [R1+0x1884] ;  /* 0x0018840001167983 */ /* 0x001f220000300800 */
[----:B------:R-:W2:Y:S02]  /*3a9e0*/  LDL.LU R20, [R1+0x1880] ;  /* 0x0018800001147983 */ /* 0x000ea40000300800 */
[----:B------:R-:W-:-:S02]  /*3a9f0*/  IMAD.MOV.U32 R23, RZ, RZ, R14 ;  /* 0x000000ffff177224 */ /* 0x000fc400078e000e */
        /* <DEDUP_REMOVED lines=20> */
[C---:B--2---:R-:W-:Y:S11]  /*3ab40*/  HMMA.16816.F32.BF16 R12, R16.reuse, R26, R12 ;  /* 0x0000001a100c723c */ /* 0x044ff6000004180c */
[----:B------:R-:W-:Y:S11]  /*3ab50*/  @!UPT UIADD3 URZ, URZ, URZ, URZ ;  /* 0x0000003f3f3ff290 */ /* 0x000ff6000fffe03f */
[----:B------:R-:W-:Y:S01]  /*3ab60*/  @!UPT UIADD3 URZ, URZ, URZ, URZ ;  /* 0x0000003f3f3ff290 */ /* 0x000fe2000fffe03f */
[----:B------:R-:W-:Y:S01]  /*3ab70*/  STL.64 [R1+0x3f0], R12 ;  /* 0x0003f00c01007387 */ /* 0x000fe20000100a00 */
[----:B------:R0:W-:Y:S03]  /*3ab80*/  STL.64 [R1+0x3f8], R14 ;  /* 0x0003f80e01007387 */ /* 0x0001e60000100a00 */
[----:B0-----:R-:W2:Y:S01]  /*3ab90*/  LDL.LU.64 R14, [R1+0x1838] ;  /* 0x00183800010e7983 */ /* 0x001ea20000300a00 */
[----:B------:R-:W-:Y:S01]  /*3aba0*/  STL.64 [R1+0x16e0], R26 ;  /* 0x0016e01a01007387 */ /* 0x000fe20000100a00 */
[C---:B--2---:R-:W-:Y:S11]  /*3abb0*/  HMMA.16816.F32.BF16 R4, R16.reuse, R14, R4 ;  /* 0x0000000e1004723c */ /* 0x044ff60000041804 */
[----:B------:R-:W-:Y:S11]  /*3abc0*/  @!UPT UIADD3 URZ, URZ, URZ, URZ ;  /* 0x0000003f3f3ff290 */ /* 0x000ff6000fffe03f */
[----:B------:R-:W-:Y:S01]  /*3abd0*/  @!UPT UIADD3 URZ, URZ, URZ, URZ ;  /* 0x0000003f3f3ff290 */ /* 0x000fe2000fffe03f */
[----:B------:R-:W-:Y:S01]  /*3abe0*/  STL.64 [R1+0x3e0], R4 ;  /* 0x0003e00401007387 */ /* 0x000fe20000100a00 */
[----:B------:R0:W-:Y:S03]  /*3abf0*/  STL.64 [R1+0x3e8], R6 ;  /* 0x0003e80601007387 */ /* 0x0001e60000100a00 */
[----:B0-----:R-:W3:Y:S01]  /*3ac00*/  LDL.LU.64 R6, [R1+0x1830] ;  /* 0x0018300001067983 */ /* 0x001ee20000300a00 */
[----:B------:R-:W3:Y:S02]  /*3ac10*/  LDL.LU.64 R4, [R1+0x1828] ;  /* 0x0018280001047983 */ /* 0x000ee40000300a00 */
[----:B------:R0:W-:Y:S02]  /*3ac20*/  STL.64 [R1+0x16d8], R14 ;  /* 0x0016d80e01007387 */ /* 0x0001e40000100a00 */
[----:B------:R-:W2:Y:S01]  /*3ac30*/  LDL.LU R12, [R1+0x2d0] ;  /* 0x0002d000010c7983 */ /* 0x000ea20000300800 */
[----:B------:R-:W2:Y:S04]  /*3ac40*/  LDL.LU R13, [R1+0x2d4] ;  /* 0x0002d400010d7983 */ /* 0x000ea80000300800 */
[----:B0-----:R-:W2:Y:S01]  /*3ac50*/  LDL.LU R14, [R1+0x2d8] ;  /* 0x0002d800010e7983 */ /* 0x001ea20000300800 */
[----:B------:R-:W2:Y:S01]  /*3ac60*/  LDL.LU R15, [R1+0x2dc] ;  /* 0x0002dc00010f7983 */ /* 0x000ea20000300800 */
[C---:B---3--:R-:W-:Y:S11]  /*3ac70*/  HMMA.16816.F32.BF16 R4, R16.reuse, R10, R4 ;  /* 0x0000000a1004723c */ /* 0x048ff60000041804 */
[----:B------:R-:W-:Y:S11]  /*3ac80*/  @!UPT UIADD3 URZ, URZ, URZ, URZ ;  /* 0x0000003f3f3ff290 */ /* 0x000ff6000fffe03f */
[----:B------:R-:W-:Y:S01]  /*3ac90*/  @!UPT UIADD3 URZ, URZ, URZ, URZ ;  /* 0x0000003f3f3ff290 */ /* 0x000fe2000fffe03f */
[----:B------:R-:W-:Y:S01]  /*3aca0*/  STL.64 [R1+0x3d0], R4 ;  /* 0x0003d00401007387 */ /* 0x000fe20000100a00 */
[----:B------:R0:W-:Y:S03]  /*3acb0*/  STL.64 [R1+0x3d8], R6 ;  /* 0x0003d80601007387 */ /* 0x0001e60000100a00 */
[----:B0-----:R-:W2:Y:S01]  /*3acc0*/  LDL.LU.64 R6, [R1+0x1820] ;  /* 0x0018200001067983 */ /* 0x001ea20000300a00 */
[----:B------:R-:W3:Y:S02]  /*3acd0*/  LDL.LU.64 R4, [R1+0x1818] ;  /* 0x0018180001047983 */ /* 0x000ee40000300a00 */
[----:B------:R-:W-:Y:S01]  /*3ace0*/  STL.64 [R1+0x17d0], R10 ;  /* 0x0017d00a01007387 */ /* 0x000fe20000100a00 */
[----:B--2---:R-:W-:Y:S01]  /*3acf0*/  HMMA.16816.F32.BF16 R16, R16, R6, R12 ;  /* 0x000000061010723c */ /* 0x004fe2000004180c */
[----:B------:R-:W-:Y:S01]  /*3ad00*/  STL.64 [R1+0x17d8], R6 ;  /* 0x0017d80601007387 */ /* 0x000fe20000100a00 */
[----:B------:R-:W2:Y:S11]  /*3ad10*/  LDL.LU R12, [R1+0x200] ;  /* 0x00020000010c7983 */ /* 0x000eb60000300800 */
[----:B------:R-:W-:Y:S10]  /*3ad20*/  @!UPT UIADD3 URZ, URZ, URZ, URZ ;  /* 0x0000003f3f3ff290 */ /* 0x000ff4000fffe03f */
[----:B------:R-:W-:Y:S01]  /*3ad30*/  STL.64 [R1+0x2d0], R16 ;  /* 0x0002d01001007387 */ /* 0x000fe20000100a00 */
[----:B------:R-:W-:Y:S02]  /*3ad40*/  STL.64 [R1+0x2d8], R18 ;  /* 0x0002d81201007387 */ /* 0x000fe40000100a00 */
[----:B------:R-:W2:Y:S02]  /*3ad50*/  LDL.LU R13, [R1+0x204] ;  /* 0x00020400010d7983 */ /* 0x000ea40000300800 */
[----:B------:R-:W2:Y:S01]  /*3ad60*/  LDL.LU R14, [R1+0x208] ;  /* 0x00020800010e7983 */ /* 0x000ea20000300800 */
[----:B------:R-:W2:Y:S01]  /*3ad70*/  LDL.LU R15, [R1+0x20c] ;  /* 0x00020c00010f7983 */ /* 0x000ea20000300800 */
[----:B------:R-:W-:Y:S02]  /*3ad80*/  IMAD.MOV.U32 R26, RZ, RZ, R21 ;  /* 0x000000ffff1a7224 */ /* 0x000fe400078e0015 */
[----:B------:R-:W-:Y:S01]  /*3ad90*/  IMAD.MOV.U32 R27, RZ, RZ, R0 ;  /* 0x000000ffff1b7224 */ /* 0x000fe200078e0000 */
[----:B--2---:R-:W-:Y:S01]  /*3ada0*/  STL.64 [R1+0x16f0], R14 ;  /* 0x0016f00e01007387 */ /* 0x004fe20000100a00 */
[----:B------:R-:W-:Y:S02]  /*3adb0*/  STL.64 [R1+0x16e8], R12 ;  /* 0x0016e80c01007387 */ /* 0x000fe40000100a00 */
[----:B------:R-:W2:Y:S02]  /*3adc0*/  LDL.LU R21, [R1+0x1810] ;  /* 0x0018100001157983 */ /* 0x000ea40000300800 */
        /* <DEDUP_REMOVED lines=23> */
[----:B---3--:R-:W-:Y:S01]  /*3af40*/  IMAD.MOV.U32 R27, RZ, RZ, R4 ;  /* 0x000000ffff1b7224 */ /* 0x008fe200078e0004 */
[----:B------:R-:W3:Y:S01]  /*3af50*/  LDL.LU R9, [R1+0x17f8] ;  /* 0x0017f80001097983 */ /* 0x000ee20000300800 */
[----:B------:R-:W3:Y:S03]  /*3af60*/  LDL.LU R4, [R1+0x17f4] ;  /* 0x0017f40001047983 */ /* 0x000ee60000300800 */
        /* <DEDUP_REMOVED lines=11> */
[----:B------:R-:W2:Y:S01]  /*3b020*/  LDL.LU R5, [R1+0x17f0] ;  /* 0x0017f00001057983 */ /* 0x000ea20000300800 */
[----:B------:R0:W-:Y:S02]  /*3b030*/  STL.64 [R1+0x1758], R26 ;  /* 0x0017581a01007387 */ /* 0x0001e40000100a00 */
[----:B------:R1:W-:Y:S02]  /*3b040*/  STL.64 [R1+0x1760], R18 ;  /* 0x0017601201007387 */ /* 0x0003e40000100a00 */
[----:B------:R-:W2:Y:S01]  /*3b050*/  LDL.LU R24, [R1+0x260] ;  /* 0x0002600001187983 */ /* 0x000ea20000300800 */
[----:B------:R-:W2:Y:S04]  /*3b060*/  LDL.LU R25, [R1+0x264] ;  /* 0x0002640001197983 */ /* 0x000ea80000300800 */
[----:B0-----:R-:W2:Y:S01]  /*3b070*/  LDL.LU R26, [R1+0x268] ;  /* 0x00026800011a7983 */ /* 0x001ea20000300800 */
        /* <DEDUP_REMOVED lines=8> */
[----:B----4-:R-:W-:Y:S01]  /*3b100*/  IMAD.MOV.U32 R19, RZ, RZ, R22 ;  /* 0x000000ffff137224 */ /* 0x010fe200078e0016 */
[----:B------:R-:W2:Y:S01]  /*3b110*/  LDL.LU R21, [R1+0x17e8] ;  /* 0x0017e80001157983 */ /* 0x000ea20000300800 */
[----:B------:R-:W2:Y:S03]  /*3b120*/  LDL.LU R22, [R1+0x17e4] ;  /* 0x0017e40001167983 */ /* 0x000ea60000300800 */
[----:B------:R0:W-:Y:S01]  /*3b130*/  STL.64 [R1+0x1790], R18 ;  /* 0x0017901201007387 */ /* 0x0001e20000100a00 */
[----:B------:R-:W4:Y:S02]  /*3b140*/  LDL.LU R24, [R1+0x270] ;  /* 0x0002700001187983 */ /* 0x000f240000300800 */
[----:B------:R-:W4:Y:S02]  /*3b150*/  LDL.LU R25, [R1+0x274] ;  /* 0x0002740001197983 */ /* 0x000f240000300800 */
[----:B------:R-:W2:Y:S01]  /*3b160*/  LDL.LU R26, [R1+0x278] ;  /* 0x00027800011a7983 */ /* 0x000ea20000300800 */
[----:B------:R-:W2:Y:S01]  /*3b170*/  LDL.LU R27, [R1+0x27c] ;  /* 0x00027c00011b7983 */ /* 0x000ea20000300800 */
[----:B------:R-:W2:Y:S02]  /*3b180*/  LDL.LU R16, [R1+0x290] ;  /* 0x0002900001107983 */ /* 0x000ea40000300800 */
[----:B------:R-:W2:Y:S01]  /*3b190*/  LDL.LU R17, [R1+0x294] ;  /* 0x0002940001117983 */ /* 0x000ea20000300800 */
[----:B0-----:R-:W2:Y:S01]  /*3b1a0*/  LDL.LU R18, [R1+0x298] ;  /* 0x0002980001127983 */ /* 0x001ea20000300800 */
[----:B------:R-:W2:Y:S02]  /*3b1b0*/  LDL.LU R19, [R1+0x29c] ;  /* 0x00029c0001137983 */ /* 0x000ea40000300800 */
[----:B---3--:R-:W-:-:S02]  /*3b1c0*/  IMAD.MOV.U32 R11, RZ, RZ, R4 ;  /* 0x000000ffff0b7224 */ /* 0x008fc400078e0004 */
[----:B------:R-:W-:Y:S01]  /*3b1d0*/  IMAD.MOV.U32 R10, RZ, RZ, R5 ;  /* 0x000000ffff0a7224 */ /* 0x000fe200078e0005 */
[----:B--2---:R0:W-:Y:S01]  /*3b1e0*/  STL.64 [R1+0x17a0], R18 ;  /* 0x0017a01201007387 */ /* 0x0041e20000100a00 */
[----:B------:R-:W-:Y:S02]  /*3b1f0*/  STL.64 [R1+0x1798], R16 ;  /* 0x0017981001007387 */ /* 0x000fe40000100a00 */
[----:B0-----:R-:W-:Y:S02]  /*3b200*/  IMAD.MOV.U32 R18, RZ, RZ, R23 ;  /* 0x000000ffff127224 */ /* 0x001fe400078e0017 */
[----:B------:R-:W-:Y:S01]  /*3b210*/  IMAD.MOV.U32 R19, RZ, RZ, R3 ;  /* 0x000000ffff137224 */ /* 0x000fe200078e0003 */
[----:B------:R-:W2:Y:S04]  /*3b220*/  LDL.LU R23, [R1+0x17e0] ;  /* 0x0017e00001177983 */ /* 0x000ea80000300800 */
[----:B------:R-:W-:Y:S01]  /*3b230*/  STL.64 [R1+0x17b8], R18 ;  /* 0x0017b81201007387 */ /* 0x000fe20000100a00 */
[----:B------:R-:W2:Y:S02]  /*3b240*/  LDL.LU R4, [R1+0x2c0] ;  /* 0x0002c00001047983 */ /* 0x000ea40000300800 */
[----:B------:R-:W2:Y:S02]  /*3b250*/  LDL.LU R5, [R1+0x2c4] ;  /* 0x0002c40001057983 */ /* 0x000ea40000300800 */
[----:B------:R-:W2:Y:S01]  /*3b260*/  LDL.LU R6, [R1+0x2c8] ;  /* 0x0002c80001067983 */ /* 0x000ea20000300800 */
[----:B------:R-:W2:Y:S01]  /*3b270*/  LDL.LU R7, [R1+0x2cc] ;  /* 0x0002cc0001077983 */ /* 0x000ea20000300800 */
[----:B------:R-:W-:Y:S02]  /*3b280*/  STL.64 [R1+0x1788], R26 ;  /* 0x0017881a01007387 */ /* 0x000fe40000100a00 */
[----:B----4-:R0:W-:Y:S02]  /*3b290*/  STL.64 [R1+0x1780], R24 ;  /* 0x0017801801007387 */ /* 0x0101e40000100a00 */
[----:B0-----:R-:W3:Y:S01]  /*3b2a0*/  LDL.LU R24, [R1+0x280] ;  /* 0x0002800001187983 */ /* 0x001ee20000300800 */
[----:B------:R-:W3:Y:S02]  /*3b2b0*/  LDL.LU R25, [R1+0x284] ;  /* 0x0002840001197983 */ /* 0x000ee40000300800 */
[----:B------:R-:W4:Y:S02]  /*3b2c0*/  LDL.LU R26, [R1+0x288] ;  /* 0x00028800011a7983 */ /* 0x000f240000300800 */
[----:B------:R-:W4:Y:S02]  /*3b2d0*/  LDL.LU R27, [R1+0x28c] ;  /* 0x00028c00011b7983 */ /* 0x000f240000300800 */
[----:B----4-:R-:W-:Y:S01]  /*3b2e0*/  STL.64 [R1+0x17b0], R26 ;  /* 0x0017b01a01007387 */ /* 0x010fe20000100a00 */
[----:B---3--:R0:W-:Y:S03]  /*3b2f0*/  STL.64 [R1+0x17a8], R24 ;  /* 0x0017a81801007387 */ /* 0x0081e60000100a00 */
[----:B0-----:R-:W3:Y:S01]  /*3b300*/  LDL.LU R24, [R1+0x2a0] ;  /* 0x0002a00001187983 */ /* 0x001ee20000300800 */
[----:B------:R-:W3:Y:S02]  /*3b310*/  LDL.LU R25, [R1+0x2a4] ;  /* 0x0002a40001197983 */ /* 0x000ee40000300800 */
[----:B------:R-:W4:Y:S02]  /*3b320*/  LDL.LU R26, [R1+0x2a8] ;  /* 0x0002a800011a7983 */ /* 0x000f240000300800 */
[----:B------:R-:W4:Y:S02]  /*3b330*/  LDL.LU R27, [R1+0x2ac] ;  /* 0x0002ac00011b7983 */ /* 0x000f240000300800 */
[----:B------:R-:W-:-:S02]  /*3b340*/  IMAD.MOV.U32 R18, RZ, RZ, R9 ;  /* 0x000000ffff127224 */ /* 0x000fc400078e0009 */
[----:B------:R-:W-:Y:S02]  /*3b350*/  IMAD.MOV.U32 R19, RZ, RZ, R8 ;  /* 0x000000ffff137224 */ /* 0x000fe400078e0008 */
[C---:B--2---:R-:W-:Y:S01]  /*3b360*/  HMMA.16816.F32.BF16 R8, R20.reuse, R10, R4 ;  /* 0x0000000a1408723c */ /* 0x044fe20000041804 */
[----:B----4-:R-:W-:Y:S01]  /*3b370*/  STL.64 [R1+0x17c8], R26 ;  /* 0x0017c81a01007387 */ /* 0x010fe20000100a00 */
[----:B---3--:R0:W-:Y:S03]  /*3b380*/  STL.64 [R1+0x17c0], R24 ;  /* 0x0017c01801007387 */ /* 0x0081e60000100a00 */
        /* <DEDUP_REMOVED lines=8> */
[----:B------:R-:W4:Y:S02]  /*3b410*/  LDL.LU R14, [R1+0x248] ;  /* 0x00024800010e7983 */ /* 0x000f240000300800 */
[----:B------:R-:W4:Y:S04]  /*3b420*/  LDL.LU R15, [R1+0x24c] ;  /* 0x00024c00010f7983 */ /* 0x000f280000300800 */
[----:B------:R-:W-:Y:S01]  /*3b430*/  IMAD.MOV.U32 R4, RZ, RZ, R9 ;  /* 0x000000ffff047224 */ /* 0x000fe200078e0009 */
[C---:B--2---:R-:W-:Y:S01]  /*3b440*/  HMMA.16816.F32.BF16 R16, R20.reuse, R18, R24 ;  /* 0x000000121410723c */ /* 0x044fe20000041818 */
[----:B----4-:R-:W-:Y:S01]  /*3b450*/  STL.64 [R1+0x1750], R14 ;  /* 0x0017500e01007387 */ /* 0x010fe20000100a00 */
[----:B---3--:R0:W-:Y:S03]  /*3b460*/  STL.64 [R1+0x1748], R12 ;  /* 0x0017480c01007387 */ /* 0x0081e60000100a00 */
[----:B0-----:R-:W2:Y:S01]  /*3b470*/  LDL.LU R12, [R1+0x250] ;  /* 0x00025000010c7983 */ /* 0x001ea20000300800 */
[----:B------:R-:W2:Y:S02]  /*3b480*/  LDL.LU R13, [R1+0x254] ;  /* 0x00025400010d7983 */ /* 0x000ea40000300800 */
[----:B------:R-:W2:Y:S02]  /*3b490*/  LDL.LU R14, [R1+0x258] ;  /* 0x00025800010e7983 */ /* 0x000ea40000300800 */
[----:B------:R-:W2:Y:S01]  /*3b4a0*/  LDL.LU R15, [R1+0x25c] ;  /* 0x00025c00010f7983 */ /* 0x000ea20000300800 */
[----:B------:R-:W3:Y:S01]  /*3b4b0*/  LDL.LU.64 R6, [R1+0x17d8] ;  /* 0x0017d80001067983 */ /* 0x000ee20000300a00 */
[----:B------:R-:W-:Y:S02]  /*3b4c0*/  STL.64 [R1+0x2c0], R8 ;  /* 0x0002c00801007387 */ /* 0x000fe40000100a00 */
[----:B------:R0:W-:Y:S02]  /*3b4d0*/  STL.64 [R1+0x2c8], R10 ;  /* 0x0002c80a01007387 */ /* 0x0001e40000100a00 */
[----:B0-----:R-:W4:Y:S01]  /*3b4e0*/  LDL.LU.64 R10, [R1+0x17d0] ;  /* 0x0017d000010a7983 */ /* 0x001f220000300a00 */
[----:B------:R-:W-:Y:S02]  /*3b4f0*/  STL [R1+0x13c0], R8 ;  /* 0x0013c00801007387 */ /* 0x000fe40000100800 */
[----:B------:R-:W-:Y:S02]  /*3b500*/  STL [R1+0x13bc], R4 ;  /* 0x0013bc0401007387 */ /* 0x000fe40000100800 */
[----:B------:R-:W2:Y:S01]  /*3b510*/  LDL.LU.64 R26, [R1+0x17c8] ;  /* 0x0017c800011a7983 */ /* 0x000ea20000300a00 */
[----:B------:R-:W2:Y:S01]  /*3b520*/  LDL.LU.64 R24, [R1+0x17c0] ;  /* 0x0017c00001187983 */ /* 0x000ea20000300a00 */
[----:B------:R-:W-:Y:S02]  /*3b530*/  STL.64 [R1+0x2b0], R16 ;  /* 0x0002b01001007387 */ /* 0x000fe40000100a00 */
[----:B------:R0:W-:Y:S02]  /*3b540*/  STL.64 [R1+0x2b8], R18 ;  /* 0x0002b81201007387 */ /* 0x0001e40000100a00 */
[----:B0-----:R-:W2:Y:S02]  /*3b550*/  LDL.LU.64 R18, [R1+0x17b8] ;  /* 0x0017b80001127983 */ /* 0x001ea40000300a00 */
[----:B--2---:R-:W-:Y:S02]  /*3b560*/  HMMA.16816.F32.BF16 R16, R20, R18, R24 ;  /* 0x000000121410723c */ /* 0x004fe40000041818 */
[----:B------:R-:W2:Y:S01]  /*3b570*/  LDL.LU.64 R26, [R1+0x17b0] ;  /* 0x0017b000011a7983 */ /* 0x000ea20000300a00 */
[----:B------:R-:W2:Y:S11]  /*3b580*/  LDL.LU.64 R24, [R1+0x17a8] ;  /* 0x0017a80001187983 */ /* 0x000eb60000300a00 */
[----:B------:R-:W-:Y:S09]  /*3b590*/  @!UPT UIADD3 URZ, URZ, URZ, URZ ;  /* 0x0000003f3f3ff290 */ /* 0x000ff2000fffe03f */
[----:B------:R-:W-:Y:S01]  /*3b5a0*/  STL.64 [R1+0x2a0], R16 ;  /* 0x0002a01001007387 */ /* 0x000fe20000100a00 */
[----:B------:R0:W-:Y:S02]  /*3b5b0*/  STL.64 [R1+0x2a8], R18 ;  /* 0x0002a81201007387 */ /* 0x0001e40000100a00 */
[----:B------:R-:W-:Y:S02]  /*3b5c0*/  IMAD.MOV.U32 R5, RZ, RZ, R17 ;  /* 0x000000ffff057224 */ /* 0x000fe400078e0011 */
[----:B------:R-:W-:Y:S01]  /*3b5d0*/  IMAD.MOV.U32 R9, RZ, RZ, R16 ;  /* 0x000000ffff097224 */ /* 0x000fe200078e0010 */
[----:B0-----:R-:W2:Y:S01]  /*3b5e0*/  LDL.LU.64 R18, [R1+0x17a0] ;  /* 0x0017a00001127983 */ /* 0x001ea20000300a00 */
[----:B------:R-:W2:Y:S03]  /*3b5f0*/  LDL.LU.64 R16, [R1+0x1798] ;  /* 0x0017980001107983 */ /* 0x000ea60000300a00 */
[----:B------:R-:W-:Y:S02]  /*3b600*/  STL [R1+0x13c8], R9 ;  /* 0x0013c80901007387 */ /* 0x000fe40000100800 */
[----:B------:R-:W-:Y:S01]  /*3b610*/  STL [R1+0x13c4], R5 ;  /* 0x0013c40501007387 */ /* 0x000fe20000100800 */
[----:B---3--:R0:W-:Y:S02]  /*3b620*/  STL.64 [R1+0x16d0], R6 ;  /* 0x0016d00601007387 */ /* 0x0081e40000100a00 */
[----:B0-----:R-:W-:-:S02]  /*3b630*/  IMAD.MOV.U32 R6, RZ, RZ, R2 ;  /* 0x000000ffff067224 */ /* 0x001fc400078e0002 */
[----:B------:R-:W-:-:S07]  /*3b640*/  IMAD.MOV.U32 R7, RZ, RZ, R0 ;  /* 0x000000ffff077224 */ /* 0x000fce00078e0000 */
[C---:B--2---:R-:W-:Y:S01]  /*3b650*/  HMMA.16816.F32.BF16 R4, R20.reuse, R6, R16 ;  /* 0x000000061404723c */ /* 0x044fe20000041810 */
[----:B------:R-:W2:Y:S11]  /*3b660*/  LDL.LU.64 R18, [R1+0x1790] ;  /* 0x0017900001127983 */ /* 0x000eb60000300a00 */
[----:B------:R-:W-:Y:S11]  /*3b670*/  @!UPT UIADD3 URZ, URZ, URZ, URZ ;  /* 0x0000003f3f3ff290 */ /* 0x000ff6000fffe03f */
[----:B------:R0:W-:Y:S01]  /*3b680*/  STL.64 [R1+0x290], R4 ;  /* 0x0002900401007387 */ /* 0x0001e20000100a00 */
[----:B------:R1:W-:Y:S03]  /*3b690*/  STL.64 [R1+0x298], R6 ;  /* 0x0002980601007387 */ /* 0x0003e60000100a00 */
[----:B0-----:R-:W4:Y:S01]  /*3b6a0*/  LDL.LU R4, [R1+0x1e0] ;  /* 0x0001e00001047983 */ /* 0x001f220000300800 */
[----:B------:R-:W4:Y:S02]  /*3b6b0*/  LDL.LU R5, [R1+0x1e4] ;  /* 0x0001e40001057983 */ /* 0x000f240000300800 */
[----:B-1----:R-:W4:Y:S02]  /*3b6c0*/  LDL.LU R6, [R1+0x1e8] ;  /* 0x0001e80001067983 */ /* 0x002f240000300800 */
[----:B------:R-:W4:Y:S01]  /*3b6d0*/  LDL.LU R7, [R1+0x1ec] ;  /* 0x0001ec0001077983 */ /* 0x000f220000300800 */
        /* <DEDUP_REMOVED lines=15> */
[----:B------:R-:W2:Y:S11]  /*3b7d0*/  LDL.LU.64 R26, [R1+0x1758] ;  /* 0x00175800011a7983 */ /* 0x000eb60000300a00 */
[----:B------:R-:W-:Y:S10]  /*3b7e0*/  @!UPT UIADD3 URZ, URZ, URZ, URZ ;  /* 0x0000003f3f3ff290 */ /* 0x000ff4000fffe03f */
        /* <DEDUP_REMOVED lines=43> */
[C---:B--2---:R-:W-:Y:S11]  /*3baa0*/  HMMA.16816.F32.BF16 R12, R20.reuse, R26, R12 ;  /* 0x0000001a140c723c */ /* 0x044ff6000004180c */
[----:B------:R-:W-:Y:S11]  /*3bab0*/  @!UPT UIADD3 URZ, URZ, URZ, URZ ;  /* 0x0000003f3f3ff290 */ /* 0x000ff6000fffe03f */
[----:B------:R-:W-:Y:S01]  /*3bac0*/  @!UPT UIADD3 URZ, URZ, URZ, URZ ;  /* 0x0000003f3f3ff290 */ /* 0x000fe2000fffe03f */
[----:B------:R-:W-:Y:S01]  /*3bad0*/  STL.64 [R1+0x200], R12 ;  /* 0x0002000c01007387 */ /* 0x000fe20000100a00 */
[----:B------:R0:W-:Y:S03]  /*3bae0*/  STL.64 [R1+0x208], R14 ;  /* 0x0002080e01007387 */ /* 0x0001e60000100a00 */
[----:B0-----:R-:W2:Y:S01]  /*3baf0*/  LDL.LU.64 R14, [R1+0x16d8] ;  /* 0x0016d800010e7983 */ /* 0x001ea20000300a00 */
[----:B------:R0:W-:Y:S03]  /*3bb00*/  STL.64 [R1+0x1630], R26 ;  /* 0x0016301a01007387 */ /* 0x0001e60000100a00 */
[----:B0-----:R-:W2:Y:S04]  /*3bb10*/  LDL.LU.64 R26, [R1+0x78] ;  /* 0x00007800011a7983 */ /* 0x001ea80000300a00 */
[----:B--2---:R0:W-:Y:S01]  /*3bb20*/  STL.64 [R1+0x16b8], R26 ;  /* 0x0016b81a01007387 */ /* 0x0041e20000100a00 */
[----:B------:R-:W2:Y:S02]  /*3bb30*/  LDL.LU R24, [R1+0x1f0] ;  /* 0x0001f00001187983 */ /* 0x000ea40000300800 */
[----:B------:R-:W2:Y:S01]  /*3bb40*/  LDL.LU R25, [R1+0x1f4] ;  /* 0x0001f40001197983 */ /* 0x000ea20000300800 */
[----:B0-----:R-:W2:Y:S01]  /*3bb50*/  LDL.LU R26, [R1+0x1f8] ;  /* 0x0001f800011a7983 */ /* 0x001ea20000300800 */
[----:B------:R-:W2:Y:S02]  /*3bb60*/  LDL.LU R27, [R1+0x1fc] ;  /* 0x0001fc00011b7983 */ /* 0x000ea40000300800 */
[C---:B--2---:R-:W-:Y:S11]  /*3bb70*/  HMMA.16816.F32.BF16 R24, R20.reuse, R14, R24 ;  /* 0x0000000e1418723c */ /* 0x044ff60000041818 */
[----:B------:R-:W-:Y:S11]  /*3bb80*/  @!UPT UIADD3 URZ, URZ, URZ, URZ ;  /* 0x0000003f3f3ff290 */ /* 0x000ff6000fffe03f */
[----:B------:R-:W-:Y:S01]  /*3bb90*/  @!UPT UIADD3 URZ, URZ, URZ, URZ ;  /* 0x0000003f3f3ff290 */ /* 0x000fe2000fffe03f */
[----:B------:R-:W-:Y:S01]  /*3bba0*/  STL.64 [R1+0x1f0], R24 ;  /* 0x0001f01801007387 */ /* 0x000fe20000100a00 */
[----:B------:R0:W-:Y:S03]  /*3bbb0*/  STL.64 [R1+0x1f8], R26 ;  /* 0x0001f81a01007387 */ /* 0x0001e60000100a00 */
[----:B0-----:R-:W2:Y:S01]  /*3bbc0*/  LDL.LU.64 R26, [R1+0x98] ;  /* 0x00009800011a7983 */ /* 0x001ea20000300a00 */
[C---:B----4-:R-:W-:Y:S03]  /*3bbd0*/  HMMA.16816.F32.BF16 R4, R20.reuse, R10, R4 ;  /* 0x0000000a1404723c */ /* 0x050fe60000041804 */
[----:B--2---:R0:W-:Y:S04]  /*3bbe0*/  STL.64 [R1+0x16c0], R26 ;  /* 0x0016c01a01007387 */ /* 0x0041e80000100a00 */
[----:B0-----:R-:W2:Y:S04]  /*3bbf0*/  LDL.LU.64 R26, [R1+0xa8] ;  /* 0x0000a800011a7983 */ /* 0x001ea80000300a00 */
[----:B--2---:R0:W-:Y:S04]  /*3bc00*/  STL.64 [R1+0x16c8], R26 ;  /* 0x0016c81a01007387 */ /* 0x0041e80000100a00 */
[----:B0-----:R-:W2:Y:S01]  /*3bc10*/  LDL.LU.64 R26, [R1+0xb8] ;  /* 0x0000b800011a7983 */ /* 0x001ea20000300a00 */
[----:B------:R0:W-:Y:S02]  /*3bc20*/  STL [R1+0x1614], R14 ;  /* 0x0016140e01007387 */ /* 0x0001e40000100800 */
[----:B------:R1:W-:Y:S02]  /*3bc30*/  STL [R1+0x1610], R15 ;  /* 0x0016100f01007387 */ /* 0x0003e40000100800 */
[----:B------:R-:W4:Y:S01]  /*3bc40*/  LDL.LU R12, [R1+0x380] ;  /* 0x00038000010c7983 */ /* 0x000f220000300800 */
[----:B------:R-:W4:Y:S04]  /*3bc50*/  LDL.LU R13, [R1+0x384] ;  /* 0x00038400010d7983 */ /* 0x000f280000300800 */
[----:B0-----:R-:W4:Y:S01]  /*3bc60*/  LDL.LU R14, [R1+0x388] ;  /* 0x00038800010e7983 */ /* 0x001f220000300800 */
[----:B-1----:R-:W4:Y:S02]  /*3bc70*/  LDL.LU R15, [R1+0x38c] ;  /* 0x00038c00010f7983 */ /* 0x002f240000300800 */
[----:B------:R-:W-:Y:S02]  /*3bc80*/  STL.64 [R1+0x1e0], R4 ;  /* 0x0001e00401007387 */ /* 0x000fe40000100a00 */
[----:B------:R0:W-:Y:S02]  /*3bc90*/  STL.64 [R1+0x1e8], R6 ;  /* 0x0001e80601007387 */ /* 0x0001e40000100a00 */
[----:B0-----:R-:W3:Y:S01]  /*3bca0*/  LDL.LU.64 R6, [R1+0x16d0] ;  /* 0x0016d00001067983 */ /* 0x001ee20000300a00 */
[----:B------:R0:W-:Y:S02]  /*3bcb0*/  STL [R1+0x1600], R10 ;  /* 0x0016000a01007387 */ /* 0x0001e40000100800 */
[----:B------:R1:W-:Y:S02]  /*3bcc0*/  STL [R1+0x15fc], R11 ;  /* 0x0015fc0b01007387 */ /* 0x0003e40000100800 */
[----:B------:R-:W2:Y:S01]  /*3bcd0*/  LDL.LU R8, [R1+0x3a0] ;  /* 0x0003a00001087983 */ /* 0x000ea20000300800 */
[----:B------:R-:W2:Y:S04]  /*3bce0*/  LDL.LU R9, [R1+0x3a4] ;  /* 0x0003a40001097983 */ /* 0x000ea80000300800 */
[----:B0-----:R-:W2:Y:S01]  /*3bcf0*/  LDL.LU R10, [R1+0x3a8] ;  /* 0x0003a800010a7983 */ /* 0x001ea20000300800 */
[----:B-1----:R-:W2:Y:S01]  /*3bd00*/  LDL.LU R11, [R1+0x3ac] ;  /* 0x0003ac00010b7983 */ /* 0x002ea20000300800 */
[----:B---3--:R-:W-:Y:S02]  /*3bd10*/  HMMA.16816.F32.BF16 R16, R20, R6, R16 ;  /* 0x000000061410723c */ /* 0x008fe40000041810 */
[----:B------:R-:W0:Y:S04]  /*3bd20*/  LDSM.16.MT88.4 R20, [R0+0x11800] ;  /* 0x011800000014783b */ /* 0x000e280000004200 */
[----:B------:R1:W-:Y:S04]  /*3bd30*/  STL.64 [R1+0x1660], R6 ;  /* 0x0016600601007387 */ /* 0x0003e80000100a00 */
[----:B-1----:R-:W3:Y:S11]  /*3bd40*/  LDL.LU.64 R6, [R1+0x88] ;  /* 0x0000880001067983 */ /* 0x002ef60000300a00 */
[----:B------:R-:W-:Y:S02]  /*3bd50*/  @!UPT UIADD3 URZ, URZ, URZ, URZ ;  /* 0x0000003f3f3ff290 */ /* 0x000fe4000fffe03f */
[----:B------:R-:W-:Y:S01]  /*3bd60*/  STL.64 [R1+0xd0], R16 ;  /* 0x0000d01001007387 */ /* 0x000fe20000100a00 */
[----:B------:R-:W-:Y:S02]  /*3bd70*/  STL.64 [R1+0xd8], R18 ;  /* 0x0000d81201007387 */ /* 0x000fe40000100a00 */
[----:B------:R-:W2:Y:S01]  /*3bd80*/  LDSM.16.MT88.4 R16, [R2+0x11800] ;  /* 0x011800000210783b */ /* 0x000ea20000004200 */
[----:B0-----:R-:W-:Y:S03]  /*3bd90*/  STL.64 [R1+0x15e0], R22 ;  /* 0x0015e01601007387 */ /* 0x001fe60000100a00 */
[----:B------:R0:W-:Y:S02]  /*3bda0*/  STL.64 [R1+0x15d8], R20 ;  /* 0x0015d81401007387 */ /* 0x0001e40000100a00 */
[----:B0-----:R-:W2:Y:S01]  /*3bdb0*/  LDL.LU R20, [R1+0x3c0] ;  /* 0x0003c00001147983 */ /* 0x001ea20000300800 */
[----:B------:R-:W2:Y:S02]  /*3bdc0*/  LDL.LU R21, [R1+0x3c4] ;  /* 0x0003c40001157983 */ /* 0x000ea40000300800 */
[----:B------:R-:W2:Y:S02]  /*3bdd0*/  LDL.LU R22, [R1+0x3c8] ;  /* 0x0003c80001167983 */ /* 0x000ea40000300800 */
[----:B------:R-:W2:Y:S02]  /*3bde0*/  LDL.LU R23, [R1+0x3cc] ;  /* 0x0003cc0001177983 */ /* 0x000ea40000300800 */
[C---:B--2---:R-:W-:Y:S11]  /*3bdf0*/  HMMA.16816.F32.BF16 R20, R16.reuse, R26, R20 ;  /* 0x0000001a1014723c */ /* 0x044ff60000041814 */
[----:B------:R-:W-:Y:S11]  /*3be00*/  @!UPT UIADD3 URZ, URZ, URZ, URZ ;  /* 0x0000003f3f3ff290 */ /* 0x000ff6000fffe03f */
[----:B------:R-:W-:Y:S01]  /*3be10*/  @!UPT UIADD3 URZ, URZ, URZ, URZ ;  /* 0x0000003f3f3ff290 */ /* 0x000fe2000fffe03f */
[----:B------:R0:W-:Y:S01]  /*3be20*/  STL.64 [R1+0x3c0], R20 ;  /* 0x0003c01401007387 */ /* 0x0001e20000100a00 */
[----:B------:R-:W-:Y:S02]  /*3be30*/  STL.64 [R1+0x3c8], R22 ;  /* 0x0003c81601007387 */ /* 0x000fe40000100a00 */
[----:B0-----:R-:W-:Y:S02]  /*3be40*/  IMAD.MOV.U32 R20, RZ, RZ, R27 ;  /* 0x000000ffff147224 */ /* 0x001fe400078e001b */
[----:B------:R-:W-:Y:S02]  /*3be50*/  IMAD.MOV.U32 R21, RZ, RZ, R26 ;  /* 0x000000ffff157224 */ /* 0x000fe400078e001a */
[----:B------:R-:W2:Y:S01]  /*3be60*/  LDL.LU.64 R26, [R1+0x16c8] ;  /* 0x0016c800011a7983 */ /* 0x000ea20000300a00 */
[----:B------:R0:W-:Y:S02]  /*3be70*/  STL [R1+0x1608], R20 ;  /* 0x0016081401007387 */ /* 0x0001e40000100800 */
[----:B------:R1:W-:Y:S01]  /*3be80*/  STL [R1+0x1604], R21 ;  /* 0x0016041501007387 */ /* 0x0003e20000100800 */
[----:B0-----:R-:W2:Y:S01]  /*3be90*/  LDL.LU R20, [R1+0x3b0] ;  /* 0x0003b00001147983 */ /* 0x001ea20000300800 */
[----:B-1----:R-:W2:Y:S02]  /*3bea0*/  LDL.LU R21, [R1+0x3b4] ;  /* 0x0003b40001157983 */ /* 0x002ea40000300800 */
[----:B------:R-:W2:Y:S02]  /*3beb0*/  LDL.LU R22, [R1+0x3b8] ;  /* 0x0003b80001167983 */ /* 0x000ea40000300800 */
[----:B------:R-:W2:Y:S02]  /*3bec0*/  LDL.LU R23, [R1+0x3bc] ;  /* 0x0003bc0001177983 */ /* 0x000ea40000300800 */
[C---:B--2---:R-:W-:Y:S11]  /*3bed0*/  HMMA.16816.F32.BF16 R20, R16.reuse, R26, R20 ;  /* 0x0000001a1014723c */ /* 0x044ff60000041814 */
[----:B------:R-:W-:Y:S11]  /*3bee0*/  @!UPT UIADD3 URZ, URZ, URZ, URZ ;  /* 0x0000003f3f3ff290 */ /* 0x000ff6000fffe03f */
[----:B------:R-:W-:Y:S01]  /*3bef0*/  @!UPT UIADD3 URZ, URZ, URZ, URZ ;  /* 0x0000003f3f3ff290 */ /* 0x000fe2000fffe03f */
[----:B------:R-:W-:Y:S01]  /*3bf00*/  STL.64 [R1+0x3b0], R20 ;  /* 0x0003b01401007387 */ /* 0x000fe20000100a00 */
[----:B------:R0:W-:Y:S02]  /*3bf10*/  STL.64 [R1+0x3b8], R22 ;  /* 0x0003b81601007387 */ /* 0x0001e40000100a00 */
[----:B0-----:R-:W-:Y:S02]  /*3bf20*/  IMAD.MOV.U32 R23, RZ, RZ, R26 ;  /* 0x000000ffff177224 */ /* 0x001fe400078e001a */
[----:B------:R-:W-:Y:S02]  /*3bf30*/  IMAD.MOV.U32 R22, RZ, RZ, R27 ;  /* 0x000000ffff167224 */ /* 0x000fe400078e001b */
[----:B------:R-:W2:Y:S03]  /*3bf40*/  LDL.LU.64 R26, [R1+0x16c0] ;  /* 0x0016c000011a7983 */ /* 0x000ea60000300a00 */
[----:B------:R0:W-:Y:S02]  /*3bf50*/  STL [R1+0x1618], R22 ;  /* 0x0016181601007387 */ /* 0x0001e40000100800 */
[----:B------:R1:W-:Y:S02]  /*3bf60*/  STL [R1+0x160c], R23 ;  /* 0x00160c1701007387 */ /* 0x0003e40000100800 */
[----:B------:R-:W3:Y:S01]  /*3bf70*/  LDL.LU R20, [R1+0x390] ;  /* 0x0003900001147983 */ /* 0x000ee20000300800 */
[----:B------:R-:W3:Y:S04]  /*3bf80*/  LDL.LU R21, [R1+0x394] ;  /* 0x0003940001157983 */ /* 0x000ee80000300800 */
[----:B0-----:R-:W3:Y:S01]  /*3bf90*/  LDL.LU R22, [R1+0x398] ;  /* 0x0003980001167983 */ /* 0x001ee20000300800 */
[----:B-1----:R-:W3:Y:S01]  /*3bfa0*/  LDL.LU R23, [R1+0x39c] ;  /* 0x00039c0001177983 */ /* 0x002ee20000300800 */
[C---:B--2---:R-:W-:Y:S01]  /*3bfb0*/  HMMA.16816.F32.BF16 R8, R16.reuse, R26, R8 ;  /* 0x0000001a1008723c */ /* 0x044fe20000041808 */
[----:B------:R-:W-:Y:S11]  /*3bfc0*/  IMAD.MOV.U32 R0, RZ, RZ, R27 ;  /* 0x000000ffff007224 */ /* 0x000ff600078e001b */
[----:B------:R-:W-:Y:S11]  /*3bfd0*/  @!UPT UIADD3 URZ, URZ, URZ, URZ ;  /* 0x0000003f3f3ff290 */ /* 0x000ff6000fffe03f */
[----:B------:R-:W-:Y:S01]  /*3bfe0*/  STL.64 [R1+0x3a0], R8 ;  /* 0x0003a00801007387 */ /* 0x000fe20000100a00 */
[----:B------:R0:W-:Y:S02]  /*3bff0*/  STL.64 [R1+0x3a8], R10 ;  /* 0x0003a80a01007387 */ /* 0x0001e40000100a00 */
[----:B0-----:R-:W-:Y:S02]  /*3c000*/  IMAD.MOV.U32 R11, RZ, RZ, R26 ;  /* 0x000000ffff0b7224 */ /* 0x001fe400078e001a */
[----:B------:R-:W4:Y:S03]  /*3c010*/  LDL.LU.64 R26, [R1+0x16b8] ;  /* 0x0016b800011a7983 */ /* 0x000f260000300a00 */
[----:B------:R3:W-:Y:S02]  /*3c020*/  STL [R1+0x161c], R11 ;  /* 0x00161c0b01007387 */ /* 0x0007e40000100800 */
[----:B---3--:R-:W-:Y:S07]  /*3c030*/  HMMA.16816.F32.BF16 R8, R16, R6, R20 ;  /* 0x000000061008723c */ /* 0x008fee0000041814 */
[----:B------:R-:W-:Y:S11]  /*3c040*/  IMAD.MOV.U32 R21, RZ, RZ, R6 ;  /* 0x000000ffff157224 */ /* 0x000ff600078e0006 */
[----:B------:R-:W-:Y:S05]  /*3c050*/  @!UPT UIADD3 URZ, URZ, URZ, URZ ;  /* 0x0000003f3f3ff290 */ /* 0x000fea000fffe03f */
[----:B------:R-:W-:Y:S01]  /*3c060*/  STL.64 [R1+0x390], R8 ;  /* 0x0003900801007387 */ /* 0x000fe20000100a00 */
[----:B------:R0:W-:Y:S02]  /*3c070*/  STL.64 [R1+0x398], R10 ;  /* 0x0003980a01007387 */ /* 0x0001e40000100a00 */
[----:B0-----:R-:W-:-:S05]  /*3c080*/  IMAD.MOV.U32 R10, RZ, RZ, R7 ;  /* 0x000000ffff0a7224 */ /* 0x001fca00078e0007 */
[----:B------:R-:W-:Y:S01]  /*3c090*/  STL [R1+0x16a4], R10 ;  /* 0x0016a40a01007387 */ /* 0x000fe20000100800 */
[C---:B----4-:R-:W-:Y:S01]  /*3c0a0*/  HMMA.16816.F32.BF16 R4, R16.reuse, R26, R12 ;  /* 0x0000001a1004723c */ /* 0x050fe2000004180c */
[----:B------:R-:W-:Y:S02]  /*3c0b0*/  IMAD.MOV.U32 R23, RZ, RZ, R26 ;  /* 0x000000ffff177224 */ /* 0x000fe400078e001a */
[----:B------:R-:W-:Y:S11]  /*3c0c0*/  IMAD.MOV.U32 R20, RZ, RZ, R27 ;  /* 0x000000ffff147224 */ /* 0x000ff600078e001b */
[----:B------:R-:W-:Y:S09]  /*3c0d0*/  @!UPT UIADD3 URZ, URZ, URZ, URZ ;  /* 0x0000003f3f3ff290 */ /* 0x000ff2000fffe03f */
[----:B------:R0:W-:Y:S01]  /*3c0e0*/  STL.64 [R1+0x380], R4 ;  /* 0x0003800401007387 */ /* 0x0001e20000100a00 */
[----:B------:R1:W-:Y:S02]  /*3c0f0*/  STL.64 [R1+0x388], R6 ;  /* 0x0003880601007387 */ /* 0x0003e40000100a00 */
[----:B------:R-:W2:Y:S02]  /*3c100*/  LDL.LU R12, [R1+0x370] ;  /* 0x00037000010c7983 */ /* 0x000ea40000300800 */
[----:B------:R-:W2:Y:S01]  /*3c110*/  LDL.LU R13, [R1+0x374] ;  /* 0x00037400010d7983 */ /* 0x000ea20000300800 */
[----:B------:R-:W2:Y:S01]  /*3c120*/  LDL.LU R14, [R1+0x378] ;  /* 0x00037800010e7983 */ /* 0x000ea20000300800 */
[----:B------:R-:W2:Y:S02]  /*3c130*/  LDL.LU R15, [R1+0x37c] ;  /* 0x00037c00010f7983 */ /* 0x000ea40000300800 */
[----:B------:R-:W-:Y:S02]  /*3c140*/  STL [R1+0x16a0], R23 ;  /* 0x0016a01701007387 */ /* 0x000fe40000100800 */
[----:B------:R-:W-:Y:S01]  /*3c150*/  STL.64 [R1+0x1698], R20 ;  /* 0x0016981401007387 */ /* 0x000fe20000100a00 */
[----:B0-----:R-:W3:Y:S01]  /*3c160*/  LDL.LU R4, [R1+0x330] ;  /* 0x0003300001047983 */ /* 0x001ee20000300800 */
[----:B------:R-:W3:Y:S02]  /*3c170*/  LDL.LU R5, [R1+0x334] ;  /* 0x0003340001057983 */ /* 0x000ee40000300800 */
[----:B-1----:R-:W4:Y:S02]  /*3c180*/  LDL.LU R6, [R1+0x338] ;  /* 0x0003380001067983 */ /* 0x002f240000300800 */
[----:B------:R-:W4:Y:S01]  /*3c190*/  LDL.LU R7, [R1+0x33c] ;  /* 0x00033c0001077983 */ /* 0x000f220000300800 */
[----:B------:R-:W2:Y:S01]  /*3c1a0*/  LDL.LU R8, [R1+0x360] ;  /* 0x0003600001087983 */ /* 0x000ea20000300800 */
[----:B------:R-:W2:Y:S02]  /*3c1b0*/  LDL.LU R9, [R1+0x364] ;  /* 0x0003640001097983 */ /* 0x000ea40000300800 */
[----:B------:R-:W2:Y:S02]  /*3c1c0*/  LDL.LU R10, [R1+0x368] ;  /* 0x00036800010a7983 */ /* 0x000ea40000300800 */
[----:B------:R-:W2:Y:S02]  /*3c1d0*/  LDL.LU R11, [R1+0x36c] ;  /* 0x00036c00010b7983 */ /* 0x000ea40000300800 */
[----:B--2---:R0:W-:Y:S01]  /*3c1e0*/  STL.64 [R1+0x16b0], R10 ;  /* 0x0016b00a01007387 */ /* 0x0041e20000100a00 */
[----:B------:R-:W-:Y:S03]  /*3c1f0*/  STL.64 [R1+0x16a8], R8 ;  /* 0x0016a80801007387 */ /* 0x000fe60000100a00 */
[----:B0-----:R-:W2:Y:S01]  /*3c200*/  LDL.LU.64 R10, [R1+0x68] ;  /* 0x00006800010a7983 */ /* 0x001ea20000300a00 */
[----:B------:R-:W2:Y:S02]  /*3c210*/  LDL.LU.64 R22, [R1+0x58] ;  /* 0x0000580001167983 */ /* 0x000ea40000300a00 */
[----:B----4-:R0:W-:Y:S02]  /*3c220*/  STL.64 [R1+0x1670], R6 ;  /* 0x0016700601007387 */ /* 0x0101e40000100a00 */
[----:B---3--:R-:W-:Y:S01]  /*3c230*/  STL.64 [R1+0x1668], R4 ;  /* 0x0016680401007387 */ /* 0x008fe20000100a00 */
[----:B0-----:R-:W3:Y:S04]  /*3c240*/  LDL.LU.64 R6, [R1+0x38] ;  /* 0x0000380001067983 */ /* 0x001ee80000300a00 */
[----:B---3--:R0:W-:Y:S04]  /*3c250*/  STL.64 [R1+0x1680], R6 ;  /* 0x0016800601007387 */ /* 0x0081e80000100a00 */
[----:B0-----:R-:W3:Y:S01]  /*3c260*/  LDL.LU.64 R6, [R1+0x48] ;  /* 0x0000480001067983 */ /* 0x001ee20000300a00 */
[----:B------:R-:W4:Y:S03]  /*3c270*/  LDL.LU.64 R26, [R1+0x8] ;  /* 0x00000800011a7983 */ /* 0x000f260000300a00 */
[----:B----4-:R0:W-:Y:S04]  /*3c280*/  STL.64 [R1+0x1640], R26 ;  /* 0x0016401a01007387 */ /* 0x0101e80000100a00 */
[----:B0-----:R-:W4:Y:S04]  /*3c290*/  LDL.LU.64 R26, [R1+0x18] ;  /* 0x00001800011a7983 */ /* 0x001f280000300a00 */
[----:B----4-:R0:W-:Y:S04]  /*3c2a0*/  STL.64 [R1+0x1658], R26 ;  /* 0x0016581a01007387 */ /* 0x0101e80000100a00 */
[----:B0-----:R-:W4:Y:S01]  /*3c2b0*/  LDL.LU.64 R26, [R1+0x28] ;  /* 0x00002800011a7983 */ /* 0x001f220000300a00 */
[----:B--2---:R-:W-:Y:S03]  /*3c2c0*/  HMMA.16816.F32.BF16 R12, R16, R10, R12 ;  /* 0x0000000a100c723c */ /* 0x004fe6000004180c */
[----:B----4-:R0:W-:Y:S01]  /*3c2d0*/  STL.64 [R1+0x1678], R26 ;  /* 0x0016781a01007387 */ /* 0x0101e20000100a00 */
[----:B------:R-:W2:Y:S02]  /*3c2e0*/  LDL.LU R24, [R1+0x340] ;  /* 0x0003400001187983 */ /* 0x000ea40000300800 */
[----:B------:R-:W2:Y:S01]  /*3c2f0*/  LDL.LU R25, [R1+0x344] ;  /* 0x0003440001197983 */ /* 0x000ea20000300800 */
[----:B0-----:R-:W4:Y:S01]  /*3c300*/  LDL.LU R26, [R1+0x348] ;  /* 0x00034800011a7983 */ /* 0x001f220000300800 */
[----:B------:R-:W4:Y:S03]  /*3c310*/  LDL.LU R27, [R1+0x34c] ;  /* 0x00034c00011b7983 */ /* 0x000f260000300800 */
[----:B----4-:R-:W-:Y:S01]  /*3c320*/  STL.64 [R1+0x1690], R26 ;  /* 0x0016901a01007387 */ /* 0x010fe20000100a00 */
[----:B--2---:R0:W-:Y:S03]  /*3c330*/  STL.64 [R1+0x1688], R24 ;  /* 0x0016881801007387 */ /* 0x0041e60000100a00 */
[----:B0-----:R-:W3:Y:S01]  /*3c340*/  LDL.LU R24, [R1+0x350] ;  /* 0x0003500001187983 */ /* 0x001ee20000300800 */
[----:B------:R-:W3:Y:S02]  /*3c350*/  LDL.LU R25, [R1+0x354] ;  /* 0x0003540001197983 */ /* 0x000ee40000300800 */
[----:B------:R-:W3:Y:S02]  /*3c360*/  LDL.LU R26, [R1+0x358] ;  /* 0x00035800011a7983 */ /* 0x000ee40000300800 */
[----:B------:R-:W3:Y:S03]  /*3c370*/  LDL.LU R27, [R1+0x35c] ;  /* 0x00035c00011b7983 */ /* 0x000ee60000300800 */
[----:B------:R-:W-:Y:S01]  /*3c380*/  STL.64 [R1+0x370], R12 ;  /* 0x0003700c01007387 */ /* 0x000fe20000100a00 */
[----:B------:R0:W-:Y:S02]  /*3c390*/  STL.64 [R1+0x378], R14 ;  /* 0x0003780e01007387 */ /* 0x0001e40000100a00 */
[----:B0-----:R-:W-:-:S02]  /*3c3a0*/  IMAD.MOV.U32 R14, RZ, RZ, R10 ;  /* 0x000000ffff0e7224 */ /* 0x001fc400078e000a */
[----:B------:R-:W-:Y:S02]  /*3c3b0*/  IMAD.MOV.U32 R15, RZ, RZ, R11 ;  /* 0x000000ffff0f7224 */ /* 0x000fe400078e000b */
[----:B------:R-:W2:Y:S01]  /*3c3c0*/  LDL.LU.64 R10, [R1+0x16b0] ;  /* 0x0016b000010a7983 */ /* 0x000ea20000300a00 */
[----:B------:R-:W2:Y:S02]  /*3c3d0*/  LDL.LU.64 R8, [R1+0x16a8] ;  /* 0x0016a80001087983 */ /* 0x000ea40000300a00 */
[----:B------:R0:W-:Y:S02]  /*3c3e0*/  STL.64 [R1+0x1638], R14 ;  /* 0x0016380e01007387 */ /* 0x0001e40000100a00 */
[----:B------:R-:W4:Y:S01]  /*3c3f0*/  LDL.LU R12, [R1+0x310] ;  /* 0x00031000010c7983 */ /* 0x000f220000300800 */
[----:B------:R-:W4:Y:S04]  /*3c400*/  LDL.LU R13, [R1+0x314] ;  /* 0x00031400010d7983 */ /* 0x000f280000300800 */
[----:B0-----:R-:W3:Y:S01]  /*3c410*/  LDL.LU R14, [R1+0x318] ;  /* 0x00031800010e7983 */ /* 0x001ee20000300800 */
[----:B------:R-:W3:Y:S01]  /*3c420*/  LDL.LU R15, [R1+0x31c] ;  /* 0x00031c00010f7983 */ /* 0x000ee20000300800 */
[C---:B--2---:R-:W-:Y:S02]  /*3c430*/  HMMA.16816.F32.BF16 R8, R16.reuse, R22, R8 ;  /* 0x000000161008723c */ /* 0x044fe40000041808 */
[----:B---3--:R-:W-:Y:S01]  /*3c440*/  STL.64 [R1+0x1650], R14 ;  /* 0x0016500e01007387 */ /* 0x008fe20000100a00 */
[----:B----4-:R0:W-:Y:S03]  /*3c450*/  STL.64 [R1+0x1648], R12 ;  /* 0x0016480c01007387 */ /* 0x0101e60000100a00 */
[----:B0-----:R-:W2:Y:S01]  /*3c460*/  LDL.LU R12, [R1+0x320] ;  /* 0x00032000010c7983 */ /* 0x001ea20000300800 */
[----:B------:R-:W2:Y:S02]  /*3c470*/  LDL.LU R13, [R1+0x324] ;  /* 0x00032400010d7983 */ /* 0x000ea40000300800 */
[----:B------:R-:W2:Y:S02]  /*3c480*/  LDL.LU R14, [R1+0x328] ;  /* 0x00032800010e7983 */ /* 0x000ea40000300800 */
[----:B------:R-:W2:Y:S11]  /*3c490*/  LDL.LU R15, [R1+0x32c] ;  /* 0x00032c00010f7983 */ /* 0x000eb60000300800 */
[----:B------:R-:W-:Y:S01]  /*3c4a0*/  @!UPT UIADD3 URZ, URZ, URZ, URZ ;  /* 0x0000003f3f3ff290 */ /* 0x000fe2000fffe03f */
[----:B------:R-:W-:Y:S01]  /*3c4b0*/  STL.64 [R1+0x360], R8 ;  /* 0x0003600801007387 */ /* 0x000fe20000100a00 */
[----:B------:R0:W-:Y:S02]  /*3c4c0*/  STL.64 [R1+0x368], R10 ;  /* 0x0003680a01007387 */ /* 0x0001e40000100a00 */
[----:B0-----:R-:W-:Y:S01]  /*3c4d0*/  IMAD.MOV.U32 R11, RZ, RZ, R22 ;  /* 0x000000ffff0b7224 */ /* 0x001fe200078e0016 */
[----:B------:R-:W3:Y:S01]  /*3c4e0*/  LDL.LU R10, [R1+0x16a4] ;  /* 0x0016a400010a7983 */ /* 0x000ee20000300800 */
[----:B------:R-:W-:Y:S02]  /*3c4f0*/  IMAD.MOV.U32 R22, RZ, RZ, R23 ;  /* 0x000000ffff167224 */ /* 0x000fe400078e0017 */
[----:B------:R-:W4:Y:S02]  /*3c500*/  LDL.LU R23, [R1+0x16a0] ;  /* 0x0016a00001177983 */ /* 0x000f240000300800 */
[----:B------:R-:W2:Y:S01]  /*3c510*/  LDL.LU.64 R20, [R1+0x1698] ;  /* 0x0016980001147983 */ /* 0x000ea20000300a00 */
[----:B------:R-:W-:Y:S01]  /*3c520*/  HMMA.16816.F32.BF16 R24, R16, R6, R24 ;  /* 0x000000061018723c */ /* 0x000fe20000041818 */
[----:B------:R-:W-:-:S02]  /*3c530*/  IMAD.MOV.U32 R29, RZ, RZ, R6 ;  /* 0x000000ffff1d7224 */ /* 0x000fc400078e0006 */
[----:B------:R-:W-:Y:S01]  /*3c540*/  IMAD.MOV.U32 R28, RZ, RZ, R7 ;  /* 0x000000ffff1c7224 */ /* 0x000fe200078e0007 */
[----:B----4-:R-:W-:Y:S01]  /*3c550*/  STL.64 [R1+0x1628], R22 ;  /* 0x0016281601007387 */ /* 0x010fe20000100a00 */
[----:B--2---:R0:W-:Y:S03]  /*3c560*/  STL.64 [R1+0x1620], R20 ;  /* 0x0016201401007387 */ /* 0x0041e60000100a00 */
[----:B0-----:R-:W2:Y:S01]  /*3c570*/  LDL.LU R20, [R1+0x300] ;  /* 0x0003000001147983 */ /* 0x001ea20000300800 */
[----:B------:R-:W2:Y:S02]  /*3c580*/  LDL.LU R21, [R1+0x304] ;  /* 0x0003040001157983 */ /* 0x000ea40000300800 */
[----:B------:R-:W2:Y:S02]  /*3c590*/  LDL.LU R22, [R1+0x308] ;  /* 0x0003080001167983 */ /* 0x000ea40000300800 */
[----:B------:R-:W2:Y:S10]  /*3c5a0*/  LDL.LU R23, [R1+0x30c] ;  /* 0x00030c0001177983 */ /* 0x000eb40000300800 */
[----:B------:R-:W-:Y:S01]  /*3c5b0*/  STL.64 [R1+0x350], R24 ;  /* 0x0003501801007387 */ /* 0x000fe20000100a00 */
[----:B------:R0:W-:Y:S03]  /*3c5c0*/  STL.64 [R1+0x358], R26 ;  /* 0x0003581a01007387 */ /* 0x0001e60000100a00 */
[----:B0-----:R-:W4:Y:S01]  /*3c5d0*/  LDL.LU.64 R26, [R1+0x1690] ;  /* 0x00169000011a7983 */ /* 0x001f220000300a00 */
[----:B------:R-:W4:Y:S02]  /*3c5e0*/  LDL.LU.64 R24, [R1+0x1688] ;  /* 0x0016880001187983 */ /* 0x000f240000300a00 */
[----:B------:R-:W4:Y:S02]  /*3c5f0*/  LDL.LU.64 R6, [R1+0x1680] ;  /* 0x0016800001067983 */ /* 0x000f240000300a00 */
[----:B----4-:R-:W-:Y:S01]  /*3c600*/  HMMA.16816.F32.BF16 R24, R16, R6, R24 ;  /* 0x000000061018723c */ /* 0x010fe20000041818 */
[----:B------:R-:W-:-:S02]  /*3c610*/  IMAD.MOV.U32 R3, RZ, RZ, R6 ;  /* 0x000000ffff037224 */ /* 0x000fc400078e0006 */
[----:B------:R-:W-:Y:S11]  /*3c620*/  IMAD.MOV.U32 R2, RZ, RZ, R7 ;  /* 0x000000ffff027224 */ /* 0x000ff600078e0007 */
[----:B------:R-:W-:Y:S09]  /*3c630*/  @!UPT UIADD3 URZ, URZ, URZ, URZ ;  /* 0x0000003f3f3ff290 */ /* 0x000ff2000fffe03f */
[----:B------:R-:W-:Y:S01]  /*3c640*/  STL.64 [R1+0x340], R24 ;  /* 0x0003401801007387 */ /* 0x000fe20000100a00 */
[----:B------:R0:W-:Y:S03]  /*3c650*/  STL.64 [R1+0x348], R26 ;  /* 0x0003481a01007387 */ /* 0x0001e60000100a00 */
[----:B0-----:R-:W4:Y:S01]  /*3c660*/  LDL.LU.64 R26, [R1+0x1678] ;  /* 0x00167800011a7983 */ /* 0x001f220000300a00 */
[----:B------:R-:W4:Y:S02]  /*3c670*/  LDL.LU.64 R6, [R1+0x1670] ;  /* 0x0016700001067983 */ /* 0x000f240000300a00 */
[----:B------:R-:W4:Y:S02]  /*3c680*/  LDL.LU.64 R4, [R1+0x1668] ;  /* 0x0016680001047983 */ /* 0x000f240000300a00 */
[C---:B----4-:R-:W-:Y:S11]  /*3c690*/  HMMA.16816.F32.BF16 R4, R16.reuse, R26, R4 ;  /* 0x0000001a1004723c */ /* 0x050ff60000041804 */
[----:B------:R-:W-:Y:S11]  /*3c6a0*/  @!UPT UIADD3 URZ, URZ, URZ, URZ ;  /* 0x0000003f3f3ff290 */ /* 0x000ff6000fffe03f */
[----:B------:R-:W-:Y:S01]  /*3c6b0*/  @!UPT UIADD3 URZ, URZ, URZ, URZ ;  /* 0x0000003f3f3ff290 */ /* 0x000fe2000fffe03f */
[----:B------:R0:W-:Y:S01]  /*3c6c0*/  STL.64 [R1+0x330], R4 ;  /* 0x0003300401007387 */ /* 0x0001e20000100a00 */
[----:B------:R1:W-:Y:S02]  /*3c6d0*/  STL.64 [R1+0x338], R6 ;  /* 0x0003380601007387 */ /* 0x0003e40000100a00 */
[----:B0-----:R-:W-:Y:S01]  /*3c6e0*/  IMAD.MOV.U32 R5, RZ, RZ, R26 ;  /* 0x000000ffff057224 */ /* 0x001fe200078e001a */
[----:B-1----:R-:W4:Y:S01]  /*3c6f0*/  LDL.LU.64 R6, [R1+0x1660] ;  /* 0x0016600001067983 */ /* 0x002f220000300a00 */
[----:B------:R-:W-:Y:S02]  /*3c700*/  IMAD.MOV.U32 R4, RZ, RZ, R27 ;  /* 0x000000ffff047224 */ /* 0x000fe400078e001b */
[----:B------:R-:W2:Y:S02]  /*3c710*/  LDL.LU.64 R26, [R1+0x1658] ;  /* 0x00165800011a7983 */ /* 0x000ea40000300a00 */
[----:B--2---:R-:W-:Y:S01]  /*3c720*/  HMMA.16816.F32.BF16 R12, R16, R26, R12 ;  /* 0x0000001a100c723c */ /* 0x004fe2000004180c */
[----:B----4-:R-:W-:Y:S01]  /*3c730*/  STL.64 [R1+0x15f0], R6 ;  /* 0x0015f00601007387 */ /* 0x010fe20000100a00 */
[----:B------:R0:W-:Y:S02]  /*3c740*/  STL.64 [R1+0x15e8], R4 ;  /* 0x0015e80401007387 */ /* 0x0001e40000100a00 */
[----:B------:R-:W-:-:S02]  /*3c750*/  IMAD.MOV.U32 R9, RZ, RZ, R26 ;  /* 0x000000ffff097224 */ /* 0x000fc400078e001a */
[----:B------:R-:W-:Y:S01]  /*3c760*/  IMAD.MOV.U32 R8, RZ, RZ, R27 ;  /* 0x000000ffff087224 */ /* 0x000fe200078e001b */
[----:B0-----:R-:W2:Y:S01]  /*3c770*/  LDL.LU R4, [R1+0x2f0] ;  /* 0x0002f00001047983 */ /* 0x001ea20000300800 */
[----:B------:R-:W2:Y:S02]  /*3c780*/  LDL.LU R5, [R1+0x2f4] ;  /* 0x0002f40001057983 */ /* 0x000ea40000300800 */
[----:B------:R-:W2:Y:S02]  /*3c790*/  LDL.LU R6, [R1+0x2f8] ;  /* 0x0002f80001067983 */ /* 0x000ea40000300800 */
[----:B------:R-:W2:Y:S11]  /*3c7a0*/  LDL.LU R7, [R1+0x2fc] ;  /* 0x0002fc0001077983 */ /* 0x000eb60000300800 */
        /* <DEDUP_REMOVED lines=21> */
[----:B------:R0:W-:Y:S02]  /*3c900*/  STL.64 [R1+0x1520], R26 ;  /* 0x0015201a01007387 */ /* 0x0001e40000100a00 */
[----:B------:R-:W2:Y:S01]  /*3c910*/  LDL.LU R24, [R1+0x150] ;  /* 0x0001500001187983 */ /* 0x000ea20000300800 */
[----:B------:R-:W2:Y:S04]  /*3c920*/  LDL.LU R25, [R1+0x154] ;  /* 0x0001540001197983 */ /* 0x000ea80000300800 */
[----:B0-----:R-:W2:Y:S01]  /*3c930*/  LDL.LU R26, [R1+0x158] ;  /* 0x00015800011a7983 */ /* 0x001ea20000300800 */
[----:B------:R-:W2:Y:S03]  /*3c940*/  LDL.LU R27, [R1+0x15c] ;  /* 0x00015c00011b7983 */ /* 0x000ea60000300800 */
[----:B--2---:R0:W-:Y:S01]  /*3c950*/  STL.64 [R1+0x1530], R26 ;  /* 0x0015301a01007387 */ /* 0x0041e20000100a00 */
[----:B------:R-:W-:Y:S02]  /*3c960*/  STL.64 [R1+0x1528], R24 ;  /* 0x0015281801007387 */ /* 0x000fe40000100a00 */
[----:B0-----:R-:W-:-:S02]  /*3c970*/  IMAD.MOV.U32 R26, RZ, RZ, R11 ;  /* 0x000000ffff1a7224 */ /* 0x001fc400078e000b */
[----:B------:R-:W-:Y:S01]  /*3c980*/  IMAD.MOV.U32 R27, RZ, RZ, R22 ;  /* 0x000000ffff1b7224 */ /* 0x000fe200078e0016 */
[----:B------:R-:W2:Y:S01]  /*3c990*/  LDL.LU R11, [R1+0x161c] ;  /* 0x00161c00010b7983 */ /* 0x000ea20000300800 */
[----:B------:R-:W2:Y:S03]  /*3c9a0*/  LDL.LU R22, [R1+0x1618] ;  /* 0x0016180001167983 */ /* 0x000ea60000300800 */
[----:B------:R4:W-:Y:S02]  /*3c9b0*/  STL.64 [R1+0x1548], R26 ;  /* 0x0015481a01007387 */ /* 0x0009e40000100a00 */
[----:B----4-:R-:W-:Y:S02]  /*3c9c0*/  IMAD.MOV.U32 R26, RZ, RZ, R14 ;  /* 0x000000ffff1a7224 */ /* 0x010fe400078e000e */
[----:B------:R-:W-:Y:S01]  /*3c9d0*/  IMAD.MOV.U32 R27, RZ, RZ, R15 ;  /* 0x000000ffff1b7224 */ /* 0x000fe200078e000f */
[----:B------:R-:W4:Y:S01]  /*3c9e0*/  LDL.LU R14, [R1+0x1614] ;  /* 0x00161400010e7983 */ /* 0x000f220000300800 */
[----:B------:R-:W4:Y:S03]  /*3c9f0*/  LDL.LU R15, [R1+0x1610] ;  /* 0x00161000010f7983 */ /* 0x000f260000300800 */
[----:B------:R0:W-:Y:S02]  /*3ca00*/  STL.64 [R1+0x1560], R26 ;  /* 0x0015601a01007387 */ /* 0x0001e40000100a00 */
[----:B0-----:R-:W-:-:S02]  /*3ca10*/  IMAD.MOV.U32 R26, RZ, RZ, R23 ;  /* 0x000000ffff1a7224 */ /* 0x001fc400078e0017 */
[----:B------:R-:W2:Y:S01]  /*3ca20*/  LDL.LU R23, [R1+0x160c] ;  /* 0x00160c0001177983 */ /* 0x000ea20000300800 */
[----:B------:R-:W-:Y:S02]  /*3ca30*/  IMAD.MOV.U32 R27, RZ, RZ, R20 ;  /* 0x000000ffff1b7224 */ /* 0x000fe400078e0014 */
[----:B------:R-:W2:Y:S03]  /*3ca40*/  LDL.LU R20, [R1+0x1608] ;  /* 0x0016080001147983 */ /* 0x000ea60000300800 */
[----:B------:R0:W-:Y:S02]  /*3ca50*/  STL.64 [R1+0x1578], R26 ;  /* 0x0015781a01007387 */ /* 0x0001e40000100a00 */
[----:B0-----:R-:W-:Y:S02]  /*3ca60*/  IMAD.MOV.U32 R26, RZ, RZ, R21 ;  /* 0x000000ffff1a7224 */ /* 0x001fe400078e0015 */
[----:B---3--:R-:W-:Y:S01]  /*3ca70*/  IMAD.MOV.U32 R27, RZ, RZ, R10 ;  /* 0x000000ffff1b7224 */ /* 0x008fe200078e000a */
[----:B------:R-:W3:Y:S01]  /*3ca80*/  LDL.LU R21, [R1+0x1604] ;  /* 0x0016040001157983 */ /* 0x000ee20000300800 */
[----:B------:R-:W3:Y:S03]  /*3ca90*/  LDL.LU R10, [R1+0x1600] ;  /* 0x00160000010a7983 */ /* 0x000ee60000300800 */
[----:B------:R0:W-:Y:S02]  /*3caa0*/  STL.64 [R1+0x1590], R26 ;  /* 0x0015901a01007387 */ /* 0x0001e40000100a00 */
[----:B0-----:R-:W-:Y:S01]  /*3cab0*/  IMAD.MOV.U32 R27, RZ, RZ, R0 ;  /* 0x000000ffff1b7224 */ /* 0x001fe200078e0000 */
[----:B----4-:R-:W-:Y:S01]  /*3cac0*/  HMMA.16816.F32.BF16 R4, R16, R14, R4 ;  /* 0x0000000e1004723c */ /* 0x010fe20000041804 */
[----:B--2---:R-:W-:-:S02]  /*3cad0*/  IMAD.MOV.U32 R26, RZ, RZ, R11 ;  /* 0x000000ffff1a7224 */ /* 0x004fc400078e000b */
[----:B------:R-:W2:Y:S11]  /*3cae0*/  LDL.LU R11, [R1+0x15fc] ;  /* 0x0015fc00010b7983 */ /* 0x000eb60000300800 */
[----:B------:R-:W-:Y:S09]  /*3caf0*/  @!UPT UIADD3 URZ, URZ, URZ, URZ ;  /* 0x0000003f3f3ff290 */ /* 0x000ff2000fffe03f */
[----:B------:R-:W-:Y:S01]  /*3cb00*/  STL.64 [R1+0x2f0], R4 ;  /* 0x0002f00401007387 */ /* 0x000fe20000100a00 */
[----:B------:R-:W-:Y:S02]  /*3cb10*/  STL.64 [R1+0x2f8], R6 ;  /* 0x0002f80601007387 */ /* 0x000fe40000100a00 */
[----:B------:R-:W4:Y:S02]  /*3cb20*/  LDL.LU R0, [R1+0x15f8] ;  /* 0x0015f80001007983 */ /* 0x000f240000300800 */
[----:B------:R0:W-:Y:S02]  /*3cb30*/  STL.64 [R1+0x15a8], R26 ;  /* 0x0015a81a01007387 */ /* 0x0001e40000100a00 */
[----:B0-----:R-:W-:Y:S02]  /*3cb40*/  IMAD.MOV.U32 R26, RZ, RZ, R23 ;  /* 0x000000ffff1a7224 */ /* 0x001fe400078e0017 */
[----:B------:R-:W-:-:S05]  /*3cb50*/  IMAD.MOV.U32 R27, RZ, RZ, R22 ;  /* 0x000000ffff1b7224 */ /* 0x000fca00078e0016 */
[----:B------:R-:W-:Y:S01]  /*3cb60*/  STL.64 [R1+0x15c0], R26 ;  /* 0x0015c01a01007387 */ /* 0x000fe20000100a00 */
[----:B------:R-:W-:Y:S02]  /*3cb70*/  STL.64 [R1+0x1540], R14 ;  /* 0x0015400e01007387 */ /* 0x000fe40000100a00 */
[----:B------:R0:W-:Y:S02]  /*3cb80*/  STL.64 [R1+0x1538], R12 ;  /* 0x0015380c01007387 */ /* 0x0001e40000100a00 */
[----:B0-----:R-:W2:Y:S01]  /*3cb90*/  LDL.LU R12, [R1+0x160] ;  /* 0x00016000010c7983 */ /* 0x001ea20000300800 */
[----:B------:R-:W2:Y:S02]  /*3cba0*/  LDL.LU R13, [R1+0x164] ;  /* 0x00016400010d7983 */ /* 0x000ea40000300800 */
[----:B------:R-:W2:Y:S02]  /*3cbb0*/  LDL.LU R14, [R1+0x168] ;  /* 0x00016800010e7983 */ /* 0x000ea40000300800 */
[----:B------:R-:W2:Y:S02]  /*3cbc0*/  LDL.LU R15, [R1+0x16c] ;  /* 0x00016c00010f7983 */ /* 0x000ea40000300800 */
[----:B------:R-:W-:-:S02]  /*3cbd0*/  IMAD.MOV.U32 R27, RZ, RZ, R20 ;  /* 0x000000ffff1b7224 */ /* 0x000fc400078e0014 */
[----:B---3--:R-:W-:Y:S01]  /*3cbe0*/  IMAD.MOV.U32 R26, RZ, RZ, R21 ;  /* 0x000000ffff1a7224 */ /* 0x008fe200078e0015 */
[----:B--2---:R-:W-:Y:S01]  /*3cbf0*/  STL.64 [R1+0x1558], R14 ;  /* 0x0015580e01007387 */ /* 0x004fe20000100a00 */
[----:B------:R0:W-:Y:S03]  /*3cc00*/  STL.64 [R1+0x1550], R12 ;  /* 0x0015500c01007387 */ /* 0x0001e60000100a00 */
[----:B0-----:R-:W2:Y:S01]  /*3cc10*/  LDL.LU R12, [R1+0x170] ;  /* 0x00017000010c7983 */ /* 0x001ea20000300800 */
[----:B------:R-:W2:Y:S02]  /*3cc20*/  LDL.LU R13, [R1+0x174] ;  /* 0x00017400010d7983 */ /* 0x000ea40000300800 */
[----:B------:R-:W3:Y:S02]  /*3cc30*/  LDL.LU R14, [R1+0x178] ;  /* 0x00017800010e7983 */ /* 0x000ee40000300800 */
[----:B------:R-:W3:Y:S01]  /*3cc40*/  LDL.LU R15, [R1+0x17c] ;  /* 0x00017c00010f7983 */ /* 0x000ee20000300800 */
[----:B------:R-:W2:Y:S01]  /*3cc50*/  LDL.LU R20, [R1+0x1d0] ;  /* 0x0001d00001147983 */ /* 0x000ea20000300800 */
        /* <DEDUP_REMOVED lines=41> */
[----:B------:R-:W4:Y:S01]  /*3cef0*/  LDL.LU.64 R4, [R1+0x15e8] ;  /* 0x0015e80001047983 */ /* 0x000f220000300a00 */
[----:B---3--:R-:W-:Y:S02]  /*3cf00*/  HMMA.16816.F32.BF16 R16, R16, R6, R20 ;  /* 0x000000061010723c */ /* 0x008fe40000041814 */
[----:B------:R-:W2:Y:S01]  /*3cf10*/  LDL.LU.64 R22, [R1+0x15e0] ;  /* 0x0015e00001167983 */ /* 0x000ea20000300a00 */
[----:B------:R-:W2:Y:S11]  /*3cf20*/  LDL.LU.64 R20, [R1+0x15d8] ;  /* 0x0015d80001147983 */ /* 0x000eb60000300a00 */
[----:B------:R-:W-:Y:S09]  /*3cf30*/  @!UPT UIADD3 URZ, URZ, URZ, URZ ;  /* 0x0000003f3f3ff290 */ /* 0x000ff2000fffe03f */
[----:B------:R-:W-:Y:S01]  /*3cf40*/  STL.64 [R1+0x1d0], R16 ;  /* 0x0001d01001007387 */ /* 0x000fe20000100a00 */
[----:B------:R-:W-:Y:S01]  /*3cf50*/  STL.64 [R1+0x1d8], R18 ;  /* 0x0001d81201007387 */ /* 0x000fe20000100a00 */
        /* <DEDUP_REMOVED lines=42> */
[----:B--2---:R-:W-:Y:S02]  /*3d200*/  HMMA.16816.F32.BF16 R24, R20, R26, R12 ;  /* 0x0000001a1418723c */ /* 0x004fe4000004180c */
[----:B------:R-:W2:Y:S01]  /*3d210*/  LDL.LU.64 R14, [R1+0x1540] ;  /* 0x00154000010e7983 */ /* 0x000ea20000300a00 */
[----:B------:R-:W3:Y:S11]  /*3d220*/  LDL.LU.64 R12, [R1+0x1538] ;  /* 0x00153800010c7983 */ /* 0x000ef60000300a00 */
[----:B------:R-:W-:Y:S09]  /*3d230*/  @!UPT UIADD3 URZ, URZ, URZ, URZ ;  /* 0x0000003f3f3ff290 */ /* 0x000ff2000fffe03f */
[----:B------:R-:W-:Y:S01]  /*3d240*/  STL.64 [R1+0x160], R24 ;  /* 0x0001601801007387 */ /* 0x000fe20000100a00 */
[----:B------:R0:W-:Y:S03]  /*3d250*/  STL.64 [R1+0x168], R26 ;  /* 0x0001681a01007387 */ /* 0x0001e60000100a00 */
[----:B0-----:R-:W2:Y:S01]  /*3d260*/  LDL.LU.64 R26, [R1+0x1530] ;  /* 0x00153000011a7983 */ /* 0x001ea20000300a00 */
[----:B------:R-:W2:Y:S02]  /*3d270*/  LDL.LU.64 R24, [R1+0x1528] ;  /* 0x0015280001187983 */ /* 0x000ea40000300a00 */
[----:B------:R-:W-:Y:S02]  /*3d280*/  IMAD.MOV.U32 R18, RZ, RZ, R29 ;  /* 0x000000ffff127224 */ /* 0x000fe400078e001d */
[----:B------:R-:W-:-:S07]  /*3d290*/  IMAD.MOV.U32 R19, RZ, RZ, R28 ;  /* 0x000000ffff137224 */ /* 0x000fce00078e001c */
[----:B--2---:R-:W-:Y:S01]  /*3d2a0*/  HMMA.16816.F32.BF16 R16, R20, R18, R24 ;  /* 0x000000121410723c */ /* 0x004fe20000041818 */
[----:B------:R-:W2:Y:S11]  /*3d2b0*/  LDL.LU.64 R26, [R1+0x1520] ;  /* 0x00152000011a7983 */ /* 0x000eb60000300a00 */
[----:B------:R-:W-:Y:S11]  /*3d2c0*/  @!UPT UIADD3 URZ, URZ, URZ, URZ ;  /* 0x0000003f3f3ff290 */ /* 0x000ff6000fffe03f */
[----:B------:R0:W-:Y:S01]  /*3d2d0*/  STL.64 [R1+0x150], R16 ;  /* 0x0001501001007387 */ /* 0x0001e20000100a00 */
[----:B------:R1:W-:Y:S03]  /*3d2e0*/  STL.64 [R1+0x158], R18 ;  /* 0x0001581201007387 */ /* 0x0003e60000100a00 */
        /* <DEDUP_REMOVED lines=15> */
[----:B------:R-:W-:-:S02]  /*3d3e0*/  IMAD.MOV.U32 R19, RZ, RZ, R0 ;  /* 0x000000ffff137224 */ /* 0x000fc400078e0000 */
[----:B------:R-:W3:Y:S04]  /*3d3f0*/  LDL.LU R0, [R1+0x1518] ;  /* 0x0015180001007983 */ /* 0x000ee80000300800 */
        /* <DEDUP_REMOVED lines=11> */
[----:B---3--:R-:W-:-:S02]  /*3d4b0*/  IMAD.MOV.U32 R19, RZ, RZ, R0 ;  /* 0x000000ffff137224 */ /* 0x008fc400078e0000 */
[----:B------:R-:W3:Y:S04]  /*3d4c0*/  LDL.LU R0, [R1+0x1514] ;  /* 0x0015140001007983 */ /* 0x000ee80000300800 */
[----:B--2---:R0:W-:Y:S01]  /*3d4d0*/  STL.64 [R1+0x14b0], R18 ;  /* 0x0014b01201007387 */ /* 0x0041e20000100a00 */
[----:B------:R-:W-:Y:S02]  /*3d4e0*/  STL.64 [R1+0x14a8], R16 ;  /* 0x0014a81001007387 */ /* 0x000fe40000100a00 */
[----:B0-----:R-:W-:Y:S02]  /*3d4f0*/  IMAD.MOV.U32 R18, RZ, RZ, R13 ;  /* 0x000000ffff127224 */ /* 0x001fe400078e000d */
[----:B------:R-:W-:-:S05]  /*3d500*/  IMAD.MOV.U32 R19, RZ, RZ, R12 ;  /* 0x000000ffff137224 */ /* 0x000fca00078e000c */
[----:B------:R0:W-:Y:S02]  /*3d510*/  STL.64 [R1+0x14c8], R18 ;  /* 0x0014c81201007387 */ /* 0x0001e40000100a00 */
[----:B0-----:R-:W-:Y:S02]  /*3d520*/  IMAD.MOV.U32 R18, RZ, RZ, R9 ;  /* 0x000000ffff127224 */ /* 0x001fe400078e0009 */
[----:B------:R-:W-:-:S05]  /*3d530*/  IMAD.MOV.U32 R19, RZ, RZ, R8 ;  /* 0x000000ffff137224 */ /* 0x000fca00078e0008 */
[----:B------:R4:W-:Y:S02]  /*3d540*/  STL.64 [R1+0x14e0], R18 ;  /* 0x0014e01201007387 */ /* 0x0009e40000100a00 */
[----:B----4-:R-:W-:Y:S02]  /*3d550*/  IMAD.MOV.U32 R18, RZ, RZ, R5 ;  /* 0x000000ffff127224 */ /* 0x010fe400078e0005 */
[----:B------:R-:W-:-:S05]  /*3d560*/  IMAD.MOV.U32 R19, RZ, RZ, R4 ;  /* 0x000000ffff137224 */ /* 0x000fca00078e0004 */
[----:B------:R-:W-:Y:S01]  /*3d570*/  STL.64 [R1+0x14f8], R18 ;  /* 0x0014f81201007387 */ /* 0x000fe20000100a00 */
[----:B------:R-:W2:Y:S02]  /*3d580*/  LDL.LU R5, [R1+0x6f0] ;  /* 0x0006f00001057983 */ /* 0x000ea40000300800 */
[----:B------:R-:W4:Y:S02]  /*3d590*/  LDL.LU R9, [R1+0x6ec] ;  /* 0x0006ec0001097983 */ /* 0x000f240000300800 */
[----:B------:R-:W2:Y:S01]  /*3d5a0*/  LDL.LU R4, [R1+0x6fc] ;  /* 0x0006fc0001047983 */ /* 0x000ea20000300800 */
[----:B------:R-:W-:Y:S04]  /*3d5b0*/  STL.64 [R1+0x14c0], R6 ;  /* 0x0014c00601007387 */ /* 0x000fe80000100a00 */
[----:B--2---:R0:W-:Y:S04]  /*3d5c0*/  STL.64 [R1+0x14b8], R4 ;  /* 0x0014b80401007387 */ /* 0x0041e80000100a00 */
        /* <DEDUP_REMOVED lines=19> */
[----:B--2---:R-:W-:Y:S01]  /*3d700*/  STL.64 [R1+0x1508], R6 ;  /* 0x0015080601007387 */ /* 0x004fe20000100a00 */
[----:B------:R0:W-:Y:S03]  /*3d710*/  STL.64 [R1+0x1500], R4 ;  /* 0x0015000401007387 */ /* 0x0001e60000100a00 */
[----:B0-----:R-:W2:Y:S01]  /*3d720*/  LDL.LU R4, [R1+0x140] ;  /* 0x0001400001047983 */ /* 0x001ea20000300800 */
[----:B------:R-:W2:Y:S02]  /*3d730*/  LDL.LU R5, [R1+0x144] ;  /* 0x0001440001057983 */ /* 0x000ea40000300800 */
[----:B------:R-:W2:Y:S02]  /*3d740*/  LDL.LU R6, [R1+0x148] ;  /* 0x0001480001067983 */ /* 0x000ea40000300800 */
[----:B---3--:R-:W-:Y:S01]  /*3d750*/  IMAD.MOV.U32 R7, RZ, RZ, R0 ;  /* 0x000000ffff077224 */ /* 0x008fe200078e0000 */
        /* <DEDUP_REMOVED lines=9> */
[----:B------:R-:W3:Y:S01]  /*3d7f0*/  LDL.LU R0, [R1+0x6e8] ;  /* 0x0006e80001007983 */ /* 0x000ee20000300800 */
        /* <DEDUP_REMOVED lines=35> */
[----:B------:R-:W2:Y:S02]  /*3da30*/  LDL.LU.64 R16, [R1+0x1498] ;  /* 0x0014980001107983 */ /* 0x000ea40000300a00 */
[----:B------:R-:W3:Y:S01]  /*3da40*/  LDL R27, [R1+0xf0c] ;  /* 0x000f0c00011b7983 */ /* 0x000ee20000100800 */
[C---:B--2---:R-:W-:Y:S11]  /*3da50*/  HMMA.16816.F32.BF16 R16, R20.reuse, R14, R16 ;  /* 0x0000000e1410723c */ /* 0x044ff60000041810 */
[----:B------:R-:W-:Y:S11]  /*3da60*/  @!UPT UIADD3 URZ, URZ, URZ, URZ ;  /* 0x0000003f3f3ff290 */ /* 0x000ff6000fffe03f */
[----:B------:R-:W-:Y:S01]  /*3da70*/  @!UPT UIADD3 URZ, URZ, URZ, URZ ;  /* 0x0000003f3f3ff290 */ /* 0x000fe2000fffe03f */
        /* <DEDUP_REMOVED lines=8> */
[----:B------:R0:W-:Y:S02]  /*3db00*/  STL.64 [R1+0xe8], R18 ;  /* 0x0000e81201007387 */ /* 0x0001e40000100a00 */
[----:B------:R-:W-:Y:S02]  /*3db10*/  IMAD.MOV.U32 R10, RZ, RZ, R19 ;  /* 0x000000ffff0a7224 */ /* 0x000fe400078e0013 */
[----:B0-----:R-:W2:Y:S01]  /*3db20*/  LDL.LU.64 R18, [R1+0x1480] ;  /* 0x0014800001127983 */ /* 0x001ea20000300a00 */
[----:B------:R-:W2:Y:S02]  /*3db30*/  LDL.LU.64 R16, [R1+0x1478] ;  /* 0x0014780001107983 */ /* 0x000ea40000300a00 */
[----:B------:R-:W-:Y:S01]  /*3db40*/  STL [R1+0x13cc], R10 ;  /* 0x0013cc0a01007387 */ /* 0x000fe20000100800 */
[----:B--2---:R-:W-:Y:S01]  /*3db50*/  HMMA.16816.F32.BF16 R20, R20, R6, R16 ;  /* 0x000000061414723c */ /* 0x004fe20000041810 */
[----:B------:R-:W2:Y:S01]  /*3db60*/  LDL.LU.64 R18, [R1+0x1470] ;  /* 0x0014700001127983 */ /* 0x000ea20000300a00 */
[----:B------:R-:W2:Y:S01]  /*3db70*/  LDL.LU.64 R16, [R1+0x1468] ;  /* 0x0014680001107983 */ /* 0x000ea20000300a00 */
[----:B------:R-:W-:-:S02]  /*3db80*/  IADD3 R5, P2, R5, UR12, RZ ;  /* 0x0000000c05057c10 */ /* 0x000fc4000ff5e0ff */
[----:B----4-:R-:W-:Y:S11]  /*3db90*/  IADD3 R9, P3, R9, UR12, RZ ;  /* 0x0000000c09097c10 */ /* 0x010ff6000ff7e0ff */
[----:B------:R-:W-:Y:S08]  /*3dba0*/  @!UPT UIADD3 URZ, URZ, URZ, URZ ;  /* 0x0000003f3f3ff290 */ /* 0x000ff0000fffe03f */
[----:B------:R-:W-:Y:S01]  /*3dbb0*/  IMAD.MOV.U32 R6, RZ, RZ, R23 ;  /* 0x000000ffff067224 */ /* 0x000fe200078e0017 */
[----:B------:R-:W-:Y:S01]  /*3dbc0*/  STL.64 [R1+0xc0], R20 ;  /* 0x0000c01401007387 */ /* 0x000fe20000100a00 */
[----:B------:R-:W-:Y:S03]  /*3dbd0*/  STL.64 [R1+0xc8], R22 ;  /* 0x0000c81601007387 */ /* 0x000fe60000100a00 */
[----:B------:R0:W-:Y:S01]  /*3dbe0*/  STL [R1+0x13d0], R6 ;  /* 0x0013d00601007387 */ /* 0x0001e20000100800 */
[----:B--2---:R-:W-:Y:S02]  /*3dbf0*/  IADD3 R16, P4, R16, UR12, RZ ;  /* 0x0000000c10107c10 */ /* 0x004fe4000ff9e0ff */
[----:B------:R-:W-:Y:S02]  /*3dc00*/  IADD3 R17, P5, R17, UR12, RZ ;  /* 0x0000000c11117c10 */ /* 0x000fe4000ffbe0ff */
[----:B------:R-:W-:-:S02]  /*3dc10*/  IADD3 R18, P6, R18, UR12, RZ ;  /* 0x0000000c12127c10 */ /* 0x000fc4000ffde0ff */
[----:B------:R-:W-:Y:S02]  /*3dc20*/  IADD3 R19, P1, R19, UR12, RZ ;  /* 0x0000000c13137c10 */ /* 0x000fe4000ff3e0ff */
[----:B------:R-:W-:Y:S01]  /*3dc30*/  IADD3.X R4, R4, UR6, RZ, P4, !PT ;  /* 0x0000000604047c10 */ /* 0x000fe2000a7fe4ff */
[----:B------:R-:W-:Y:S01]  /*3dc40*/  STL [R1+0x700], R16 ;  /* 0x0007001001007387 */ /* 0x000fe20000100800 */
[----:B------:R-:W-:Y:S02]  /*3dc50*/  STL [R1+0x66c], R17 ;  /* 0x00066c1101007387 */ /* 0x000fe40000100800 */
[----:B------:R-:W-:Y:S01]  /*3dc60*/  STL [R1+0x6f8], R18 ;  /* 0x0006f81201007387 */ /* 0x000fe20000100800 */
[----:B---3--:R-:W-:Y:S01]  /*3dc70*/  IADD3 R8, P4, R8, UR12, RZ ;  /* 0x0000000c08087c10 */ /* 0x008fe2000ff9e0ff */
[----:B------:R-:W-:Y:S01]  /*3dc80*/  STL [R1+0x6f4], R19 ;  /* 0x0006f41301007387 */ /* 0x000fe20000100800 */
[----:B------:R-:W-:Y:S01]  /*3dc90*/  IADD3.X R29, R29, UR6, RZ, P5, !PT ;  /* 0x000000061d1d7c10 */ /* 0x000fe2000affe4ff */
[----:B------:R-:W-:Y:S01]  /*3dca0*/  STL [R1+0x6f0], R5 ;  /* 0x0006f00501007387 */ /* 0x000fe20000100800 */
[----:B------:R-:W-:Y:S01]  /*3dcb0*/  IADD3 R28, P5, R28, UR12, RZ ;  /* 0x0000000c1c1c7c10 */ /* 0x000fe2000ffbe0ff */
        /* <DEDUP_REMOVED lines=9> */
[----:B------:R-:W-:Y:S02]  /*3dd50*/  STL [R1+0x668], R25 ;  /* 0x0006681901007387 */ /* 0x000fe40000100800 */
[----:B------:R-:W-:Y:S02]  /*3dd60*/  STL [R1+0x6d4], R13 ;  /* 0x0006d40d01007387 */ /* 0x000fe40000100800 */
[----:B------:R-:W-:Y:S01]  /*3dd70*/  STL [R1+0x664], R24 ;  /* 0x0006641801007387 */ /* 0x000fe20000100800 */
[----:B------:R-:W-:Y:S01]  /*3dd80*/  STL [R1+0x6cc], R3 ;  /* 0x0006cc0301007387 */ /* 0x000fe20000100800 */
[----:B0-----:R-:W2:Y:S01]  /*3dd90*/  LDL.LU R6, [R1+0x6b4] ;  /* 0x0006b40001067983 */ /* 0x001ea20000300800 */
[----:B------:R-:W-:Y:S01]  /*3dda0*/  IADD3.X R12, R12, UR6, RZ, P2, !PT ;  /* 0x000000060c0c7c10 */ /* 0x000fe200097fe4ff */
[----:B------:R-:W-:-:S04]  /*3ddb0*/  IADD3 R2, P2, R2, UR12, RZ ;  /* 0x0000000c02027c10 */ /* 0x000fc8000ff5e0ff */
[----:B------:R-:W-:Y:S04]  /*3ddc0*/  STL [R1+0x65c], R12 ;  /* 0x00065c0c01007387 */ /* 0x000fe80000100800 */
[----:B--2---:R0:W-:Y:S01]  /*3ddd0*/  STL [R1+0x145c], R6 ;  /* 0x00145c0601007387 */ /* 0x0041e20000100800 */
[----:B------:R-:W-:Y:S03]  /*3dde0*/  STL [R1+0x6c4], R2 ;  /* 0x0006c40201007387 */ /* 0x000fe60000100800 */
[----:B0-----:R-:W2:Y:S01]  /*3ddf0*/  LDL.LU R6, [R1+0x6e0] ;  /* 0x0006e00001067983 */ /* 0x001ea20000300800 */
[----:B------:R-:W-:-:S05]  /*3de00*/  IADD3.X R0, R0, UR6, RZ, P3, !PT ;  /* 0x0000000600007c10 */ /* 0x000fca0009ffe4ff */
[----:B------:R-:W-:Y:S01]  /*3de10*/  STL [R1+0x6e8], R0 ;  /* 0x0006e80001007387 */ /* 0x000fe20000100800 */
[----:B------:R-:W-:-:S06]  /*3de20*/  UIADD3 UR4, UR4, 0x1, URZ ;  /* 0x0000000104047890 */ /* 0x000fcc000fffe03f */
[----:B------:R-:W-:Y:S01]  /*3de30*/  ISETP.NE.U32.AND P0, PT, R27, UR4, PT ;  /* 0x000000041b007c0c */ /* 0x000fe2000bf05070 */
        /* <DEDUP_REMOVED lines=30> */
[----:B--2---:R-:W-:-:S05]  /*3e020*/  IADD3 R6, P3, R6, UR12, RZ ;  /* 0x0000000c06067c10 */ /* 0x004fca000ff7e0ff */
[----:B------:R0:W-:Y:S04]  /*3e030*/  STL [R1+0x6bc], R6 ;  /* 0x0006bc0601007387 */ /* 0x0001e80000100800 */
[----:B0-----:R-:W2:Y:S02]  /*3e040*/  LDL.LU R6, [R1+0x1460] ;  /* 0x0014600001067983 */ /* 0x001ea40000300800 */
[----:B--2---:R-:W-:-:S05]  /*3e050*/  IADD3.X R6, R6, UR6, RZ, P4, !PT ;  /* 0x0000000606067c10 */ /* 0x004fca000a7fe4ff */
[----:B------:R0:W-:Y:S04]  /*3e060*/  STL [R1+0x6e0], R6 ;  /* 0x0006e00601007387 */ /* 0x0001e80000100800 */
[----:B0-----:R-:W2:Y:S01]  /*3e070*/  LDL.LU R6, [R1+0x145c] ;  /* 0x00145c0001067983 */ /* 0x001ea20000300800 */
[----:B---3--:R-:W-:Y:S01]  /*3e080*/  IADD3.X R20, R20, UR6, RZ, P5, !PT ;  /* 0x0000000614147c10 */ /* 0x008fe2000affe4ff */
[----:B----4-:R-:W-:Y:S01]  /*3e090*/  IADD3 R21, P5, R21, UR12, RZ ;  /* 0x0000000c15157c10 */ /* 0x010fe2000ffbe0ff */
[----:B------:R-:W-:Y:S01]  /*3e0a0*/  IADD3.X R22, R22, UR6, RZ, P6, !PT ;  /* 0x0000000616167c10 */ /* 0x000fe2000b7fe4ff */
[----:B------:R-:W-:Y:S01]  /*3e0b0*/  IADD3 R23, P6, R23, UR12, RZ ;  /* 0x0000000c17177c10 */ /* 0x000fe2000ffde0ff */
        /* <DEDUP_REMOVED lines=16> */
[----:B------:R-:W-:-:S02]  /*3e1c0*/  IADD3.X R3, R3, UR6, RZ, P5, !PT ;  /* 0x0000000603037c10 */ /* 0x000fc4000affe4ff */
[----:B--2---:R-:W-:-:S05]  /*3e1d0*/  IADD3 R6, P4, R6, UR12, RZ ;  /* 0x0000000c06067c10 */ /* 0x004fca000ff9e0ff */
[----:B------:R0:W-:Y:S01]  /*3e1e0*/  STL [R1+0x6b4], R6 ;  /* 0x0006b40601007387 */ /* 0x0001e20000100800 */
[----:B------:R-:W-:Y:S02]  /*3e1f0*/  STL [R1+0x6d8], R20 ;  /* 0x0006d81401007387 */ /* 0x000fe40000100800 */
[----:B------:R-:W-:Y:S02]  /*3e200*/  STL [R1+0x6ac], R21 ;  /* 0x0006ac1501007387 */ /* 0x000fe40000100800 */
[----:B------:R-:W-:Y:S01]  /*3e210*/  STL [R1+0x6d0], R22 ;  /* 0x0006d01601007387 */ /* 0x000fe20000100800 */
[----:B------:R-:W-:Y:S01]  /*3e220*/  STL [R1+0x6a4], R23 ;  /* 0x0006a41701007387 */ /* 0x000fe20000100800 */
[----:B------:R-:W-:Y:S02]  /*3e230*/  STL [R1+0x6c8], R7 ;  /* 0x0006c80701007387 */ /* 0x000fe40000100800 */
[----:B------:R-:W-:Y:S01]  /*3e240*/  STL [R1+0x69c], R10 ;  /* 0x00069c0a01007387 */ /* 0x000fe20000100800 */
[----:B------:R-:W-:Y:S01]  /*3e250*/  IADD3.X R27, R27, UR6, RZ, P4, !PT ;  /* 0x000000061b1b7c10 */ /* 0x000fe2000a7fe4ff */
[----:B------:R-:W-:Y:S01]  /*3e260*/  STL [R1+0x6c0], R11 ;  /* 0x0006c00b01007387 */ /* 0x000fe20000100800 */
[----:B------:R-:W-:Y:S01]  /*3e270*/  IADD3 R16, P4, R16, UR12, RZ ;  /* 0x0000000c10107c10 */ /* 0x000fe2000ff9e0ff */
[----:B------:R-:W-:Y:S02]  /*3e280*/  STL [R1+0x694], R14 ;  /* 0x0006940e01007387 */ /* 0x000fe40000100800 */
[----:B------:R-:W-:Y:S01]  /*3e290*/  STL [R1+0x6b8], R15 ;  /* 0x0006b80f01007387 */ /* 0x000fe20000100800 */
[----:B------:R-:W-:Y:S01]  /*3e2a0*/  STL [R1+0x68c], R26 ;  /* 0x00068c1a01007387 */ /* 0x000fe20000100800 */
[----:B------:R-:W-:Y:S02]  /*3e2b0*/  STL [R1+0x6b0], R27 ;  /* 0x0006b01b01007387 */ /* 0x000fe40000100800 */
[----:B------:R-:W-:Y:S02]  /*3e2c0*/  STL [R1+0x684], R16 ;  /* 0x0006841001007387 */ /* 0x000fe40000100800 */
[----:B------:R-:W-:Y:S01]  /*3e2d0*/  STL [R1+0x6a8], R17 ;  /* 0x0006a81101007387 */ /* 0x000fe20000100800 */
[----:B------:R-:W-:Y:S01]  /*3e2e0*/  STL [R1+0x67c], R18 ;  /* 0x00067c1201007387 */ /* 0x000fe20000100800 */
[----:B------:R-:W-:Y:S02]  /*3e2f0*/  STL [R1+0x6a0], R19 ;  /* 0x0006a01301007387 */ /* 0x000fe40000100800 */
[----:B------:R-:W-:Y:S02]  /*3e300*/  STL [R1+0x674], R5 ;  /* 0x0006740501007387 */ /* 0x000fe40000100800 */
[----:B------:R-:W-:Y:S01]  /*3e310*/  STL [R1+0x698], R9 ;  /* 0x0006980901007387 */ /* 0x000fe20000100800 */
        /* <DEDUP_REMOVED lines=9> */
[----:B------:R-:W-:Y:S02]  /*3e3b0*/  STL [R1+0x678], R3 ;  /* 0x0006780301007387 */ /* 0x000fe40000100800 */
[----:B0-----:R-:W2:Y:S01]  /*3e3c0*/  LDL.LU R6, [R1+0x64c] ;  /* 0x00064c0001067983 */ /* 0x001ea20000300800 */
[----:B------:R-:W-:-:S02]  /*3e3d0*/  IADD3 R12, P5, R12, UR12, RZ ;  /* 0x0000000c0c0c7c10 */ /* 0x000fc4000ffbe0ff */
[----:B------:R-:W-:-:S03]  /*3e3e0*/  IADD3.X R2, R2, UR6, RZ, P6, !PT ;  /* 0x0000000602027c10 */ /* 0x000fc6000b7fe4ff */
[----:B------:R-:W-:Y:S04]  /*3e3f0*/  STL [R1+0x638], R12 ;  /* 0x0006380c01007387 */ /* 0x000fe80000100800 */
[----:B--2---:R0:W-:Y:S01]  /*3e400*/  STL [R1+0x1454], R6 ;  /* 0x0014540601007387 */ /* 0x0041e20000100800 */
[----:B------:R-:W-:Y:S03]  /*3e410*/  STL [R1+0x670], R2 ;  /* 0x0006700201007387 */ /* 0x000fe60000100800 */
[----:B0-----:R-:W2:Y:S01]  /*3e420*/  LDL.LU R6, [R1+0x628] ;  /* 0x0006280001067983 */ /* 0x001ea20000300800 */
[----:B------:R-:W-:-:S05]  /*3e430*/  IADD3 R0, P6, R0, UR12, RZ ;  /* 0x0000000c00007c10 */ /* 0x000fca000ffde0ff */
[----:B------:R-:W-:Y:S04]  /*3e440*/  STL [R1+0x630], R0 ;  /* 0x0006300001007387 */ /* 0x000fe80000100800 */
        /* <DEDUP_REMOVED lines=30> */
[----:B--2---:R-:W-:-:S05]  /*3e630*/  IADD3.X R6, R6, UR6, RZ, P1, !PT ;  /* 0x0000000606067c10 */ /* 0x004fca0008ffe4ff */
[----:B------:R0:W-:Y:S04]  /*3e640*/  STL [R1+0x654], R6 ;  /* 0x0006540601007387 */ /* 0x0001e80000100800 */
[----:B0-----:R-:W2:Y:S02]  /*3e650*/  LDL.LU R6, [R1+0x1458] ;  /* 0x0014580001067983 */ /* 0x001ea40000300800 */
[----:B--2---:R-:W-:-:S05]  /*3e660*/  IADD3 R6, P1, R6, UR12, RZ ;  /* 0x0000000c06067c10 */ /* 0x004fca000ff3e0ff */
[----:B------:R0:W-:Y:S04]  /*3e670*/  STL [R1+0x628], R6 ;  /* 0x0006280601007387 */ /* 0x0001e80000100800 */
[----:B0-----:R-:W2:Y:S01]  /*3e680*/  LDL.LU R6, [R1+0x1454] ;  /* 0x0014540001067983 */ /* 0x001ea20000300800 */
[----:B----4-:R-:W-:Y:S01]  /*3e690*/  IADD3.X R21, R21, UR6, RZ, P3, !PT ;  /* 0x0000000615157c10 */ /* 0x010fe20009ffe4ff */
[----:B---3--:R-:W-:Y:S01]  /*3e6a0*/  IADD3 R22, P3, R22, UR12, RZ ;  /* 0x0000000c16167c10 */ /* 0x008fe2000ff7e0ff */
        /* <DEDUP_REMOVED lines=18> */
[----:B--2---:R-:W-:Y:S01]  /*3e7d0*/  IADD3.X R6, R6, UR6, RZ, P2, !PT ;  /* 0x0000000606067c10 */ /* 0x004fe200097fe4ff */
[----:B------:R-:W-:-:S04]  /*3e7e0*/  IADD3 R20, P2, R20, UR12, RZ ;  /* 0x0000000c14147c10 */ /* 0x000fc8000ff5e0ff */
[----:B------:R0:W-:Y:S01]  /*3e7f0*/  STL [R1+0x64c], R6 ;  /* 0x00064c0601007387 */ /* 0x0001e20000100800 */
[----:B------:R-:W-:Y:S02]  /*3e800*/  STL [R1+0x620], R20 ;  /* 0x0006201401007387 */ /* 0x000fe40000100800 */
[----:B------:R-:W-:Y:S02]  /*3e810*/  STL [R1+0x644], R21 ;  /* 0x0006441501007387 */ /* 0x000fe40000100800 */
[----:B------:R-:W-:Y:S01]  /*3e820*/  STL [R1+0x618], R22 ;  /* 0x0006181601007387 */ /* 0x000fe20000100800 */
[----:B------:R-:W-:Y:S01]  /*3e830*/  STL [R1+0x63c], R23 ;  /* 0x00063c1701007387 */ /* 0x000fe20000100800 */
[----:B------:R-:W-:Y:S02]  /*3e840*/  STL [R1+0x610], R7 ;  /* 0x0006100701007387 */ /* 0x000fe40000100800 */
        /* <DEDUP_REMOVED lines=1535> */
[----:B--2---:R-:W-:Y:S01]  /*44840*/  IADD3.X R6, R6, UR7, RZ, P4, !PT ;  /* 0x0000000706067c10 */ /* 0x004fe2000a7fe4ff */
[----:B------:R-:W-:-:S04]  /*44850*/  IADD3 R10, P4, R10, UR9, RZ ;  /* 0x000000090a0a7c10 */ /* 0x000fc8000ff9e0ff */
[----:B------:R0:W-:Y:S04]  /*44860*/  STL [R1+0x754], R6 ;  /* 0x0007540601007387 */ /* 0x0001e80000100800 */
[----:B0-----:R0:W5:Y:S01]  /*44870*/  LDL.LU R6, [R1+0x13d0] ;  /* 0x0013d00001067983 */ /* 0x0011620000300800 */
[----:B------:R1:W-:Y:S03]  /*44880*/  STL [R1+0xec0], R10 ;  /* 0x000ec00a01007387 */ /* 0x0003e60000100800 */
[----:B-1----:R0:W5:Y:S01]  /*44890*/  LDL.LU R10, [R1+0x13cc] ;  /* 0x0013cc00010a7983 */ /* 0x0021620000300800 */
[----:B------:R1:W-:Y:S03]  /*448a0*/  STL [R1+0x74c], R9 ;  /* 0x00074c0901007387 */ /* 0x0003e60000100800 */
[----:B-1----:R0:W5:Y:S01]  /*448b0*/  LDL.LU R9, [R1+0x13c8] ;  /* 0x0013c80001097983 */ /* 0x0021620000300800 */
[----:B------:R1:W-:Y:S03]  /*448c0*/  STL [R1+0xec8], R5 ;  /* 0x000ec80501007387 */ /* 0x0003e60000100800 */
[----:B-1----:R0:W5:Y:S01]  /*448d0*/  LDL.LU R5, [R1+0x13c4] ;  /* 0x0013c40001057983 */ /* 0x0021620000300800 */
[----:B------:R1:W-:Y:S03]  /*448e0*/  STL [R1+0x744], R8 ;  /* 0x0007440801007387 */ /* 0x0003e60000100800 */
[----:B-1----:R0:W5:Y:S01]  /*448f0*/  LDL.LU R8, [R1+0x13c0] ;  /* 0x0013c00001087983 */ /* 0x0021620000300800 */
[----:B------:R1:W-:Y:S01]  /*44900*/  STL [R1+0xed0], R4 ;  /* 0x000ed00401007387 */ /* 0x0003e20000100800 */
[----:B------:R-:W-:-:S02]  /*44910*/  IADD3.X R2, R2, UR7, RZ, P4, !PT ;  /* 0x0000000702027c10 */ /* 0x000fc4000a7fe4ff */
[----:B-1----:R0:W5:Y:S01]  /*44920*/  LDL.LU R4, [R1+0x13bc] ;  /* 0x0013bc0001047983 */ /* 0x0021620000300800 */
[----:B------:R1:W-:Y:S01]  /*44930*/  STL [R1+0x73c], R29 ;  /* 0x00073c1d01007387 */ /* 0x0003e20000100800 */
[----:B------:R-:W-:Y:S02]  /*44940*/  IADD3 R12, P4, R12, UR9, RZ ;  /* 0x000000090c0c7c10 */ /* 0x000fe4000ff9e0ff */
[----:B-1----:R0:W5:Y:S01]  /*44950*/  LDL.LU R29, [R1+0x13b8] ;  /* 0x0013b800011d7983 */ /* 0x0021620000300800 */
        /* <DEDUP_REMOVED lines=15> */
[----:B-1----:R-:W2:Y:S01]  /*44a50*/  LDL.LU R0, [R1+0x1398] ;  /* 0x0013980001007983 */ /* 0x002ea20000300800 */
[----:B------:R-:W-:-:S02]  /*44a60*/  IADD3 R20, P5, R20, UR9, RZ ;  /* 0x0000000914147c10 */ /* 0x000fc4000ffbe0ff */
[----:B------:R-:W-:Y:S01]  /*44a70*/  IADD3.X R21, R21, UR7, RZ, P6, !PT ;  /* 0x0000000715157c10 */ /* 0x000fe2000b7fe4ff */
[----:B------:R-:W-:Y:S01]  /*44a80*/  IADD3 R22, P6, R22, UR9, RZ ;  /* 0x0000000916167c10 */ /* 0x000fe2000ffde0ff */
[----:B------:R-:W-:Y:S01]  /*44a90*/  IADD3.X R23, R23, UR7, RZ, P1, !PT ;  /* 0x0000000717177c10 */ /* 0x000fe20008ffe4ff */
        /* <DEDUP_REMOVED lines=12> */
[----:B------:R-:W-:Y:S01]  /*44b60*/  IADD3.X R16, R16, UR7, RZ, P5, !PT ;  /* 0x0000000710107c10 */ /* 0x000fe2000affe4ff */
[----:B------:R-:W-:Y:S01]  /*44b70*/  STL [R1+0xee8], R14 ;  /* 0x000ee80e01007387 */ /* 0x000fe20000100800 */
[----:B------:R-:W-:Y:S01]  /*44b80*/  IADD3.X R17, R17, UR7, RZ, P6, !PT ;  /* 0x0000000711117c10 */ /* 0x000fe2000b7fe4ff */
[----:B------:R-:W-:Y:S02]  /*44b90*/  STL [R1+0xeac], R15 ;  /* 0x000eac0f01007387 */ /* 0x000fe40000100800 */
[----:B------:R-:W-:Y:S01]  /*44ba0*/  STL [R1+0xee4], R26 ;  /* 0x000ee41a01007387 */ /* 0x000fe20000100800 */
[----:B------:R-:W-:Y:S01]  /*44bb0*/  IADD3.X R18, R18, UR7, RZ, P1, !PT ;  /* 0x0000000712127c10 */ /* 0x000fe20008ffe4ff */
[----:B------:R-:W-:Y:S01]  /*44bc0*/  STL [R1+0xeb4], R27 ;  /* 0x000eb41b01007387 */ /* 0x000fe20000100800 */
[----:B------:R-:W-:Y:S01]  /*44bd0*/  IADD3.X R19, R19, UR7, RZ, P2, !PT ;  /* 0x0000000713137c10 */ /* 0x000fe200097fe4ff */
[----:B------:R-:W-:Y:S02]  /*44be0*/  STL [R1+0xebc], R16 ;  /* 0x000ebc1001007387 */ /* 0x000fe40000100800 */
[----:B------:R-:W-:Y:S01]  /*44bf0*/  STL [R1+0xec4], R17 ;  /* 0x000ec41101007387 */ /* 0x000fe20000100800 */
[----:B--2---:R-:W-:-:S05]  /*44c00*/  IADD3.X R0, R0, UR7, RZ, P3, !PT ;  /* 0x0000000700007c10 */ /* 0x004fca0009ffe4ff */
[----:B------:R1:W-:Y:S01]  /*44c10*/  STL [R1+0xedc], R0 ;  /* 0x000edc0001007387 */ /* 0x0003e20000100800 */
[----:B------:R0:W-:Y:S03]  /*44c20*/  STL [R1+0xecc], R18 ;  /* 0x000ecc1201007387 */ /* 0x0001e60000100800 */
[----:B-1----:R0:W5:Y:S01]  /*44c30*/  LDL.LU R0, [R1+0x1394] ;  /* 0x0013940001007983 */ /* 0x0021620000300800 */
[----:B------:R0:W-:Y:S01]  /*44c40*/  STL [R1+0xed4], R19 ;  /* 0x000ed41301007387 */ /* 0x0001e20000100800 */
[----:B------:R-:W-:Y:S01]  /*44c50*/  @!P0 CALL.REL.NOINC `(.L_x_2) ;  /* 0x0000001000008944 */ /* 0x000fe20003c00000 */
[----:B------:R-:W-:Y:S05]  /*44c60*/  BRA `(.L_x_3) ;  /* 0xfffdc9c000007947 */ /* 0x000fea000383ffff */
.L_x_2:
[----:B-----5:R-:W2:Y:S04]  /*44c70*/  LDL.LU R0, [R1+0x348] ;  /* 0x0003480001007983 */ /* 0x020ea80000300800 */
[----:B--2---:R1:W-:Y:S04]  /*44c80*/  STL [R1+0x1538], R0 ;  /* 0x0015380001007387 */ /* 0x0043e80000100800 */
[----:B-1----:R-:W2:Y:S04]  /*44c90*/  LDL.LU R0, [R1+0x2fc] ;  /* 0x0002fc0001007983 */ /* 0x002ea80000300800 */
        /* <DEDUP_REMOVED lines=33> */
[----:B------:R-:W2:Y:S01]  /*44eb0*/  LDL.LU R20, [R1+0x1d4] ;  /* 0x0001d40001147983 */ /* 0x000ea20000300800 */
[----:B-1----:R-:W-:-:S03]  /*44ec0*/  IMAD.MOV.U32 R0, RZ, RZ, R10 ;  /* 0x000000ffff007224 */ /* 0x002fc600078e000a */
        /* <DEDUP_REMOVED lines=33> */
[----:B------:R-:W2:Y:S04]  /*450e0*/  LDL.LU R21, [R1+0x2e4] ;  /* 0x0002e40001157983 */ /* 0x000ea80000300800 */
[----:B------:R-:W3:Y:S01]  /*450f0*/  LDL.LU R22, [R1+0x2f4] ;  /* 0x0002f40001167983 */ /* 0x000ee20000300800 */
[----:B-1----:R-:W-:-:S03]  /*45100*/  IMAD.MOV.U32 R20, RZ, RZ, R6 ;  /* 0x000000ffff147224 */ /* 0x002fc600078e0006 */
[----:B------:R-:W3:Y:S04]  /*45110*/  LDL.LU R23, [R1+0x304] ;  /* 0x0003040001177983 */ /* 0x000ee80000300800 */
[----:B------:R-:W4:Y:S04]  /*45120*/  LDL.LU R6, [R1+0x314] ;  /* 0x0003140001067983 */ /* 0x000f280000300800 */
[----:B------:R-:W4:Y:S04]  /*45130*/  LDL.LU R7, [R1+0x324] ;  /* 0x0003240001077983 */ /* 0x000f280000300800 */
        /* <DEDUP_REMOVED lines=8> */
[----:B0-----:R-:W2:Y:S04]  /*451c0*/  LDL.LU R18, [R1+0x330] ;  /* 0x0003300001127983 */ /* 0x001ea80000300800 */
[----:B------:R-:W2:Y:S04]  /*451d0*/  LDL.LU R19, [R1+0x340] ;  /* 0x0003400001137983 */ /* 0x000ea80000300800 */
[----:B------:R0:W-:Y:S04]  /*451e0*/  STL [R1+0x13d8], R5 ;  /* 0x0013d80501007387 */ /* 0x0001e80000100800 */
[----:B0-----:R-:W2:Y:S04]  /*451f0*/  LDL.LU R5, [R1+0x338] ;  /* 0x0003380001057983 */ /* 0x001ea80000300800 */
        /* <DEDUP_REMOVED lines=8> */
[----:B------:R0:W-:Y:S01]  /*45280*/  STL [R1+0x13b4], R12 ;  /* 0x0013b40c01007387 */ /* 0x0001e20000100800 */
[----:B------:R-:W-:-:S03]  /*45290*/  F2FP.BF16.PACK_AB R0, R20, R0 ;  /* 0x000000001400723e */ /* 0x000fc600000010ff */
        /* <DEDUP_REMOVED lines=13> */
[----:B------:R-:W2:Y:S04]  /*45370*/  LDL.LU R20, [R1+0x15c0] ;  /* 0x0015c00001147983 */ /* 0x000ea80000300800 */
[----:B------:R0:W-:Y:S04]  /*45380*/  STL [R1+0x51c], R0 ;  /* 0x00051c0001007387 */ /* 0x0001e80000100800 */
[----:B0-----:R-:W2:Y:S02]  /*45390*/  LDL.LU R0, [R1+0x15bc] ;  /* 0x0015bc0001007983 */ /* 0x001ea40000300800 */
[----:B--2---:R-:W-:-:S02]  /*453a0*/  F2FP.BF16.PACK_AB R0, R20, R0 ;  /* 0x000000001400723e */ /* 0x004fc400000010ff */
        /* <DEDUP_REMOVED lines=62> */
[----:B0-----:R-:W2:Y:S01]  /*45790*/  LDL.LU R0, [R1+0x153c] ;  /* 0x00153c0001007983 */ /* 0x001ea20000300800 */
[----:B------:R-:W-:Y:S02]  /*457a0*/  F2FP.BF16.PACK_AB R2, R2, R24 ;  /* 0x000000180202723e */ /* 0x000fe400000010ff */
[----:B------:R-:W-:-:S02]  /*457b0*/  F2FP.BF16.PACK_AB R24, R25, R29 ;  /* 0x0000001d1918723e */ /* 0x000fc400000010ff */
[----:B--2---:R-:W-:Y:S02]  /*457c0*/  F2FP.BF16.PACK_AB R3, R0, R3 ;  /* 0x000000030003723e */ /* 0x004fe400000010ff */
[----:B------:R-:W2:Y:S04]  /*457d0*/  LDL.LU R0, [R1+0x1538] ;  /* 0x0015380001007983 */ /* 0x000ea80000300800 */
[----:B------:R0:W-:Y:S01]  /*457e0*/  STL [R1+0x4d8], R3 ;  /* 0x0004d80301007387 */ /* 0x0001e20000100800 */
[----:B------:R-:W-:-:S03]  /*457f0*/  F2FP.BF16.PACK_AB R4, R9, R4 ;  /* 0x000000040904723e */ /* 0x000fc600000010ff */
[----:B------:R1:W-:Y:S01]  /*45800*/  STL [R1+0x4d4], R2 ;  /* 0x0004d40201007387 */ /* 0x0003e20000100800 */
[----:B0-----:R-:W-:-:S03]  /*45810*/  F2FP.BF16.PACK_AB R3, R28, R12 ;  /* 0x0000000c1c03723e */ /* 0x001fc600000010ff */
[----:B------:R-:W-:Y:S01]  /*45820*/  STL [R1+0x4d0], R24 ;  /* 0x0004d01801007387 */ /* 0x000fe20000100800 */
[----:B-1----:R-:W-:-:S03]  /*45830*/  F2FP.BF16.PACK_AB R2, R13, R8 ;  /* 0x000000080d02723e */ /* 0x002fc600000010ff */
[----:B------:R-:W-:Y:S04]  /*45840*/  STL [R1+0x14c], R3 ;  /* 0x00014c0301007387 */ /* 0x000fe80000100800 */
[----:B------:R0:W-:Y:S04]  /*45850*/  STL [R1+0x148], R2 ;  /* 0x0001480201007387 */ /* 0x0001e80000100800 */
[----:B------:R-:W-:Y:S01]  /*45860*/  STL [R1+0x144], R4 ;  /* 0x0001440401007387 */ /* 0x000fe20000100800 */
[----:B0-----:R-:W-:Y:S02]  /*45870*/  F2FP.BF16.PACK_AB R2, R20, R21 ;  /* 0x000000151402723e */ /* 0x001fe400000010ff */
[----:B--2---:R-:W-:-:S02]  /*45880*/  F2FP.BF16.PACK_AB R3, R5, R0 ;  /* 0x000000000503723e */ /* 0x004fc400000010ff */
[----:B---3--:R-:W-:-:S03]  /*45890*/  F2FP.BF16.PACK_AB R0, R22, R23 ;  /* 0x000000171600723e */ /* 0x008fc600000010ff */
[----:B------:R4:W-:Y:S04]  /*458a0*/  STL [R1+0x140], R3 ;  /* 0x0001400301007387 */ /* 0x0009e80000100800 */
[----:B------:R0:W-:Y:S01]  /*458b0*/  STL [R1+0x13c], R2 ;  /* 0x00013c0201007387 */ /* 0x0001e20000100800 */
[----:B----4-:R-:W-:-:S03]  /*458c0*/  F2FP.BF16.PACK_AB R3, R6, R7 ;  /* 0x000000070603723e */ /* 0x010fc600000010ff */
[----:B------:R1:W-:Y:S01]  /*458d0*/  STL [R1+0x138], R0 ;  /* 0x0001380001007387 */ /* 0x0003e20000100800 */
[----:B0-----:R-:W-:-:S03]  /*458e0*/  F2FP.BF16.PACK_AB R2, R10, R11 ;  /* 0x0000000b0a02723e */ /* 0x001fc600000010ff */
[----:B------:R0:W-:Y:S01]  /*458f0*/  STL [R1+0x134], R3 ;  /* 0x0001340301007387 */ /* 0x0001e20000100800 */
[----:B-1----:R-:W-:-:S03]  /*45900*/  F2FP.BF16.PACK_AB R0, R14, R15 ;  /* 0x0000000f0e00723e */ /* 0x002fc600000010ff */
[----:B------:R-:W-:Y:S01]  /*45910*/  STL [R1+0x130], R2 ;  /* 0x0001300201007387 */ /* 0x000fe20000100800 */
[----:B0-----:R-:W-:-:S03]  /*45920*/  F2FP.BF16.PACK_AB R3, R26, R27 ;  /* 0x0000001b1a03723e */ /* 0x001fc600000010ff */
[----:B------:R-:W-:Y:S04]  /*45930*/  STL [R1+0x12c], R0 ;  /* 0x00012c0001007387 */ /* 0x000fe80000100800 */
[----:B------:R0:W-:Y:S04]  /*45940*/  STL [R1+0x128], R3 ;  /* 0x0001280301007387 */ /* 0x0001e80000100800 */
[----:B0-----:R-:W2:Y:S01]  /*45950*/  LDL.LU R3, [R1+0x3dc] ;  /* 0x0003dc0001037983 */ /* 0x001ea20000300800 */
[----:B------:R-:W-:Y:S02]  /*45960*/  F2FP.BF16.PACK_AB R2, R16, R17 ;  /* 0x000000111002723e */ /* 0x000fe400000010ff */
[----:B------:R-:W-:-:S03]  /*45970*/  F2FP.BF16.PACK_AB R0, R18, R19 ;  /* 0x000000131200723e */ /* 0x000fc600000010ff */
        /* <DEDUP_REMOVED lines=34> */
[----:B------:R-:W3:Y:S04]  /*45ba0*/  LDL.LU R2, [R1+0x3ec] ;  /* 0x0003ec0001027983 */ /* 0x000ee80000300800 */
[----:B---3--:R0:W-:Y:S04]  /*45bb0*/  STL [R1+0x14b4], R2 ;  /* 0x0014b40201007387 */ /* 0x0081e80000100800 */
[----:B0-----:R-:W3:Y:S04]  /*45bc0*/  LDL.LU R2, [R1+0x2dc] ;  /* 0x0002dc0001027983 */ /* 0x001ee80000300800 */
        /* <DEDUP_REMOVED lines=31> */
[----:B0-----:R-:W2:Y:S04]  /*45dc0*/  LDL.LU R2, [R1+0xdc] ;  /* 0x0000dc0001027983 */ /* 0x001ea80000300800 */
[----:B------:R-:W3:Y:S04]  /*45dd0*/  LDL.LU R24, [R1+0x3fc] ;  /* 0x0003fc0001187983 */ /* 0x000ee80000300800 */
[----:B------:R-:W4:Y:S04]  /*45de0*/  LDL.LU R25, [R1+0x40c] ;  /* 0x00040c0001197983 */ /* 0x000f280000300800 */
        /* <DEDUP_REMOVED lines=25> */
[----:B--2---:R-:W-:-:S03]  /*45f80*/  F2FP.BF16.PACK_AB R3, R2, R3 ;  /* 0x000000030203723e */ /* 0x004fc600000010ff */
        /* <DEDUP_REMOVED lines=65> */
[----:B------:R0:W-:Y:S01]  /*463a0*/  STL [R1+0xdc], R3 ;  /* 0x0000dc0301007387 */ /* 0x0001e20000100800 */
[----:B---3--:R-:W-:Y:S02]  /*463b0*/  F2FP.BF16.PACK_AB R4, R9, R4 ;  /* 0x000000040904723e */ /* 0x008fe400000010ff */
[----:B0-----:R-:W-:Y:S02]  /*463c0*/  F2FP.BF16.PACK_AB R3, R28, R12 ;  /* 0x0000000c1c03723e */ /* 0x001fe400000010ff */
[----:B--2---:R-:W-:Y:S02]  /*463d0*/  F2FP.BF16.PACK_AB R2, R2, R24 ;  /* 0x000000180202723e */ /* 0x004fe400000010ff */
[----:B----4-:R-:W-:-:S03]  /*463e0*/  F2FP.BF16.PACK_AB R24, R25, R29 ;  /* 0x0000001d1918723e */ /* 0x010fc600000010ff */
[----:B------:R0:W-:Y:S04]  /*463f0*/  STL [R1+0xd8], R2 ;  /* 0x0000d80201007387 */ /* 0x0001e80000100800 */
[----:B------:R-:W-:Y:S04]  /*46400*/  STL [R1+0xd4], R24 ;  /* 0x0000d41801007387 */ /* 0x000fe80000100800 */
[----:B------:R1:W-:Y:S01]  /*46410*/  STL [R1+0xd0], R3 ;  /* 0x0000d00301007387 */ /* 0x0003e20000100800 */
[----:B0-----:R-:W-:-:S05]  /*46420*/  F2FP.BF16.PACK_AB R2, R13, R8 ;  /* 0x000000080d02723e */ /* 0x001fca00000010ff */
[----:B------:R0:W-:Y:S01]  /*46430*/  STL [R1+0xcc], R2 ;  /* 0x0000cc0201007387 */ /* 0x0001e20000100800 */
[----:B-1----:R-:W-:-:S03]  /*46440*/  F2FP.BF16.PACK_AB R3, R5, R0 ;  /* 0x000000000503723e */ /* 0x002fc600000010ff */
[----:B------:R-:W-:Y:S01]  /*46450*/  STL [R1+0xc8], R4 ;  /* 0x0000c80401007387 */ /* 0x000fe20000100800 */
[----:B------:R-:W-:-:S03]  /*46460*/  F2FP.BF16.PACK_AB R0, R22, R23 ;  /* 0x000000171600723e */ /* 0x000fc600000010ff */
[----:B------:R1:W-:Y:S01]  /*46470*/  STL [R1+0xc4], R3 ;  /* 0x0000c40301007387 */ /* 0x0003e20000100800 */
[----:B0-----:R-:W-:-:S05]  /*46480*/  F2FP.BF16.PACK_AB R2, R20, R21 ;  /* 0x000000151402723e */ /* 0x001fca00000010ff */
[----:B------:R0:W-:Y:S01]  /*46490*/  STL [R1+0xc0], R2 ;  /* 0x0000c00201007387 */ /* 0x0001e20000100800 */
[----:B-1----:R-:W-:-:S03]  /*464a0*/  F2FP.BF16.PACK_AB R3, R6, R7 ;  /* 0x000000070603723e */ /* 0x002fc600000010ff */
[----:B------:R1:W-:Y:S04]  /*464b0*/  STL [R1+0xbc], R0 ;  /* 0x0000bc0001007387 */ /* 0x0003e80000100800 */
[----:B------:R2:W-:Y:S01]  /*464c0*/  STL [R1+0xb8], R3 ;  /* 0x0000b80301007387 */ /* 0x0005e20000100800 */
[----:B0-----:R-:W-:Y:S02]  /*464d0*/  F2FP.BF16.PACK_AB R2, R10, R11 ;  /* 0x0000000b0a02723e */ /* 0x001fe400000010ff */
[----:B-1----:R-:W-:-:S03]  /*464e0*/  F2FP.BF16.PACK_AB R0, R14, R15 ;  /* 0x0000000f0e00723e */ /* 0x002fc600000010ff */
[----:B------:R-:W-:Y:S01]  /*464f0*/  STL [R1+0xb4], R2 ;  /* 0x0000b40201007387 */ /* 0x000fe20000100800 */
[----:B--2---:R-:W-:-:S03]  /*46500*/  F2FP.BF16.PACK_AB R3, R26, R27 ;  /* 0x0000001b1a03723e */ /* 0x004fc600000010ff */
        /* <DEDUP_REMOVED lines=188> */
[----:B------:R0:W-:Y:S01]  /*470d0*/  STL [R1+0x38], R2 ;  /* 0x0000380201007387 */ /* 0x0001e20000100800 */
[----:B--2---:R-:W-:-:S03]  /*470e0*/  F2FP.BF16.PACK_AB R3, R26, R27 ;  /* 0x0000001b1a03723e */ /* 0x004fc600000010ff */
[----:B------:R1:W-:Y:S04]  /*470f0*/  STL [R1+0x34], R0 ;  /* 0x0000340001007387 */ /* 0x0003e80000100800 */
[----:B------:R-:W-:Y:S04]  /*47100*/  STL [R1+0x30], R3 ;  /* 0x0000300301007387 */ /* 0x000fe80000100800 */
[----:B------:R-:W2:Y:S01]  /*47110*/  LDL.LU R7, [R1+0x264] ;  /* 0x0002640001077983 */ /* 0x000ea20000300800 */
[----:B0-----:R-:W-:Y:S02]  /*47120*/  F2FP.BF16.PACK_AB R2, R16, R17 ;  /* 0x000000111002723e */ /* 0x001fe400000010ff */
[----:B-1----:R-:W-:-:S03]  /*47130*/  F2FP.BF16.PACK_AB R0, R18, R19 ;  /* 0x000000131200723e */ /* 0x002fc600000010ff */
        /* <DEDUP_REMOVED lines=47> */
[----:B------:R-:W2:Y:S04]  /*47430*/  LDL.LU R11, [R1+0x260] ;  /* 0x00026000010b7983 */ /* 0x000ea80000300800 */
[----:B--2---:R0:W-:Y:S04]  /*47440*/  STL [R1+0x13d0], R11 ;  /* 0x0013d00b01007387 */ /* 0x0041e80000100800 */
[----:B0-----:R-:W2:Y:S04]  /*47450*/  LDL.LU R11, [R1+0x2b4] ;  /* 0x0002b400010b7983 */ /* 0x001ea80000300800 */
[----:B------:R-:W2:Y:S04]  /*47460*/  LDL.LU R9, [R1+0x270] ;  /* 0x0002700001097983 */ /* 0x000ea80000300800 */
[----:B--2---:R0:W-:Y:S04]  /*47470*/  STL [R1+0x13cc], R9 ;  /* 0x0013cc0901007387 */ /* 0x0041e80000100800 */
[----:B0-----:R-:W2:Y:S04]  /*47480*/  LDL.LU R9, [R1+0x250] ;  /* 0x0002500001097983 */ /* 0x001ea80000300800 */
[----:B------:R-:W2:Y:S04]  /*47490*/  LDL.LU R10, [R1+0x280] ;  /* 0x00028000010a7983 */ /* 0x000ea80000300800 */
[----:B------:R-:W2:Y:S04]  /*474a0*/  LDL.LU R8, [R1+0x290] ;  /* 0x0002900001087983 */ /* 0x000ea80000300800 */
        /* <DEDUP_REMOVED lines=11> */
[----:B------:R-:W2:Y:S01]  /*47560*/  LDL.LU R28, [R1+0x468] ;  /* 0x00046800011c7983 */ /* 0x000ea20000300800 */
[----:B------:R-:W-:-:S03]  /*47570*/  F2FP.BF16.PACK_AB R7, R5, R7 ;  /* 0x000000070507723e */ /* 0x000fc600000010ff */
[----:B--2---:R0:W-:Y:S04]  /*47580*/  STL [R1+0x13ac], R28 ;  /* 0x0013ac1c01007387 */ /* 0x0041e80000100800 */
[----:B0-----:R-:W2:Y:S04]  /*47590*/  LDL.LU R28, [R1+0x448] ;  /* 0x00044800011c7983 */ /* 0x001ea80000300800 */
        /* <DEDUP_REMOVED lines=52> */
[----:B------:R0:W-:Y:S04]  /*478e0*/  STL [R1], R7 ;  /* 0x0000000701007387 */ /* 0x0001e80000100800 */
[----:B0-----:R-:W2:Y:S02]  /*478f0*/  LDL.LU R7, [R1+0x13e0] ;  /* 0x0013e00001077983 */ /* 0x001ea40000300800 */
[----:B--2---:R-:W-:-:S02]  /*47900*/  F2FP.BF16.PACK_AB R7, R5, R7 ;  /* 0x000000070507723e */ /* 0x004fc400000010ff */
[----:B------:R-:W3:Y:S02]  /*47910*/  LDL.LU R5, [R1+0x13dc] ;  /* 0x0013dc0001057983 */ /* 0x000ee40000300800 */
[----:B---3--:R-:W-:Y:S02]  /*47920*/  F2FP.BF16.PACK_AB R6, R5, R6 ;  /* 0x000000060506723e */ /* 0x008fe400000010ff */
[----:B------:R-:W4:Y:S02]  /*47930*/  LDL.LU R5, [R1+0x13d8] ;  /* 0x0013d80001057983 */ /* 0x000f240000300800 */
[----:B----4-:R-:W-:Y:S02]  /*47940*/  F2FP.BF16.PACK_AB R5, R4, R5 ;  /* 0x000000050405723e */ /* 0x010fe400000010ff */
[----:B------:R-:W2:Y:S02]  /*47950*/  LDL.LU R4, [R1+0x13d4] ;  /* 0x0013d40001047983 */ /* 0x000ea40000300800 */
[----:B--2---:R-:W-:-:S02]  /*47960*/  F2FP.BF16.PACK_AB R4, R11, R4 ;  /* 0x000000040b04723e */ /* 0x004fc400000010ff */
[----:B------:R-:W2:Y:S02]  /*47970*/  LDL.LU R11, [R1+0x13d0] ;  /* 0x0013d000010b7983 */ /* 0x000ea40000300800 */
[----:B--2---:R-:W-:Y:S02]  /*47980*/  F2FP.BF16.PACK_AB R11, R9, R11 ;  /* 0x0000000b090b723e */ /* 0x004fe400000010ff */
[----:B------:R-:W2:Y:S02]  /*47990*/  LDL.LU R9, [R1+0x13cc] ;  /* 0x0013cc0001097983 */ /* 0x000ea40000300800 */
[----:B--2---:R-:W-:Y:S02]  /*479a0*/  F2FP.BF16.PACK_AB R10, R9, R10 ;  /* 0x0000000a090a723e */ /* 0x004fe400000010ff */
        /* <DEDUP_REMOVED lines=14> */
[----:B------:R-:W2:Y:S01]  /*47a90*/  LDL.LU R28, [R1+0x13ac] ;  /* 0x0013ac00011c7983 */ /* 0x000ea20000300800 */
[----:B------:R-:W-:Y:S02]  /*47aa0*/  F2FP.BF16.PACK_AB R17, R29, R17 ;  /* 0x000000111d11723e */ /* 0x000fe400000010ff */
[----:B------:R-:W-:Y:S02]  /*47ab0*/  F2FP.BF16.PACK_AB R16, R25, R16 ;  /* 0x000000101910723e */ /* 0x000fe400000010ff */
[----:B------:R-:W-:Y:S02]  /*47ac0*/  F2FP.BF16.PACK_AB R23, R24, R23 ;  /* 0x000000171817723e */ /* 0x000fe400000010ff */
[----:B------:R-:W-:Y:S02]  /*47ad0*/  F2FP.BF16.PACK_AB R22, R2, R22 ;  /* 0x000000160216723e */ /* 0x000fe400000010ff */
[----:B------:R-:W-:Y:S02]  /*47ae0*/  F2FP.BF16.PACK_AB R21, R3, R21 ;  /* 0x000000150315723e */ /* 0x000fe400000010ff */
[----:B--2---:R-:W-:-:S02]  /*47af0*/  F2FP.BF16.PACK_AB R18, R28, R18 ;  /* 0x000000121c12723e */ /* 0x004fc400000010ff */
[----:B------:R-:W2:Y:S04]  /*47b00*/  LDL.LU R28, [R1+0x13a8] ;  /* 0x0013a800011c7983 */ /* 0x000ea80000300800 */
[----:B------:R-:W2:Y:S04]  /*47b10*/  LDL.LU R29, [R1+0x13a4] ;  /* 0x0013a400011d7983 */ /* 0x000ea80000300800 */
[----:B------:R-:W3:Y:S04]  /*47b20*/  LDL.LU R25, [R1+0x13a0] ;  /* 0x0013a00001197983 */ /* 0x000ee80000300800 */
[----:B------:R-:W3:Y:S04]  /*47b30*/  LDL.LU R24, [R1+0x139c] ;  /* 0x00139c0001187983 */ /* 0x000ee80000300800 */
[----:B------:R-:W4:Y:S04]  /*47b40*/  LDL.LU R2, [R1+0x1398] ;  /* 0x0013980001027983 */ /* 0x000f280000300800 */
[----:B------:R-:W4:Y:S01]  /*47b50*/  LDL.LU R3, [R1+0x1394] ;  /* 0x0013940001037983 */ /* 0x000f220000300800 */
[----:B------:R-:W-:-:S02]  /*47b60*/  F2FP.BF16.PACK_AB R27, R26, R27 ;  /* 0x0000001b1a1b723e */ /* 0x000fc400000010ff */
[----:B------:R-:W-:Y:S02]  /*47b70*/  F2FP.BF16.PACK_AB R20, R0, R20 ;  /* 0x000000140014723e */ /* 0x000fe400000010ff */
[----:B--2---:R-:W-:Y:S02]  /*47b80*/  F2FP.BF16.PACK_AB R26, R29, R28 ;  /* 0x0000001c1d1a723e */ /* 0x004fe400000010ff */
[----:B---3--:R-:W-:Y:S02]  /*47b90*/  F2FP.BF16.PACK_AB R25, R25, R24 ;  /* 0x000000181919723e */ /* 0x008fe400000010ff */
[----:B----4-:R-:W-:Y:S02]  /*47ba0*/  F2FP.BF16.PACK_AB R24, R3, R2 ;  /* 0x000000020318723e */ /* 0x010fe400000010ff */
.L_x_1:
[----:B0-----:R-:W2:Y:S04]  /*47bb0*/  LDL.LU R0, [R1+0xf3c] ;  /* 0x000f3c0001007983 */ /* 0x001ea80000300800 */
[----:B------:R-:W3:Y:S04]  /*47bc0*/  LDL.LU R3, [R1+0xf10] ;  /* 0x000f100001037983 */ /* 0x000ee80000300800 */
[----:B------:R-:W0:Y:S02]  /*47bd0*/  S2R R29, SR_TID.X ;  /* 0x00000000001d7919 */ /* 0x000e240000002100 */
[----:B0-----:R-:W-:-:S02]  /*47be0*/  IMAD.SHL.U32 R2, R29, 0x4, RZ ;  /* 0x000000041d027824 */ /* 0x001fc400078e00ff */
[----:B------:R-:W-:Y:S01]  /*47bf0*/  BAR.SYNC.DEFER_BLOCKING 0x0 ;  /* 0x0000000000007b1d */ /* 0x000fe20000010000 */
[----:B--2---:R-:W-:-:S04]  /*47c00*/  LOP3.LUT R0, R0, 0x60, RZ, 0xc0, !PT ;  /* 0x0000006000007812 */ /* 0x004fc800078ec0ff */
[----:B------:R-:W-:Y:S01]  /*47c10*/  LOP3.LUT R0, R0, 0x70, R2, 0x78, !PT ;  /* 0x0000007000007812 */ /* 0x000fe200078e7802 */
[----:B------:R-:W-:Y:S01]  /*47c20*/  IMAD.SHL.U32 R2, R29, 0x400, RZ ;  /* 0x000004001d027824 */ /* 0x000fe200078e00ff */
[----:B---3--:R-:W-:-:S04]  /*47c30*/  LOP3.LUT R28, R3, 0x1800, RZ, 0xc0, !PT ;  /* 0x00001800031c7812 */ /* 0x008fc800078ec0ff */
[----:B------:R-:W-:-:S04]  /*47c40*/  LOP3.LUT R2, R2, 0x6000, RZ, 0xc0, !PT ;  /* 0x0000600002027812 */ /* 0x000fc800078ec0ff */
[----:B------:R-:W-:-:S05]  /*47c50*/  IADD3 R28, R0, R2, R28 ;  /* 0x00000002001c7210 */ /* 0x000fca0007ffe01c */
[----:B------:R0:W-:Y:S04]  /*47c60*/  STS.128 [R28], R24 ;  /* 0x000000181c007388 */ /* 0x0001e80000000c00 */
[----:B0-----:R-:W2:Y:S04]  /*47c70*/  LDL.LU R24, [R1+0x90] ;  /* 0x0000900001187983 */ /* 0x001ea80000300800 */
[----:B------:R-:W2:Y:S04]  /*47c80*/  LDL.LU R25, [R1+0x94] ;  /* 0x0000940001197983 */ /* 0x000ea80000300800 */
[----:B------:R-:W3:Y:S04]  /*47c90*/  LDL.LU R26, [R1+0x98] ;  /* 0x00009800011a7983 */ /* 0x000ee80000300800 */
[----:B------:R-:W3:Y:S04]  /*47ca0*/  LDL.LU R27, [R1+0x9c] ;  /* 0x00009c00011b7983 */ /* 0x000ee80000300800 */
[----:B---3--:R-:W-:Y:S04]  /*47cb0*/  STL.64 [R1+0x1490], R26 ;  /* 0x0014901a01007387 */ /* 0x008fe80000100a00 */
[----:B--2---:R0:W-:Y:S04]  /*47cc0*/  STL.64 [R1+0x1488], R24 ;  /* 0x0014881801007387 */ /* 0x0041e80000100a00 */
        /* <DEDUP_REMOVED lines=16> */
[----:B------:R-:W-:Y:S04]  /*47dd0*/  STS.128 [R28+0x400], R20 ;  /* 0x000400141c007388 */ /* 0x000fe80000000c00 */
[----:B------:R-:W-:Y:S04]  /*47de0*/  STS.128 [R28+0x80], R16 ;  /* 0x000080101c007388 */ /* 0x000fe80000000c00 */
[----:B---3--:R-:W-:Y:S04]  /*47df0*/  STL.64 [R1+0x14c0], R26 ;  /* 0x0014c01a01007387 */ /* 0x008fe80000100a00 */
[----:B--2---:R0:W-:Y:S04]  /*47e00*/  STL.64 [R1+0x14b8], R24 ;  /* 0x0014b81801007387 */ /* 0x0041e80000100a00 */
[----:B0-----:R-:W2:Y:S04]  /*47e10*/  LDL.LU R24, [R1] ;  /* 0x0000000001187983 */ /* 0x001ea80000300800 */
[----:B------:R-:W2:Y:S04]  /*47e20*/  LDL.LU R25, [R1+0x4] ;  /* 0x0000040001197983 */ /* 0x000ea80000300800 */
[----:B------:R-:W2:Y:S04]  /*47e30*/  LDL.LU R26, [R1+0x8] ;  /* 0x00000800011a7983 */ /* 0x000ea80000300800 */
[----:B------:R-:W2:Y:S04]  /*47e40*/  LDL.LU R27, [R1+0xc] ;  /* 0x00000c00011b7983 */ /* 0x000ea80000300800 */
[----:B------:R-:W3:Y:S04]  /*47e50*/  LDL.LU R20, [R1+0x80] ;  /* 0x0000800001147983 */ /* 0x000ee80000300800 */
[----:B------:R-:W3:Y:S04]  /*47e60*/  LDL.LU R21, [R1+0x84] ;  /* 0x0000840001157983 */ /* 0x000ee80000300800 */
[----:B------:R-:W3:Y:S04]  /*47e70*/  LDL.LU R22, [R1+0x88] ;  /* 0x0000880001167983 */ /* 0x000ee80000300800 */
[----:B------:R-:W3:Y:S04]  /*47e80*/  LDL.LU R23, [R1+0x8c] ;  /* 0x00008c0001177983 */ /* 0x000ee80000300800 */
[----:B------:R-:W4:Y:S04]  /*47e90*/  LDL.LU R16, [R1+0x70] ;  /* 0x0000700001107983 */ /* 0x000f280000300800 */
[----:B------:R-:W4:Y:S04]  /*47ea0*/  LDL.LU R17, [R1+0x74] ;  /* 0x0000740001117983 */ /* 0x000f280000300800 */
[----:B------:R-:W4:Y:S04]  /*47eb0*/  LDL.LU R18, [R1+0x78] ;  /* 0x0000780001127983 */ /* 0x000f280000300800 */
[----:B------:R-:W4:Y:S04]  /*47ec0*/  LDL.LU R19, [R1+0x7c] ;  /* 0x00007c0001137983 */ /* 0x000f280000300800 */
[----:B------:R0:W-:Y:S04]  /*47ed0*/  STS.128 [R28+0x480], R12 ;  /* 0x0004800c1c007388 */ /* 0x0001e80000000c00 */
[----:B------:R1:W-:Y:S04]  /*47ee0*/  STS.128 [R28+0x100], R8 ;  /* 0x000100081c007388 */ /* 0x0003e80000000c00 */
[----:B------:R5:W-:Y:S04]  /*47ef0*/  STS.128 [R28+0x500], R4 ;  /* 0x000500041c007388 */ /* 0x000be80000000c00 */
[----:B0-----:R-:W3:Y:S04]  /*47f00*/  LDL.LU R12, [R1+0x60] ;  /* 0x00006000010c7983 */ /* 0x001ee80000300800 */
[----:B------:R-:W3:Y:S04]  /*47f10*/  LDL.LU R13, [R1+0x64] ;  /* 0x00006400010d7983 */ /* 0x000ee80000300800 */
[----:B------:R-:W3:Y:S04]  /*47f20*/  LDL.LU R14, [R1+0x68] ;  /* 0x00006800010e7983 */ /* 0x000ee80000300800 */
[----:B------:R-:W3:Y:S04]  /*47f30*/  LDL.LU R15, [R1+0x6c] ;  /* 0x00006c00010f7983 */ /* 0x000ee80000300800 */
[----:B-1----:R-:W3:Y:S04]  /*47f40*/  LDL.LU R8, [R1+0x50] ;  /* 0x0000500001087983 */ /* 0x002ee80000300800 */
[----:B------:R-:W3:Y:S04]  /*47f50*/  LDL.LU R9, [R1+0x54] ;  /* 0x0000540001097983 */ /* 0x000ee80000300800 */
[----:B------:R-:W3:Y:S04]  /*47f60*/  LDL.LU R10, [R1+0x58] ;  /* 0x00005800010a7983 */ /* 0x000ee80000300800 */
[----:B------:R-:W3:Y:S04]  /*47f70*/  LDL.LU R11, [R1+0x5c] ;  /* 0x00005c00010b7983 */ /* 0x000ee80000300800 */
[----:B-----5:R-:W5:Y:S04]  /*47f80*/  LDL.LU R4, [R1+0x40] ;  /* 0x0000400001047983 */ /* 0x020f680000300800 */
[----:B------:R-:W5:Y:S04]  /*47f90*/  LDL.LU R5, [R1+0x44] ;  /* 0x0000440001057983 */ /* 0x000f680000300800 */
[----:B------:R-:W5:Y:S04]  /*47fa0*/  LDL.LU R6, [R1+0x48] ;  /* 0x0000480001067983 */ /* 0x000f680000300800 */
[----:B------:R-:W5:Y:S01]  /*47fb0*/  LDL.LU R7, [R1+0x4c] ;  /* 0x00004c0001077983 */ /* 0x000f620000300800 */
[----:B------:R-:W-:-:S02]  /*47fc0*/  IMAD.SHL.U32 R3, R29, 0x10, RZ ;  /* 0x000000101d037824 */ /* 0x000fc400078e00ff */
[----:B------:R-:W-:-:S03]  /*47fd0*/  IMAD.SHL.U32 R0, R29, 0x1000, RZ ;  /* 0x000010001d007824 */ /* 0x000fc600078e00ff */
[----:B------:R-:W-:-:S04]  /*47fe0*/  LOP3.LUT R3, R3, 0x7f0, RZ, 0xc0, !PT ;  /* 0x000007f003037812 */ /* 0x000fc800078ec0ff */
[----:B------:R-:W-:Y:S01]  /*47ff0*/  LOP3.LUT R3, R3, 0x6000, R0, 0xf8, !PT ;  /* 0x0000600003037812 */ /* 0x000fe200078ef800 */
[----:B--2---:R0:W-:Y:S04]  /*48000*/  STS.128 [R28+0x180], R24 ;  /* 0x000180181c007388 */ /* 0x0041e80000000c00 */
[----:B0-----:R-:W2:Y:S04]  /*48010*/  LDL.LU.64 R26, [R1+0x14c0] ;  /* 0x0014c000011a7983 */ /* 0x001ea80000300a00 */
[----:B------:R-:W2:Y:S04]  /*48020*/  LDL.LU.64 R24, [R1+0x14b8] ;  /* 0x0014b80001187983 */ /* 0x000ea80000300a00 */
        /* <DEDUP_REMOVED lines=8> */
[----:B------:R-:W2:Y:S01]  /*480b0*/  LDL.LU.64 R24, [R1+0x1488] ;  /* 0x0014880001187983 */ /* 0x000ea20000300a00 */
[----:B------:R-:W-:-:S02]  /*480c0*/  LOP3.LUT R29, R3, 0x20, RZ, 0x3c, !PT ;  /* 0x00000020031d7812 */ /* 0x000fc400078e3cff */
[C---:B------:R-:W-:Y:S01]  /*480d0*/  LOP3.LUT R2, R3.reuse, 0x40, RZ, 0x3c, !PT ;  /* 0x0000004003027812 */ /* 0x040fe200078e3cff */
[----:B-----5:R-:W-:Y:S01]  /*480e0*/  STS.128 [R28+0x280], R4 ;  /* 0x000280041c007388 */ /* 0x020fe20000000c00 */
[----:B------:R-:W-:-:S03]  /*480f0*/  LOP3.LUT R0, R3, 0x60, RZ, 0x3c, !PT ;  /* 0x0000006003007812 */ /* 0x000fc600078e3cff */
[----:B---3--:R-:W-:Y:S04]  /*48100*/  STS.128 [R28+0x680], R8 ;  /* 0x000680081c007388 */ /* 0x008fe80000000c00 */
[----:B------:R-:W-:Y:S04]  /*48110*/  STS.128 [R28+0x300], R12 ;  /* 0x0003000c1c007388 */ /* 0x000fe80000000c00 */
[----:B----4-:R-:W-:Y:S04]  /*48120*/  STS.128 [R28+0x700], R16 ;  /* 0x000700101c007388 */ /* 0x010fe80000000c00 */
[----:B------:R-:W-:Y:S04]  /*48130*/  STS.128 [R28+0x380], R20 ;  /* 0x000380141c007388 */ /* 0x000fe80000000c00 */
[----:B--2---:R-:W-:Y:S04]  /*48140*/  STS.128 [R28+0x780], R24 ;  /* 0x000780181c007388 */ /* 0x004fe80000000c00 */
[----:B------:R-:W-:Y:S06]  /*48150*/  BAR.SYNC.DEFER_BLOCKING 0x0 ;  /* 0x0000000000007b1d */ /* 0x000fec0000010000 */
[----:B------:R-:W0:Y:S04]  /*48160*/  LDS.128 R4, [R3] ;  /* 0x0000000003047984 */ /* 0x000e280000000c00 */
[----:B------:R-:W1:Y:S04]  /*48170*/  LDS.128 R12, [R3+0x800] ;  /* 0x00080000030c7984 */ /* 0x000e680000000c00 */
[----:B------:R-:W2:Y:S04]  /*48180*/  LDS.128 R8, [R3+0x1000] ;  /* 0x0010000003087984 */ /* 0x000ea80000000c00 */
[----:B------:R-:W-:Y:S04]  /*48190*/  LDS.128 R16, [R0+0x1000] ;  /* 0x0010000000107984 */ /* 0x000fe80000000c00 */
[----:B0-----:R-:W-:Y:S04]  /*481a0*/  STL.64 [R1+0x50], R4 ;  /* 0x0000500401007387 */ /* 0x001fe80000100a00 */
[----:B------:R-:W-:Y:S04]  /*481b0*/  STL.64 [R1+0x58], R6 ;  /* 0x0000580601007387 */ /* 0x000fe80000100a00 */
[----:B------:R-:W0:Y:S04]  /*481c0*/  LDS.128 R4, [R3+0x1800] ;  /* 0x0018000003047984 */ /* 0x000e280000000c00 */
[----:B-1----:R-:W-:Y:S04]  /*481d0*/  STL.64 [R1+0x80], R12 ;  /* 0x0000800c01007387 */ /* 0x002fe80000100a00 */
[----:B------:R-:W-:Y:S04]  /*481e0*/  STL.64 [R1+0x88], R14 ;  /* 0x0000880e01007387 */ /* 0x000fe80000100a00 */
[----:B------:R-:W-:Y:S04]  /*481f0*/  STL [R1+0x13c0], R3 ;  /* 0x0013c00301007387 */ /* 0x000fe80000100800 */
[----:B--2---:R-:W-:Y:S04]  /*48200*/  STL.64 [R1+0x70], R8 ;  /* 0x0000700801007387 */ /* 0x004fe80000100a00 */
[----:B------:R-:W-:Y:S04]  /*48210*/  STL.64 [R1+0x78], R10 ;  /* 0x0000780a01007387 */ /* 0x000fe80000100a00 */
[----:B------:R-:W1:Y:S04]  /*48220*/  LDS.128 R12, [R29] ;  /* 0x000000001d0c7984 */ /* 0x000e680000000c00 */
[----:B------:R-:W-:Y:S04]  /*48230*/  LDS.128 R8, [R29+0x800] ;  /* 0x000800001d087984 */ /* 0x000fe80000000c00 */
[----:B0-----:R-:W-:Y:S04]  /*48240*/  STL.64 [R1+0x60], R4 ;  /* 0x0000600401007387 */ /* 0x001fe80000100a00 */
[----:B------:R-:W-:Y:S04]  /*48250*/  STL.64 [R1+0x68], R6 ;  /* 0x0000680601007387 */ /* 0x000fe80000100a00 */
[----:B------:R-:W0:Y:S04]  /*48260*/  LDS.128 R4, [R29+0x1000] ;  /* 0x001000001d047984 */ /* 0x000e280000000c00 */
[----:B-1----:R-:W-:Y:S04]  /*48270*/  STL.64 [R1+0x40], R12 ;  /* 0x0000400c01007387 */ /* 0x002fe80000100a00 */
[----:B------:R-:W-:Y:S04]  /*48280*/  STL.64 [R1+0x48], R14 ;  /* 0x0000480e01007387 */ /* 0x000fe80000100a00 */
[----:B------:R-:W-:Y:S04]  /*48290*/  LDS.128 R12, [R0+0x800] ;  /* 0x00080000000c7984 */ /* 0x000fe80000000c00 */
[----:B0-----:R-:W-:Y:S01]  /*482a0*/  STL.64 [R1+0x20], R4 ;  /* 0x0000200401007387 */ /* 0x001fe20000100a00 */
[----:B------:R-:W-:-:S03]  /*482b0*/  IMAD.MOV.U32 R3, RZ, RZ, R7 ;  /* 0x000000ffff037224 */ /* 0x000fc600078e0007 */
[----:B------:R-:W-:Y:S04]  /*482c0*/  STL.64 [R1+0x30], R8 ;  /* 0x0000300801007387 */ /* 0x000fe80000100a00 */
[----:B------:R-:W-:Y:S04]  /*482d0*/  STL.64 [R1+0x38], R10 ;  /* 0x0000380a01007387 */ /* 0x000fe80000100a00 */
[----:B------:R-:W-:Y:S04]  /*482e0*/  STL [R1+0x28], R6 ;  /* 0x0000280601007387 */ /* 0x000fe80000100800 */
[----:B------:R-:W0:Y:S04]  /*482f0*/  LDS.128 R4, [R29+0x1800] ;  /* 0x001800001d047984 */ /* 0x000e280000000c00 */
[----:B------:R-:W-:Y:S04]  /*48300*/  STL [R1+0x13c8], R3 ;  /* 0x0013c80301007387 */ /* 0x000fe80000100800 */
[----:B------:R-:W-:Y:S04]  /*48310*/  STL [R1+0x13c4], R29 ;  /* 0x0013c41d01007387 */ /* 0x000fe80000100800 */
[----:B------:R-:W-:Y:S04]  /*48320*/  LDS.128 R8, [R2] ;  /* 0x0000000002087984 */ /* 0x000fe80000000c00 */
[----:B0-----:R-:W-:Y:S04]  /*48330*/  STL.64 [R1+0x90], R4 ;  /* 0x0000900401007387 */ /* 0x001fe80000100a00 */
[----:B------:R-:W-:Y:S04]  /*48340*/  STL.64 [R1+0x98], R6 ;  /* 0x0000980601007387 */ /* 0x000fe80000100a00 */
[----:B------:R-:W0:Y:S04]  /*48350*/  LDS.128 R4, [R2+0x800] ;  /* 0x0008000002047984 */ /* 0x000e280000000c00 */
[----:B0-----:R-:W-:Y:S01]  /*48360*/  STL.64 [R1], R4 ;  /* 0x0000000401007387 */ /* 0x001fe20000100a00 */
[----:B------:R-:W-:-:S03]  /*48370*/  IMAD.MOV.U32 R29, RZ, RZ, R7 ;  /* 0x000000ffff1d7224 */ /* 0x000fc600078e0007 */
[----:B------:R-:W-:Y:S04]  /*48380*/  STL.64 [R1+0x10], R8 ;  /* 0x0000100801007387 */ /* 0x000fe80000100a00 */
[----:B------:R-:W-:Y:S04]  /*48390*/  STL.64 [R1+0x18], R10 ;  /* 0x0000180a01007387 */ /* 0x000fe80000100a00 */
[----:B------:R-:W-:Y:S04]  /*483a0*/  STL [R1+0x8], R6 ;  /* 0x0000080601007387 */ /* 0x000fe80000100800 */
[----:B------:R-:W2:Y:S04]  /*483b0*/  LDL.LU R20, [R1+0xc0] ;  /* 0x0000c00001147983 */ /* 0x000ea80000300800 */
[----:B------:R-:W2:Y:S04]  /*483c0*/  LDL.LU R21, [R1+0xc4] ;  /* 0x0000c40001157983 */ /* 0x000ea80000300800 */
[----:B------:R-:W3:Y:S04]  /*483d0*/  LDL.LU R22, [R1+0xc8] ;  /* 0x0000c80001167983 */ /* 0x000ee80000300800 */
[----:B------:R-:W3:Y:S04]  /*483e0*/  LDL.LU R23, [R1+0xcc] ;  /* 0x0000cc0001177983 */ /* 0x000ee80000300800 */
[----:B------:R-:W0:Y:S04]  /*483f0*/  LDS.128 R4, [R2+0x1000] ;  /* 0x0010000002047984 */ /* 0x000e280000000c00 */
[----:B------:R-:W1:Y:S04]  /*48400*/  LDS.128 R8, [R2+0x1800] ;  /* 0x0018000002087984 */ /* 0x000e680000000c00 */
[----:B---3--:R-:W-:Y:S04]  /*48410*/  STL.64 [R1+0x1480], R22 ;  /* 0x0014801601007387 */ /* 0x008fe80000100a00 */
[----:B--2---:R-:W-:Y:S04]  /*48420*/  STL.64 [R1+0x1478], R20 ;  /* 0x0014781401007387 */ /* 0x004fe80000100a00 */
[----:B------:R-:W2:Y:S04]  /*48430*/  LDL.LU R24, [R1+0xd0] ;  /* 0x0000d00001187983 */ /* 0x000ea80000300800 */
[----:B------:R-:W2:Y:S04]  /*48440*/  LDL.LU R25, [R1+0xd4] ;  /* 0x0000d40001197983 */ /* 0x000ea80000300800 */
[----:B------:R-:W2:Y:S04]  /*48450*/  LDL.LU R26, [R1+0xd8] ;  /* 0x0000d800011a7983 */ /* 0x000ea80000300800 */
[----:B------:R-:W2:Y:S04]  /*48460*/  LDL.LU R27, [R1+0xdc] ;  /* 0x0000dc00011b7983 */ /* 0x000ea80000300800 */
[----:B------:R-:W-:Y:S04]  /*48470*/  STL [R1+0x13cc], R29 ;  /* 0x0013cc1d01007387 */ /* 0x000fe80000100800 */
[----:B0-----:R-:W-:Y:S04]  /*48480*/  STL [R1+0x13fc], R4 ;  /* 0x0013fc0401007387 */ /* 0x001fe80000100800 */
[----:B------:R-:W-:Y:S04]  /*48490*/  STL [R1+0x13e8], R5 ;  /* 0x0013e80501007387 */ /* 0x000fe80000100800 */
[----:B------:R0:W-:Y:S04]  /*484a0*/  STL [R1+0x13d8], R6 ;  /* 0x0013d80601007387 */ /* 0x0001e80000100800 */
[----:B------:R-:W-:Y:S04]  /*484b0*/  STL [R1+0x13d0], R7 ;  /* 0x0013d00701007387 */ /* 0x000fe80000100800 */
[----:B-1----:R-:W-:Y:S01]  /*484c0*/  STL [R1+0x154], R9 ;  /* 0x0001540901007387 */ /* 0x002fe20000100800 */
[----:B0-----:R-:W-:-:S03]  /*484d0*/  IMAD.MOV.U32 R6, RZ, RZ, R8 ;  /* 0x000000ffff067224 */ /* 0x001fc600078e0008 */
[----:B------:R-:W-:Y:S04]  /*484e0*/  STL.64 [R1+0x158], R10 ;  /* 0x0001580a01007387 */ /* 0x000fe80000100a00 */
[----:B------:R-:W0:Y:S04]  /*484f0*/  LDS.128 R8, [R0] ;  /* 0x0000000000087984 */ /* 0x000e280000000c00 */
[----:B------:R-:W1:Y:S04]  /*48500*/  LDS.128 R20, [R0+0x1800] ;  /* 0x0018000000147984 */ /* 0x000e680000000c00 */
[----:B------:R-:W-:Y:S06]  /*48510*/  BAR.SYNC.DEFER_BLOCKING 0x0 ;  /* 0x0000000000007b1d */ /* 0x000fec0000010000 */
[----:B0-----:R-:W-:Y:S04]  /*48520*/  STL [R1+0x13ec], R9 ;  /* 0x0013ec0901007387 */ /* 0x001fe80000100800 */
[----:B------:R-:W-:Y:S04]  /*48530*/  STL [R1+0x13dc], R10 ;  /* 0x0013dc0a01007387 */ /* 0x000fe80000100800 */
[----:B------:R-:W-:Y:S04]  /*48540*/  STL [R1+0x13d4], R11 ;  /* 0x0013d40b01007387 */ /* 0x000fe80000100800 */
[----:B------:R-:W-:Y:S04]  /*48550*/  STL [R1+0x13f0], R13 ;  /* 0x0013f00d01007387 */ /* 0x000fe80000100800 */
[----:B------:R-:W-:Y:S04]  /*48560*/  STL [R1+0x13e4], R14 ;  /* 0x0013e40e01007387 */ /* 0x000fe80000100800 */
[----:B------:R-:W-:Y:S04]  /*48570*/  STL [R1+0x13e0], R15 ;  /* 0x0013e00f01007387 */ /* 0x000fe80000100800 */
[----:B------:R0:W-:Y:S04]  /*48580*/  STL [R1+0x1418], R12 ;  /* 0x0014180c01007387 */ /* 0x0001e80000100800 */
[----:B0-----:R-:W3:Y:S04]  /*48590*/  LDL.LU R12, [R1+0xb0] ;  /* 0x0000b000010c7983 */ /* 0x001ee80000300800 */
[----:B------:R-:W3:Y:S04]  /*485a0*/  LDL.LU R13, [R1+0xb4] ;  /* 0x0000b400010d7983 */ /* 0x000ee80000300800 */
[----:B------:R-:W3:Y:S04]  /*485b0*/  LDL.LU R14, [R1+0xb8] ;  /* 0x0000b800010e7983 */ /* 0x000ee80000300800 */
[----:B------:R-:W3:Y:S04]  /*485c0*/  LDL.LU R15, [R1+0xbc] ;  /* 0x0000bc00010f7983 */ /* 0x000ee80000300800 */
[----:B------:R-:W-:Y:S04]  /*485d0*/  STL [R1+0x13f8], R18 ;  /* 0x0013f81201007387 */ /* 0x000fe80000100800 */
[----:B------:R-:W-:Y:S04]  /*485e0*/  STL [R1+0x13f4], R19 ;  /* 0x0013f41301007387 */ /* 0x000fe80000100800 */
[----:B------:R0:W-:Y:S01]  /*485f0*/  STL.64 [R1+0x1460], R16 ;  /* 0x0014601001007387 */ /* 0x0001e20000100a00 */
[----:B-1----:R-:W-:-:S02]  /*48600*/  IMAD.MOV.U32 R3, RZ, RZ, R22 ;  /* 0x000000ffff037224 */ /* 0x002fc400078e0016 */
[----:B------:R-:W-:Y:S02]  /*48610*/  IMAD.MOV.U32 R7, RZ, RZ, R20 ;  /* 0x000000ffff077224 */ /* 0x000fe400078e0014 */
[----:B------:R-:W-:Y:S01]  /*48620*/  IMAD.MOV.U32 R29, RZ, RZ, R21 ;  /* 0x000000ffff1d7224 */ /* 0x000fe200078e0015 */
[----:B0-----:R-:W4:Y:S04]  /*48630*/  LDL.LU R16, [R1+0xa0] ;  /* 0x0000a00001107983 */ /* 0x001f280000300800 */
[----:B------:R-:W4:Y:S04]  /*48640*/  LDL.LU R17, [R1+0xa4] ;  /* 0x0000a40001117983 */ /* 0x000f280000300800 */
[----:B------:R-:W4:Y:S04]  /*48650*/  LDL.LU R18, [R1+0xa8] ;  /* 0x0000a80001127983 */ /* 0x000f280000300800 */
[----:B------:R-:W4:Y:S04]  /*48660*/  LDL.LU R19, [R1+0xac] ;  /* 0x0000ac0001137983 */ /* 0x000f280000300800 */
[----:B------:R0:W-:Y:S04]  /*48670*/  STL [R1+0x16c], R23 ;  /* 0x00016c1701007387 */ /* 0x0001e80000100800 */
[----:B0-----:R-:W5:Y:S04]  /*48680*/  LDL.LU.64 R22, [R1+0x1480] ;  /* 0x0014800001167983 */ /* 0x001f680000300a00 */
[----:B------:R-:W5:Y:S04]  /*48690*/  LDL.LU.64 R20, [R1+0x1478] ;  /* 0x0014780001147983 */ /* 0x000f680000300a00 */
[----:B------:R-:W-:Y:S04]  /*486a0*/  STL.64 [R1+0x1400], R6 ;  /* 0x0014000601007387 */ /* 0x000fe80000100a00 */
[----:B--2---:R-:W-:Y:S04]  /*486b0*/  STS.128 [R28+0x480], R24 ;  /* 0x000480181c007388 */ /* 0x004fe80000000c00 */
[----:B---3--:R-:W-:Y:S04]  /*486c0*/  STS.128 [R28+0x400], R12 ;  /* 0x0004000c1c007388 */ /* 0x008fe80000000c00 */
[----:B----4-:R-:W-:Y:S04]  /*486d0*/  STS.128 [R28], R16 ;  /* 0x000000101c007388 */ /* 0x010fe80000000c00 */
[----:B-----5:R0:W-:Y:S04]  /*486e0*/  STS.128 [R28+0x80], R20 ;  /* 0x000080141c007388 */ /* 0x0201e80000000c00 */
        /* <DEDUP_REMOVED lines=16> */
[----:B------:R-:W4:Y:S04]  /*487f0*/  LDL.LU R4, [R1+0xe0] ;  /* 0x0000e00001047983 */ /* 0x000f280000300800 */
[----:B------:R-:W4:Y:S04]  /*48800*/  LDL.LU R5, [R1+0xe4] ;  /* 0x0000e40001057983 */ /* 0x000f280000300800 */
[----:B------:R-:W4:Y:S04]  /*48810*/  LDL.LU R6, [R1+0xe8] ;  /* 0x0000e80001067983 */ /* 0x000f280000300800 */
[----:B------:R-:W4:Y:S04]  /*48820*/  LDL.LU R7, [R1+0xec] ;  /* 0x0000ec0001077983 */ /* 0x000f280000300800 */
[----:B------:R-:W5:Y:S04]  /*48830*/  LDL.LU R16, [R1+0x100] ;  /* 0x0001000001107983 */ /* 0x000f680000300800 */
[----:B------:R-:W5:Y:S04]  /*48840*/  LDL.LU R17, [R1+0x104] ;  /* 0x0001040001117983 */ /* 0x000f680000300800 */
[----:B------:R-:W2:Y:S04]  /*48850*/  LDL.LU R18, [R1+0x108] ;  /* 0x0001080001127983 */ /* 0x000ea80000300800 */
[----:B------:R-:W2:Y:S04]  /*48860*/  LDL.LU R19, [R1+0x10c] ;  /* 0x00010c0001137983 */ /* 0x000ea80000300800 */
[----:B--2---:R-:W-:Y:S04]  /*48870*/  STL.64 [R1+0x1470], R18 ;  /* 0x0014701201007387 */ /* 0x004fe80000100a00 */
[----:B-----5:R0:W-:Y:S04]  /*48880*/  STL.64 [R1+0x1468], R16 ;  /* 0x0014681001007387 */ /* 0x0201e80000100a00 */
[----:B0-----:R-:W2:Y:S04]  /*48890*/  LDL.LU R16, [R1+0xf0] ;  /* 0x0000f00001107983 */ /* 0x001ea80000300800 */
[----:B------:R-:W2:Y:S04]  /*488a0*/  LDL.LU R17, [R1+0xf4] ;  /* 0x0000f40001117983 */ /* 0x000ea80000300800 */
[----:B------:R-:W2:Y:S04]  /*488b0*/  LDL.LU R18, [R1+0xf8] ;  /* 0x0000f80001127983 */ /* 0x000ea80000300800 */
[----:B------:R-:W2:Y:S04]  /*488c0*/  LDL.LU R19, [R1+0xfc] ;  /* 0x0000fc0001137983 */ /* 0x000ea80000300800 */
[----:B---3--:R-:W-:Y:S04]  /*488d0*/  STL.64 [R1+0x1448], R22 ;  /* 0x0014481601007387 */ /* 0x008fe80000100a00 */
[----:B------:R0:W-:Y:S04]  /*488e0*/  STL.64 [R1+0x1440], R20 ;  /* 0x0014401401007387 */ /* 0x0001e80000100a00 */
[----:B0-----:R-:W3:Y:S04]  /*488f0*/  LDL.LU R20, [R1+0x120] ;  /* 0x0001200001147983 */ /* 0x001ee80000300800 */
[----:B------:R-:W3:Y:S04]  /*48900*/  LDL.LU R21, [R1+0x124] ;  /* 0x0001240001157983 */ /* 0x000ee80000300800 */
[----:B------:R-:W5:Y:S04]  /*48910*/  LDL.LU R22, [R1+0x128] ;  /* 0x0001280001167983 */ /* 0x000f680000300800 */
[----:B------:R-:W5:Y:S04]  /*48920*/  LDL.LU R23, [R1+0x12c] ;  /* 0x00012c0001177983 */ /* 0x000f680000300800 */
[----:B----4-:R-:W-:Y:S04]  /*48930*/  STS.128 [R28+0x100], R4 ;  /* 0x000100041c007388 */ /* 0x010fe80000000c00 */
[----:B-----5:R-:W-:Y:S04]  /*48940*/  STL.64 [R1+0x1458], R22 ;  /* 0x0014581601007387 */ /* 0x020fe80000100a00 */
[----:B---3--:R0:W-:Y:S04]  /*48950*/  STL.64 [R1+0x1450], R20 ;  /* 0x0014501401007387 */ /* 0x0081e80000100a00 */
[----:B0-----:R-:W3:Y:S04]  /*48960*/  LDL.LU R20, [R1+0x110] ;  /* 0x0001100001147983 */ /* 0x001ee80000300800 */
[----:B------:R-:W3:Y:S04]  /*48970*/  LDL.LU R21, [R1+0x114] ;  /* 0x0001140001157983 */ /* 0x000ee80000300800 */
        /* <DEDUP_REMOVED lines=8> */
[----:B------:R-:W5:Y:S04]  /*48a00*/  LDL.LU R26, [R1+0x4f8] ;  /* 0x0004f800011a7983 */ /* 0x000f680000300800 */
[----:B------:R-:W5:Y:S04]  /*48a10*/  LDL.LU R27, [R1+0x4fc] ;  /* 0x0004fc00011b7983 */ /* 0x000f680000300800 */
[----:B------:R-:W3:Y:S04]  /*48a20*/  LDL.LU R9, [R1+0xf9c] ;  /* 0x000f9c0001097983 */ /* 0x000ee80000300800 */
[----:B------:R-:W3:Y:S04]  /*48a30*/  LDL.LU R2, [R1+0xf14] ;  /* 0x000f140001027983 */ /* 0x000ee80000300800 */
[----:B------:R-:W3:Y:S04]  /*48a40*/  LDL.LU R4, [R1+0x510] ;  /* 0x0005100001047983 */ /* 0x000ee80000300800 */
[----:B------:R-:W3:Y:S04]  /*48a50*/  LDL.LU R5, [R1+0x514] ;  /* 0x0005140001057983 */ /* 0x000ee80000300800 */
[----:B------:R-:W3:Y:S04]  /*48a60*/  LDL.LU R6, [R1+0x518] ;  /* 0x0005180001067983 */ /* 0x000ee80000300800 */
[----:B------:R-:W3:Y:S04]  /*48a70*/  LDL.LU R7, [R1+0x51c] ;  /* 0x00051c0001077983 */ /* 0x000ee80000300800 */
[----:B--2---:R-:W-:Y:S04]  /*48a80*/  STS.128 [R28+0x500], R16 ;  /* 0x000500101c007388 */ /* 0x004fe80000000c00 */
[----:B---3--:R-:W-:Y:S04]  /*48a90*/  STL.64 [R1+0x1410], R6 ;  /* 0x0014100601007387 */ /* 0x008fe80000100a00 */
[----:B------:R0:W-:Y:S04]  /*48aa0*/  STL.64 [R1+0x1408], R4 ;  /* 0x0014080401007387 */ /* 0x0001e80000100a00 */
[----:B0-----:R-:W2:Y:S04]  /*48ab0*/  LDL.LU R4, [R1+0x500] ;  /* 0x0005000001047983 */ /* 0x001ea80000300800 */
[----:B------:R-:W2:Y:S04]  /*48ac0*/  LDL.LU R5, [R1+0x504] ;  /* 0x0005040001057983 */ /* 0x000ea80000300800 */
[----:B------:R-:W2:Y:S04]  /*48ad0*/  LDL.LU R6, [R1+0x508] ;  /* 0x0005080001067983 */ /* 0x000ea80000300800 */
[----:B------:R-:W2:Y:S04]  /*48ae0*/  LDL.LU R7, [R1+0x50c] ;  /* 0x00050c0001077983 */ /* 0x000ea80000300800 */
[----:B------:R-:W3:Y:S04]  /*48af0*/  LDL.LU.64 R18, [R1+0x1470] ;  /* 0x0014700001127983 */ /* 0x000ee80000300a00 */
[----:B------:R-:W3:Y:S04]  /*48b00*/  LDL.LU.64 R16, [R1+0x1468] ;  /* 0x0014680001107983 */ /* 0x000ee80000300a00 */
[----:B------:R-:W2:Y:S04]  /*48b10*/  LDL.LU R0, [R1+0x4c8] ;  /* 0x0004c80001007983 */ /* 0x000ea80000300800 */
[----:B------:R-:W-:Y:S04]  /*48b20*/  STS.128 [R28+0x580], R20 ;  /* 0x000580141c007388 */ /* 0x000fe80000000c00 */
[----:B---3--:R0:W-:Y:S04]  /*48b30*/  STS.128 [R28+0x180], R16 ;  /* 0x000180101c007388 */ /* 0x0081e80000000c00 */
[----:B0-----:R-:W3:Y:S04]  /*48b40*/  LDL.LU.64 R16, [R1+0x1460] ;  /* 0x0014600001107983 */ /* 0x001ee80000300a00 */
[----:B------:R-:W2:Y:S04]  /*48b50*/  LDL.LU R11, [R1+0xf18] ;  /* 0x000f1800010b7983 */ /* 0x000ea80000300800 */
[----:B------:R-:W2:Y:S01]  /*48b60*/  LDL.LU R18, [R1+0x50] ;  /* 0x0000500001127983 */ /* 0x000ea20000300800 */
[----:B------:R-:W-:-:S03]  /*48b70*/  ISETP.GE.AND P0, PT, R2, c[0x0][0x178], PT ;  /* 0x00005e0002007a0c */ /* 0x000fc60003f06270 */
[----:B------:R-:W2:Y:S01]  /*48b80*/  LDL.LU.64 R22, [R1+0x1458] ;  /* 0x0014580001167983 */ /* 0x000ea20000300a00 */
[----:B------:R-:W-:-:S03]  /*48b90*/  ISETP.LT.AND P1, PT, R9, c[0x0][0x17c], !P0 ;  /* 0x00005f0009007a0c */ /* 0x000fc60004721270 */
[----:B------:R-:W2:Y:S04]  /*48ba0*/  LDL.LU.64 R20, [R1+0x1450] ;  /* 0x0014500001147983 */ /* 0x000ea80000300a00 */
[----:B--2---:R0:W-:Y:S04]  /*48bb0*/  STS.128 [R28+0x200], R20 ;  /* 0x000200141c007388 */ /* 0x0041e80000000c00 */
[----:B0-----:R-:W2:Y:S04]  /*48bc0*/  LDL.LU.64 R22, [R1+0x1448] ;  /* 0x0014480001167983 */ /* 0x001ea80000300a00 */
[----:B------:R-:W2:Y:S04]  /*48bd0*/  LDL.LU.64 R20, [R1+0x1440] ;  /* 0x0014400001147983 */ /* 0x000ea80000300a00 */
[----:B------:R-:W3:Y:S04]  /*48be0*/  LDL.LU R9, [R1+0xf1c] ;  /* 0x000f1c0001097983 */ /* 0x000ee80000300800 */
[----:B------:R-:W3:Y:S04]  /*48bf0*/  LDL.LU R19, [R1+0x40] ;  /* 0x0000400001137983 */ /* 0x000ee80000300800 */
[----:B--2---:R0:W-:Y:S04]  /*48c00*/  STS.128 [R28+0x600], R20 ;  /* 0x000600141c007388 */ /* 0x0041e80000000c00 */
[----:B0-----:R-:W2:Y:S04]  /*48c10*/  LDL.LU.64 R22, [R1+0x1438] ;  /* 0x0014380001167983 */ /* 0x001ea80000300a00 */
[----:B------:R-:W2:Y:S04]  /*48c20*/  LDL.LU.64 R20, [R1+0x1430] ;  /* 0x0014300001147983 */ /* 0x000ea80000300a00 */
[----:B----4-:R-:W-:Y:S04]  /*48c30*/  STS.128 [R28+0x680], R12 ;  /* 0x0006800c1c007388 */ /* 0x010fe80000000c00 */
[----:B------:R-:W-:Y:S04]  /*48c40*/  STS.128 [R28+0x380], R4 ;  /* 0x000380041c007388 */ /* 0x000fe80000000c00 */
[----:B--2---:R0:W-:Y:S04]  /*48c50*/  STS.128 [R28+0x280], R20 ;  /* 0x000280141c007388 */ /* 0x0041e80000000c00 */
[----:B0-----:R-:W2:Y:S04]  /*48c60*/  LDL.LU.64 R22, [R1+0x1428] ;  /* 0x0014280001167983 */ /* 0x001ea80000300a00 */
[----:B------:R-:W2:Y:S04]  /*48c70*/  LDL.LU.64 R20, [R1+0x1420] ;  /* 0x0014200001147983 */ /* 0x000ea80000300a00 */
[----:B------:R-:W4:Y:S04]  /*48c80*/  LDL.LU R10, [R1+0x10] ;  /* 0x00001000010a7983 */ /* 0x000f280000300800 */
[----:B------:R-:W2:Y:S04]  /*48c90*/  LDL.LU R12, [R1+0x1418] ;  /* 0x00141800010c7983 */ /* 0x000ea80000300800 */
[----:B------:R-:W2:Y:S04]  /*48ca0*/  LDL.LU R15, [R1+0xf20] ;  /* 0x000f2000010f7983 */ /* 0x000ea80000300800 */
[----:B------:R-:W2:Y:S04]  /*48cb0*/  LDL.LU R14, [R1+0xf24] ;  /* 0x000f2400010e7983 */ /* 0x000ea80000300800 */
[----:B------:R-:W2:Y:S04]  /*48cc0*/  LDL.LU R13, [R1+0x80] ;  /* 0x00008000010d7983 */ /* 0x000ea80000300800 */
[----:B------:R-:W2:Y:S04]  /*48cd0*/  LDL.LU.64 R6, [R1+0x1410] ;  /* 0x0014100001067983 */ /* 0x000ea80000300a00 */
[----:B------:R-:W2:Y:S01]  /*48ce0*/  LDL.LU.64 R4, [R1+0x1408] ;  /* 0x0014080001047983 */ /* 0x000ea20000300a00 */
[----:B------:R-:W-:-:S03]  /*48cf0*/  ISETP.LT.AND P3, PT, R11, c[0x0][0x17c], !P0 ;  /* 0x00005f000b007a0c */ /* 0x000fc60004761270 */
[----:B-----5:R0:W-:Y:S02]  /*48d00*/  STS.128 [R28+0x700], R24 ;  /* 0x000700181c007388 */ /* 0x0201e40000000c00 */
[----:B0-----:R-:W-:Y:S02]  /*48d10*/  IMAD R26, R11, c[0x0][0x198], RZ ;  /* 0x000066000b1a7a24 */ /* 0x001fe400078e02ff */
[----:B------:R-:W-:Y:S01]  /*48d20*/  IMAD R2, R2, c[0x0][0x194], RZ ;  /* 0x0000650002027a24 */ /* 0x000fe200078e02ff */
[----:B--2---:R0:W-:Y:S04]  /*48d30*/  STS.128 [R28+0x780], R4 ;  /* 0x000780041c007388 */ /* 0x0041e80000000c00 */
[----:B0-----:R-:W2:Y:S04]  /*48d40*/  LDL.LU.64 R6, [R1+0x1400] ;  /* 0x0014000001067983 */ /* 0x001ea80000300a00 */
[----:B------:R-:W5:Y:S04]  /*48d50*/  LDL.LU R11, [R1+0xf28] ;  /* 0x000f2800010b7983 */ /* 0x000f680000300800 */
[----:B------:R-:W2:Y:S04]  /*48d60*/  LDL.LU R4, [R1+0xf2c] ;  /* 0x000f2c0001047983 */ /* 0x000ea80000300800 */
[----:B------:R0:W-:Y:S04]  /*48d70*/  STS.128 [R28+0x300], R20 ;  /* 0x000300141c007388 */ /* 0x0001e80000000c00 */
[----:B------:R-:W-:Y:S01]  /*48d80*/  BAR.SYNC.DEFER_BLOCKING 0x0 ;  /* 0x0000000000007b1d */ /* 0x000fe20000010000 */
[----:B------:R-:W-:Y:S01]  /*48d90*/  ISETP.LT.AND P4, PT, R0, c[0x0][0x17c], !P0 ;  /* 0x00005f0000007a0c */ /* 0x000fe20004781270 */
[----:B---3--:R-:W-:-:S02]  /*48da0*/  IMAD R25, R9, c[0x0][0x198], RZ ;  /* 0x0000660009197a24 */ /* 0x008fc400078e02ff */
[----:B0-----:R-:W-:Y:S01]  /*48db0*/  IMAD R21, R0, c[0x0][0x198], RZ ;  /* 0x0000660000157a24 */ /* 0x001fe200078e02ff */
[----:B------:R-:W-:-:S04]  /*48dc0*/  LEA R0, P2, R2, c[0x0][0x170], 0x1 ;  /* 0x00005c0002007a11 */ /* 0x000fc800078408ff */
[----:B------:R-:W-:Y:S02]  /*48dd0*/  LEA.HI.X.SX32 R2, R2, c[0x0][0x174], 0x1, P2 ;  /* 0x00005d0002027a11 */ /* 0x000fe400010f0eff */
[-C--:B------:R-:W-:Y:S02]  /*48de0*/  LEA R22, P5, R21, R0.reuse, 0x1 ;  /* 0x0000000015167211 */ /* 0x080fe400078a08ff */
[----:B------:R-:W-:Y:S02]  /*48df0*/  ISETP.LT.AND P2, PT, R9, c[0x0][0x17c], !P0 ;  /* 0x00005f0009007a0c */ /* 0x000fe40004741270 */
[----:B------:R-:W-:Y:S01]  /*48e00*/  LEA R20, P6, R26, R0, 0x1 ;  /* 0x000000001a147211 */ /* 0x000fe200078c08ff */
[----:B------:R-:W-:Y:S01]  /*48e10*/  IMAD R27, R14, c[0x0][0x198], RZ ;  /* 0x000066000e1b7a24 */ /* 0x000fe200078e02ff */
[----:B------:R-:W-:Y:S01]  /*48e20*/  LEA.HI.X.SX32 R23, R21, R2, 0x1, P5 ;  /* 0x0000000215177211 */ /* 0x000fe200028f0eff */
[----:B------:R-:W3:Y:S01]  /*48e30*/  LDL.LU R9, [R1+0x30] ;  /* 0x0000300001097983 */ /* 0x000ee20000300800 */
[----:B------:R-:W-:-:S02]  /*48e40*/  LEA R24, P5, R25, R0, 0x1 ;  /* 0x0000000019187211 */ /* 0x000fc400078a08ff */
[-C--:B------:R-:W-:Y:S01]  /*48e50*/  LEA.HI.X.SX32 R21, R26, R2.reuse, 0x1, P6 ;  /* 0x000000021a157211 */ /* 0x080fe200030f0eff */
[----:B------:R0:W-:Y:S01]  /*48e60*/  @P4 STG.E.U16 [R22.64], R18 ;  /* 0x0000001216004986 */ /* 0x0001e2000c10150a */
[----:B------:R-:W-:-:S03]  /*48e70*/  LEA.HI.X.SX32 R25, R25, R2, 0x1, P5 ;  /* 0x0000000219197211 */ /* 0x000fc600028f0eff */
[----:B------:R-:W-:Y:S01]  /*48e80*/  @P3 STG.E.U16 [R20.64], R19 ;  /* 0x0000001314003986 */ /* 0x000fe2000c10150a */
[----:B------:R-:W-:-:S03]  /*48e90*/  ISETP.LT.AND P3, PT, R14, c[0x0][0x17c], !P0 ;  /* 0x00005f000e007a0c */ /* 0x000fc60004761270 */
[----:B----4-:R1:W-:Y:S01]  /*48ea0*/  @P2 STG.E.U16 [R24.64], R10 ;  /* 0x0000000a18002986 */ /* 0x0103e2000c10150a */
[----:B------:R-:W-:-:S03]  /*48eb0*/  ISETP.LT.AND P4, PT, R15, c[0x0][0x17c], !P0 ;  /* 0x00005f000f007a0c */ /* 0x000fc60004781270 */
[----:B------:R-:W4:Y:S01]  /*48ec0*/  LDL.LU R5, [R1] ;  /* 0x0000000001057983 */ /* 0x000f220000300800 */
[----:B0-----:R-:W-:-:S03]  /*48ed0*/  IMAD R22, R15, c[0x0][0x198], RZ ;  /* 0x000066000f167a24 */ /* 0x001fc600078e02ff */
[----:B------:R-:W4:Y:S01]  /*48ee0*/  LDL.LU R14, [R1+0xf34] ;  /* 0x000f3400010e7983 */ /* 0x000f220000300800 */
[----:B-1----:R-:W-:-:S03]  /*48ef0*/  LEA R24, P5, R27, R0, 0x1 ;  /* 0x000000001b187211 */ /* 0x002fc600078a08ff */
[----:B------:R-:W4:Y:S01]  /*48f00*/  LDL.LU R15, [R1+0xf38] ;  /* 0x000f3800010f7983 */ /* 0x000f220000300800 */
[----:B------:R-:W-:-:S03]  /*48f10*/  LEA.HI.X.SX32 R25, R27, R2, 0x1, P5 ;  /* 0x000000021b197211 */ /* 0x000fc600028f0eff */
[----:B------:R-:W4:Y:S01]  /*48f20*/  LDL.LU R28, [R1+0x70] ;  /* 0x00007000011c7983 */ /* 0x000f220000300800 */
[----:B------:R-:W-:-:S04]  /*48f30*/  LEA R20, P6, R22, R0, 0x1 ;  /* 0x0000000016147211 */ /* 0x000fc800078c08ff */
[----:B------:R-:W-:-:S05]  /*48f40*/  LEA.HI.X.SX32 R21, R22, R2, 0x1, P6 ;  /* 0x0000000216157211 */ /* 0x000fca00030f0eff */
[----:B------:R0:W-:Y:S01]  /*48f50*/  @P4 STG.E.U16 [R20.64], R8 ;  /* 0x0000000814004986 */ /* 0x0001e2000c10150a */
[C---:B-----5:R-:W-:Y:S01]  /*48f60*/  IMAD R23, R11.reuse, c[0x0][0x198], RZ ;  /* 0x000066000b177a24 */ /* 0x060fe200078e02ff */
[----:B------:R-:W-:Y:S02]  /*48f70*/  ISETP.LT.AND P2, PT, R11, c[0x0][0x17c], !P0 ;  /* 0x00005f000b007a0c */ /* 0x000fe40004741270 */
[----:B------:R-:W5:Y:S04]  /*48f80*/  LDL.LU R11, [R1+0x20] ;  /* 0x00002000010b7983 */ /* 0x000f680000300800 */
[----:B------:R-:W5:Y:S01]  /*48f90*/  LDL.LU R27, [R1+0xf30] ;  /* 0x000f3000011b7983 */ /* 0x000f620000300800 */
[C---:B--2---:R-:W-:Y:S01]  /*48fa0*/  IMAD R26, R4.reuse, c[0x0][0x198], RZ ;  /* 0x00006600041a7a24 */ /* 0x044fe200078e02ff */
[----:B------:R-:W-:-:S02]  /*48fb0*/  ISETP.LT.AND P4, PT, R4, c[0x0][0x17c], !P0 ;  /* 0x00005f0004007a0c */ /* 0x000fc40004781270 */
[----:B------:R-:W2:Y:S01]  /*48fc0*/  LDL.LU R4, [R1+0xf40] ;  /* 0x000f400001047983 */ /* 0x000ea20000300800 */
[----:B------:R-:W-:-:S03]  /*48fd0*/  LEA R22, P6, R23, R0, 0x1 ;  /* 0x0000000017167211 */ /* 0x000fc600078c08ff */
[----:B------:R-:W-:Y:S01]  /*48fe0*/  @P3 STG.E.U16 [R24.64], R13 ;  /* 0x0000000d18003986 */ /* 0x000fe2000c10150a */
[----:B------:R-:W-:Y:S02]  /*48ff0*/  LEA.HI.X.SX32 R23, R23, R2, 0x1, P6 ;  /* 0x0000000217177211 */ /* 0x000fe400030f0eff */
[----:B0-----:R-:W-:-:S04]  /*49000*/  LEA R20, P5, R26, R0, 0x1 ;  /* 0x000000001a147211 */ /* 0x001fc800078a08ff */
[----:B------:R-:W-:Y:S01]  /*49010*/  LEA.HI.X.SX32 R21, R26, R2, 0x1, P5 ;  /* 0x000000021a157211 */ /* 0x000fe200028f0eff */
[----:B---3--:R-:W-:Y:S04]  /*49020*/  @P2 STG.E.U16 [R22.64], R9 ;  /* 0x0000000916002986 */ /* 0x008fe8000c10150a */
[----:B----4-:R0:W-:Y:S01]  /*49030*/  @P4 STG.E.U16 [R20.64], R5 ;  /* 0x0000000514004986 */ /* 0x0101e2000c10150a */
[C---:B------:R-:W-:Y:S02]  /*49040*/  ISETP.LT.AND P2, PT, R14.reuse, c[0x0][0x17c], !P0 ;  /* 0x00005f000e007a0c */ /* 0x040fe40004741270 */
[C---:B------:R-:W-:Y:S01]  /*49050*/  ISETP.LT.AND P4, PT, R15.reuse, c[0x0][0x17c], !P0 ;  /* 0x00005f000f007a0c */ /* 0x040fe20004781270 */
[----:B0-----:R-:W-:Y:S02]  /*49060*/  IMAD R21, R15, c[0x0][0x198], RZ ;  /* 0x000066000f157a24 */ /* 0x001fe400078e02ff */
[C---:B-----5:R-:W-:Y:S01]  /*49070*/  IMAD R25, R27.reuse, c[0x0][0x198], RZ ;  /* 0x000066001b197a24 */ /* 0x060fe200078e02ff */
[----:B------:R-:W-:Y:S01]  /*49080*/  ISETP.LT.AND P3, PT, R27, c[0x0][0x17c], !P0 ;  /* 0x00005f001b007a0c */ /* 0x000fe20004761270 */
[----:B------:R-:W-:-:S02]  /*49090*/  IMAD R27, R14, c[0x0][0x198], RZ ;  /* 0x000066000e1b7a24 */ /* 0x000fc400078e02ff */
[----:B------:R-:W3:Y:S01]  /*490a0*/  LDL.LU R14, [R1+0x60] ;  /* 0x00006000010e7983 */ /* 0x000ee20000300800 */
[-C--:B------:R-:W-:Y:S02]  /*490b0*/  LEA R22, P6, R25, R0.reuse, 0x1 ;  /* 0x0000000019167211 */ /* 0x080fe400078c08ff */
[----:B------:R-:W-:Y:S01]  /*490c0*/  LEA R24, P5, R27, R0, 0x1 ;  /* 0x000000001b187211 */ /* 0x000fe200078a08ff */
[----:B------:R-:W4:Y:S01]  /*490d0*/  LDL.LU R15, [R1+0x90] ;  /* 0x00009000010f7983 */ /* 0x000f220000300800 */
[-C--:B------:R-:W-:Y:S01]  /*490e0*/  LEA.HI.X.SX32 R23, R25, R2.reuse, 0x1, P6 ;  /* 0x0000000219177211 */ /* 0x080fe200030f0eff */
[C---:B--2---:R-:W-:Y:S01]  /*490f0*/  IMAD R26, R4.reuse, c[0x0][0x198], RZ ;  /* 0x00006600041a7a24 */ /* 0x044fe200078e02ff */
[----:B------:R-:W-:Y:S02]  /*49100*/  LEA.HI.X.SX32 R25, R27, R2, 0x1, P5 ;  /* 0x000000021b197211 */ /* 0x000fe400028f0eff */
[----:B------:R-:W2:Y:S04]  /*49110*/  LDL.LU R27, [R1+0xf48] ;  /* 0x000f4800011b7983 */ /* 0x000ea80000300800 */
[----:B------:R0:W-:Y:S01]  /*49120*/  @P3 STG.E.U16 [R22.64], R12 ;  /* 0x0000000c16003986 */ /* 0x0001e2000c10150a */
[----:B------:R-:W-:-:S03]  /*49130*/  ISETP.LT.AND P3, PT, R4, c[0x0][0x17c], !P0 ;  /* 0x00005f0004007a0c */ /* 0x000fc60004761270 */
[----:B------:R-:W5:Y:S04]  /*49140*/  LDL.LU R4, [R1+0x13fc] ;  /* 0x0013fc0001047983 */ /* 0x000f680000300800 */
[----:B0-----:R-:W3:Y:S01]  /*49150*/  LDL.LU R23, [R1+0xf44] ;  /* 0x000f440001177983 */ /* 0x001ee20000300800 */
[CC--:B------:R-:W-:Y:S02]  /*49160*/  LEA R20, P6, R21.reuse, R0.reuse, 0x1 ;  /* 0x0000000015147211 */ /* 0x0c0fe400078c08ff */
[C---:B------:R-:W-:Y:S02]  /*49170*/  LEA R22, P5, R26.reuse, R0, 0x1 ;  /* 0x000000001a167211 */ /* 0x040fe400078a08ff */
[-C--:B------:R-:W-:Y:S01]  /*49180*/  LEA.HI.X.SX32 R21, R21, R2.reuse, 0x1, P6 ;  /* 0x0000000215157211 */ /* 0x080fe200030f0eff */
[----:B------:R0:W-:Y:S04]  /*49190*/  @P2 STG.E.U16 [R24.64], R28 ;  /* 0x0000001c18002986 */ /* 0x0001e8000c10150a */
[----:B------:R1:W-:Y:S01]  /*491a0*/  @P4 STG.E.U16 [R20.64], R11 ;  /* 0x0000000b14004986 */ /* 0x0003e2000c10150a */
[C---:B--2---:R-:W-:Y:S01]  /*491b0*/  ISETP.LT.AND P4, PT, R27.reuse, c[0x0][0x17c], !P0 ;  /* 0x00005f001b007a0c */ /* 0x044fe20004781270 */
[----:B0-----:R-:W-:Y:S01]  /*491c0*/  IMAD R25, R27, c[0x0][0x198], RZ ;  /* 0x000066001b197a24 */ /* 0x001fe200078e02ff */
[C---:B---3--:R-:W-:Y:S01]  /*491d0*/  ISETP.LT.AND P2, PT, R23.reuse, c[0x0][0x17c], !P0 ;  /* 0x00005f0017007a0c */ /* 0x048fe20004741270 */
[----:B------:R-:W-:Y:S01]  /*491e0*/  IMAD R24, R23, c[0x0][0x198], RZ ;  /* 0x0000660017187a24 */ /* 0x000fe200078e02ff */
[----:B------:R-:W-:-:S02]  /*491f0*/  LEA.HI.X.SX32 R23, R26, R2, 0x1, P5 ;  /* 0x000000021a177211 */ /* 0x000fc400028f0eff */
[----:B------:R-:W2:Y:S04]  /*49200*/  LDL.LU R26, [R1+0xf50] ;  /* 0x000f5000011a7983 */ /* 0x000ea80000300800 */
[----:B------:R-:W3:Y:S04]  /*49210*/  LDL.LU R27, [R1+0xf54] ;  /* 0x000f5400011b7983 */ /* 0x000ee80000300800 */
[----:B-1----:R-:W2:Y:S01]  /*49220*/  LDL.LU R21, [R1+0xf4c] ;  /* 0x000f4c0001157983 */ /* 0x002ea20000300800 */
[----:B------:R-:W-:-:S03]  /*49230*/  LEA R20, P5, R24, R0, 0x1 ;  /* 0x0000000018147211 */ /* 0x000fc600078a08ff */
[----:B-----5:R0:W-:Y:S02]  /*49240*/  @P3 STG.E.U16 [R22.64], R4 ;  /* 0x0000000416003986 */ /* 0x0201e4000c10150a */
[----:B0-----:R-:W-:Y:S01]  /*49250*/  LEA R22, P6, R25, R0, 0x1 ;  /* 0x0000000019167211 */ /* 0x001fe200078c08ff */
[----:B--2---:R-:W-:Y:S01]  /*49260*/  IMAD.MOV.U32 R23, RZ, RZ, R21 ;  /* 0x000000ffff177224 */ /* 0x004fe200078e0015 */
[----:B------:R-:W-:Y:S02]  /*49270*/  ISETP.LT.AND P3, PT, R21, c[0x0][0x17c], !P0 ;  /* 0x00005f0015007a0c */ /* 0x000fe40004761270 */
[-C--:B------:R-:W-:Y:S01]  /*49280*/  LEA.HI.X.SX32 R21, R24, R2.reuse, 0x1, P5 ;  /* 0x0000000218157211 */ /* 0x080fe200028f0eff */
[----:B------:R-:W-:Y:S01]  /*49290*/  IMAD R24, R23, c[0x0][0x198], RZ ;  /* 0x0000660017187a24 */ /* 0x000fe200078e02ff */
[----:B------:R-:W-:-:S03]  /*492a0*/  LEA.HI.X.SX32 R23, R25, R2, 0x1, P6 ;  /* 0x0000000219177211 */ /* 0x000fc600030f0eff */
[----:B------:R0:W-:Y:S01]  /*492b0*/  @P2 STG.E.U16 [R20.64], R16 ;  /* 0x0000001014002986 */ /* 0x0001e2000c10150a */
[C---:B------:R-:W-:Y:S01]  /*492c0*/  ISETP.LT.AND P5, PT, R26.reuse, c[0x0][0x17c], !P0 ;  /* 0x00005f001a007a0c */ /* 0x040fe200047a1270 */
[----:B------:R-:W-:Y:S02]  /*492d0*/  IMAD R25, R26, c[0x0][0x198], RZ ;  /* 0x000066001a197a24 */ /* 0x000fe400078e02ff */
[----:B------:R-:W2:Y:S01]  /*492e0*/  LDL.LU R26, [R1+0xf5c] ;  /* 0x000f5c00011a7983 */ /* 0x000ea20000300800 */
[----:B0-----:R-:W-:-:S03]  /*492f0*/  LEA R20, P2, R24, R0, 0x1 ;  /* 0x0000000018147211 */ /* 0x001fc600078408ff */
[----:B------:R0:W-:Y:S01]  /*49300*/  @P4 STG.E.U16 [R22.64], R14 ;  /* 0x0000000e16004986 */ /* 0x0001e2000c10150a */
[----:B------:R-:W-:Y:S01]  /*49310*/  LEA.HI.X.SX32 R21, R24, R2, 0x1, P2 ;  /* 0x0000000218157211 */ /* 0x000fe200010f0eff */
[C---:B---3--:R-:W-:Y:S01]  /*49320*/  IMAD R24, R27.reuse, c[0x0][0x198], RZ ;  /* 0x000066001b187a24 */ /* 0x048fe200078e02ff */
[----:B------:R-:W-:-:S03]  /*49330*/  ISETP.LT.AND P4, PT, R27, c[0x0][0x17c], !P0 ;  /* 0x00005f001b007a0c */ /* 0x000fc60004781270 */
[----:B----4-:R1:W-:Y:S04]  /*49340*/  @P3 STG.E.U16 [R20.64], R15 ;  /* 0x0000000f14003986 */ /* 0x0103e8000c10150a */
[----:B0-----:R-:W3:Y:S04]  /*49350*/  LDL.LU R23, [R1+0xfa0] ;  /* 0x000fa00001177983 */ /* 0x001ee80000300800 */
[----:B------:R-:W4:Y:S04]  /*49360*/  LDL.LU R27, [R1+0xf60] ;  /* 0x000f6000011b7983 */ /* 0x000f280000300800 */
[----:B-1----:R-:W5:Y:S01]  /*49370*/  LDL.LU R21, [R1+0xf58] ;  /* 0x000f580001157983 */ /* 0x002f620000300800 */
[----:B------:R-:W-:-:S02]  /*49380*/  LEA R22, P6, R25, R0, 0x1 ;  /* 0x0000000019167211 */ /* 0x000fc400078c08ff */
[----:B------:R-:W-:Y:S02]  /*49390*/  PRMT R4, R18, 0x7632, R4 ;  /* 0x0000763212047816 */ /* 0x000fe40000000004 */
[----:B---3--:R-:W-:Y:S02]  /*493a0*/  ISETP.LT.AND P2, PT, R23, c[0x0][0x17c], !P0 ;  /* 0x00005f0017007a0c */ /* 0x008fe40004741270 */
[----:B------:R-:W-:Y:S01]  /*493b0*/  LEA.HI.X.SX32 R23, R25, R2, 0x1, P6 ;  /* 0x0000000219177211 */ /* 0x000fe200030f0eff */
[----:B-----5:R-:W-:-:S04]  /*493c0*/  IMAD R25, R21, c[0x0][0x198], RZ ;  /* 0x0000660015197a24 */ /* 0x020fc800078e02ff */
[----:B------:R0:W-:Y:S01]  /*493d0*/  @P5 STG.E.U16 [R22.64], R6 ;  /* 0x0000000616005986 */ /* 0x0001e2000c10150a */
[----:B------:R-:W-:Y:S02]  /*493e0*/  ISETP.LT.AND P3, PT, R21, c[0x0][0x17c], !P0 ;  /* 0x00005f0015007a0c */ /* 0x000fe40004761270 */
[----:B------:R-:W-:-:S04]  /*493f0*/  LEA R20, P6, R24, R0, 0x1 ;  /* 0x0000000018147211 */ /* 0x000fc800078c08ff */
[----:B------:R-:W-:Y:S02]  /*49400*/  LEA.HI.X.SX32 R21, R24, R2, 0x1, P6 ;  /* 0x0000000218157211 */ /* 0x000fe400030f0eff */
[C---:B0-----:R-:W-:Y:S01]  /*49410*/  LEA R22, P5, R25.reuse, R0, 0x1 ;  /* 0x0000000019167211 */ /* 0x041fe200078a08ff */
[C---:B--2---:R-:W-:Y:S01]  /*49420*/  IMAD R24, R26.reuse, c[0x0][0x198], RZ ;  /* 0x000066001a187a24 */ /* 0x044fe200078e02ff */
[----:B------:R-:W-:Y:S02]  /*49430*/  ISETP.LT.AND P6, PT, R26, c[0x0][0x17c], !P0 ;  /* 0x00005f001a007a0c */ /* 0x000fe400047c1270 */
[----:B------:R-:W-:Y:S02]  /*49440*/  LEA.HI.X.SX32 R23, R25, R2, 0x1, P5 ;  /* 0x0000000219177211 */ /* 0x000fe400028f0eff */
[----:B------:R-:W2:Y:S04]  /*49450*/  LDL.LU R25, [R1+0xf64] ;  /* 0x000f640001197983 */ /* 0x000ea80000300800 */
[----:B------:R0:W-:Y:S04]  /*49460*/  @P4 STG.E.U16 [R20.64], R7 ;  /* 0x0000000714004986 */ /* 0x0001e8000c10150a */
[----:B------:R-:W3:Y:S04]  /*49470*/  LDL.LU R18, [R1+0x13f8] ;  /* 0x0013f80001127983 */ /* 0x000ee80000300800 */
[----:B------:R-:W5:Y:S01]  /*49480*/  LDL.LU R26, [R1+0xf68] ;  /* 0x000f6800011a7983 */ /* 0x000f620000300800 */
[----:B0-----:R-:W-:-:S03]  /*49490*/  LEA R20, P5, R24, R0, 0x1 ;  /* 0x0000000018147211 */ /* 0x001fc600078a08ff */
[----:B------:R0:W-:Y:S01]  /*494a0*/  @P3 STG.E.U16 [R22.64], R4 ;  /* 0x0000000416003986 */ /* 0x0001e2000c10150a */
[----:B------:R-:W-:Y:S02]  /*494b0*/  LEA.HI.X.SX32 R21, R24, R2, 0x1, P5 ;  /* 0x0000000218157211 */ /* 0x000fe400028f0eff */
[----:B----4-:R-:W-:Y:S02]  /*494c0*/  ISETP.LT.AND P4, PT, R27, c[0x0][0x17c], !P0 ;  /* 0x00005f001b007a0c */ /* 0x010fe40004781270 */
[----:B0-----:R-:W-:Y:S01]  /*494d0*/  PRMT R4, R19, 0x7632, R4 ;  /* 0x0000763213047816 */ /* 0x001fe20000000004 */
[----:B------:R-:W-:Y:S01]  /*494e0*/  IMAD R22, R27, c[0x0][0x198], RZ ;  /* 0x000066001b167a24 */ /* 0x000fe200078e02ff */
[----:B------:R-:W4:Y:S04]  /*494f0*/  LDL.LU R19, [R1+0x13f4] ;  /* 0x0013f40001137983 */ /* 0x000f280000300800 */
[----:B------:R0:W-:Y:S04]  /*49500*/  @P6 STG.E.U16 [R20.64], R4 ;  /* 0x0000000414006986 */ /* 0x0001e8000c10150a */
[----:B------:R-:W3:Y:S01]  /*49510*/  LDL.LU R27, [R1+0xf6c] ;  /* 0x000f6c00011b7983 */ /* 0x000ee20000300800 */
[----:B0-----:R-:W-:-:S03]  /*49520*/  PRMT R4, R10, 0x7632, R4 ;  /* 0x000076320a047816 */ /* 0x001fc60000000004 */
[----:B------:R-:W4:Y:S01]  /*49530*/  LDL.LU R10, [R1+0xf70] ;  /* 0x000f7000010a7983 */ /* 0x000f220000300800 */
[----:B------:R-:W-:Y:S02]  /*49540*/  LEA R24, P5, R22, R0, 0x1 ;  /* 0x0000000016187211 */ /* 0x000fe400078a08ff */
[----:B------:R-:W-:Y:S01]  /*49550*/  PRMT R8, R8, 0x7632, R8 ;  /* 0x0000763208087816 */ /* 0x000fe20000000008 */
[C---:B--2---:R-:W-:Y:S01]  /*49560*/  IMAD R23, R25.reuse, c[0x0][0x198], RZ ;  /* 0x0000660019177a24 */ /* 0x044fe200078e02ff */
[----:B------:R-:W-:Y:S02]  /*49570*/  ISETP.LT.AND P3, PT, R25, c[0x0][0x17c], !P0 ;  /* 0x00005f0019007a0c */ /* 0x000fe40004761270 */
[----:B------:R-:W-:Y:S02]  /*49580*/  LEA.HI.X.SX32 R25, R22, R2, 0x1, P5 ;  /* 0x0000000216197211 */ /* 0x000fe400028f0eff */
[----:B------:R-:W-:-:S04]  /*49590*/  LEA R20, P6, R23, R0, 0x1 ;  /* 0x0000000017147211 */ /* 0x000fc800078c08ff */
[----:B------:R-:W-:Y:S02]  /*495a0*/  LEA.HI.X.SX32 R21, R23, R2, 0x1, P6 ;  /* 0x0000000217157211 */ /* 0x000fe400030f0eff */
[C---:B-----5:R-:W-:Y:S01]  /*495b0*/  ISETP.LT.AND P5, PT, R26.reuse, c[0x0][0x17c], !P0 ;  /* 0x00005f001a007a0c */ /* 0x060fe200047a1270 */
[----:B------:R-:W-:Y:S02]  /*495c0*/  IMAD R22, R26, c[0x0][0x198], RZ ;  /* 0x000066001a167a24 */ /* 0x000fe400078e02ff */
[----:B------:R-:W2:Y:S04]  /*495d0*/  LDL.LU R26, [R1+0xf74] ;  /* 0x000f7400011a7983 */ /* 0x000ea80000300800 */
[----:B------:R0:W-:Y:S04]  /*495e0*/  @P4 STG.E.U16 [R24.64], R4 ;  /* 0x0000000418004986 */ /* 0x0001e8000c10150a */
[----:B------:R1:W-:Y:S01]  /*495f0*/  @P3 STG.E.U16 [R20.64], R8 ;  /* 0x0000000814003986 */ /* 0x0003e2000c10150a */
[----:B0-----:R-:W-:-:S03]  /*49600*/  PRMT R4, R13, 0x7632, R4 ;  /* 0x000076320d047816 */ /* 0x001fc60000000004 */
[----:B------:R-:W5:Y:S01]  /*49610*/  LDL.LU R13, [R1+0x13f0] ;  /* 0x0013f000010d7983 */ /* 0x000f620000300800 */
[C---:B---3--:R-:W-:Y:S01]  /*49620*/  ISETP.LT.AND P4, PT, R27.reuse, c[0x0][0x17c], !P0 ;  /* 0x00005f001b007a0c */ /* 0x048fe20004781270 */
[----:B-1----:R-:W-:Y:S02]  /*49630*/  IMAD R8, R27, c[0x0][0x198], RZ ;  /* 0x000066001b087a24 */ /* 0x002fe400078e02ff */
[----:B------:R-:W3:Y:S01]  /*49640*/  LDL.LU R27, [R1+0xf78] ;  /* 0x000f7800011b7983 */ /* 0x000ee20000300800 */
[C---:B----4-:R-:W-:Y:S01]  /*49650*/  ISETP.LT.AND P3, PT, R10.reuse, c[0x0][0x17c], !P0 ;  /* 0x00005f000a007a0c */ /* 0x050fe20004761270 */
[----:B------:R-:W-:Y:S02]  /*49660*/  IMAD R23, R10, c[0x0][0x198], RZ ;  /* 0x000066000a177a24 */ /* 0x000fe400078e02ff */
[----:B------:R-:W4:Y:S01]  /*49670*/  LDL.LU R10, [R1+0xf7c] ;  /* 0x000f7c00010a7983 */ /* 0x000f220000300800 */
[----:B------:R-:W-:-:S04]  /*49680*/  LEA R24, P6, R22, R0, 0x1 ;  /* 0x0000000016187211 */ /* 0x000fc800078c08ff */
[----:B------:R-:W-:Y:S02]  /*49690*/  LEA.HI.X.SX32 R25, R22, R2, 0x1, P6 ;  /* 0x0000000216197211 */ /* 0x000fe400030f0eff */
[----:B------:R-:W-:-:S03]  /*496a0*/  LEA R20, P6, R8, R0, 0x1 ;  /* 0x0000000008147211 */ /* 0x000fc600078c08ff */
[----:B------:R0:W-:Y:S01]  /*496b0*/  @P5 STG.E.U16 [R24.64], R4 ;  /* 0x0000000418005986 */ /* 0x0001e2000c10150a */
[----:B------:R-:W-:Y:S02]  /*496c0*/  LEA.HI.X.SX32 R21, R8, R2, 0x1, P6 ;  /* 0x0000000208157211 */ /* 0x000fe400030f0eff */
[----:B------:R-:W-:Y:S02]  /*496d0*/  LEA R22, P5, R23, R0, 0x1 ;  /* 0x0000000017167211 */ /* 0x000fe400078a08ff */
[----:B------:R-:W-:Y:S02]  /*496e0*/  PRMT R12, R5, 0x7632, R12 ;  /* 0x00007632050c7816 */ /* 0x000fe4000000000c */
[----:B------:R-:W-:Y:S02]  /*496f0*/  LEA.HI.X.SX32 R23, R23, R2, 0x1, P5 ;  /* 0x0000000217177211 */ /* 0x000fe400028f0eff */
[----:B0-----:R-:W-:Y:S02]  /*49700*/  PRMT R4, R9, 0x7632, R4 ;  /* 0x0000763209047816 */ /* 0x001fe40000000004 */
[----:B------:R-:W5:Y:S04]  /*49710*/  LDL.LU R9, [R1+0x13ec] ;  /* 0x0013ec0001097983 */ /* 0x000f680000300800 */
[----:B------:R0:W-:Y:S04]  /*49720*/  @P4 STG.E.U16 [R20.64], R4 ;  /* 0x0000000414004986 */ /* 0x0001e8000c10150a */
[----:B------:R-:W5:Y:S04]  /*49730*/  LDL.LU R5, [R1+0x13e8] ;  /* 0x0013e80001057983 */ /* 0x000f680000300800 */
[----:B------:R1:W-:Y:S01]  /*49740*/  @P3 STG.E.U16 [R22.64], R12 ;  /* 0x0000000c16003986 */ /* 0x0003e2000c10150a */
[C---:B--2---:R-:W-:Y:S01]  /*49750*/  IMAD R8, R26.reuse, c[0x0][0x198], RZ ;  /* 0x000066001a087a24 */ /* 0x044fe200078e02ff */
[----:B------:R-:W-:-:S02]  /*49760*/  ISETP.LT.AND P6, PT, R26, c[0x0][0x17c], !P0 ;  /* 0x00005f001a007a0c */ /* 0x000fc400047c1270 */
[----:B------:R-:W2:Y:S02]  /*49770*/  LDL.LU R26, [R1+0xf80] ;  /* 0x000f8000011a7983 */ /* 0x000ea40000300800 */
[----:B0-----:R-:W-:-:S04]  /*49780*/  LEA R20, P5, R8, R0, 0x1 ;  /* 0x0000000008147211 */ /* 0x001fc800078a08ff */
[----:B------:R-:W-:Y:S02]  /*49790*/  LEA.HI.X.SX32 R21, R8, R2, 0x1, P5 ;  /* 0x0000000208157211 */ /* 0x000fe400028f0eff */
[C---:B----4-:R-:W-:Y:S01]  /*497a0*/  ISETP.LT.AND P3, PT, R10.reuse, c[0x0][0x17c], !P0 ;  /* 0x00005f000a007a0c */ /* 0x050fe20004761270 */
[----:B------:R-:W-:Y:S02]  /*497b0*/  IMAD R8, R10, c[0x0][0x198], RZ ;  /* 0x000066000a087a24 */ /* 0x000fe400078e02ff */
[----:B------:R-:W4:Y:S04]  /*497c0*/  LDL.LU R10, [R1+0xf84] ;  /* 0x000f8400010a7983 */ /* 0x000f280000300800 */
[----:B------:R-:W2:Y:S01]  /*497d0*/  LDL.LU R25, [R1+0xf88] ;  /* 0x000f880001197983 */ /* 0x000ea20000300800 */
[----:B-1----:R-:W-:Y:S01]  /*497e0*/  PRMT R12, R12, 0x7632, R12 ;  /* 0x000076320c0c7816 */ /* 0x002fe2000000000c */
[C---:B---3--:R-:W-:Y:S01]  /*497f0*/  IMAD R23, R27.reuse, c[0x0][0x198], RZ ;  /* 0x000066001b177a24 */ /* 0x048fe200078e02ff */
[----:B------:R-:W-:Y:S01]  /*49800*/  ISETP.LT.AND P4, PT, R27, c[0x0][0x17c], !P0 ;  /* 0x00005f001b007a0c */ /* 0x000fe20004781270 */
[----:B------:R-:W3:Y:S03]  /*49810*/  LDL.LU R24, [R1+0xf8c] ;  /* 0x000f8c0001187983 */ /* 0x000ee60000300800 */
[----:B------:R-:W-:Y:S01]  /*49820*/  LEA R22, P5, R23, R0, 0x1 ;  /* 0x0000000017167211 */ /* 0x000fe200078a08ff */
[----:B------:R0:W-:Y:S01]  /*49830*/  @P6 STG.E.U16 [R20.64], R12 ;  /* 0x0000000c14006986 */ /* 0x0001e2000c10150a */
[----:B------:R-:W-:-:S02]  /*49840*/  PRMT R4, R28, 0x7632, R4 ;  /* 0x000076321c047816 */ /* 0x000fc40000000004 */
[----:B------:R-:W-:Y:S02]  /*49850*/  LEA.HI.X.SX32 R23, R23, R2, 0x1, P5 ;  /* 0x0000000217177211 */ /* 0x000fe400028f0eff */
[----:B0-----:R-:W-:-:S04]  /*49860*/  LEA R20, P6, R8, R0, 0x1 ;  /* 0x0000000008147211 */ /* 0x001fc800078c08ff */
[----:B------:R-:W-:Y:S02]  /*49870*/  LEA.HI.X.SX32 R21, R8, R2, 0x1, P6 ;  /* 0x0000000208157211 */ /* 0x000fe400030f0eff */
[----:B------:R-:W-:Y:S01]  /*49880*/  PRMT R8, R11, 0x7632, R8 ;  /* 0x000076320b087816 */ /* 0x000fe20000000008 */
[----:B------:R-:W-:Y:S04]  /*49890*/  @P4 STG.E.U16 [R22.64], R4 ;  /* 0x0000000416004986 */ /* 0x000fe8000c10150a */
[----:B------:R-:W5:Y:S04]  /*498a0*/  LDL.LU R11, [R1+0xf94] ;  /* 0x000f9400010b7983 */ /* 0x000f680000300800 */
[----:B------:R0:W-:Y:S01]  /*498b0*/  @P3 STG.E.U16 [R20.64], R8 ;  /* 0x0000000814003986 */ /* 0x0001e2000c10150a */
[C---:B----4-:R-:W-:Y:S01]  /*498c0*/  ISETP.LT.AND P4, PT, R10.reuse, c[0x0][0x17c], !P0 ;  /* 0x00005f000a007a0c */ /* 0x050fe20004781270 */
[----:B0-----:R-:W-:-:S02]  /*498d0*/  IMAD R8, R10, c[0x0][0x198], RZ ;  /* 0x000066000a087a24 */ /* 0x001fc400078e02ff */
[----:B------:R-:W4:Y:S01]  /*498e0*/  LDL.LU R10, [R1+0xf90] ;  /* 0x000f9000010a7983 */ /* 0x000f220000300800 */
[C---:B--2---:R-:W-:Y:S01]  /*498f0*/  IMAD R12, R26.reuse, c[0x0][0x198], RZ ;  /* 0x000066001a0c7a24 */ /* 0x044fe200078e02ff */
[----:B------:R-:W-:-:S04]  /*49900*/  ISETP.LT.AND P5, PT, R26, c[0x0][0x17c], !P0 ;  /* 0x00005f001a007a0c */ /* 0x000fc800047a1270 */
[----:B------:R-:W-:-:S04]  /*49910*/  LEA R22, P6, R12, R0, 0x1 ;  /* 0x000000000c167211 */ /* 0x000fc800078c08ff */
[----:B------:R-:W-:Y:S02]  /*49920*/  LEA.HI.X.SX32 R23, R12, R2, 0x1, P6 ;  /* 0x000000020c177211 */ /* 0x000fe400030f0eff */
[----:B------:R-:W-:Y:S01]  /*49930*/  PRMT R12, R4, 0x7632, R12 ;  /* 0x00007632040c7816 */ /* 0x000fe2000000000c */
[----:B------:R-:W-:Y:S01]  /*49940*/  IMAD R4, R25, c[0x0][0x198], RZ ;  /* 0x0000660019047a24 */ /* 0x000fe200078e02ff */
[----:B------:R-:W-:-:S03]  /*49950*/  LEA R20, P6, R8, R0, 0x1 ;  /* 0x0000000008147211 */ /* 0x000fc600078c08ff */
[----:B------:R0:W-:Y:S01]  /*49960*/  @P5 STG.E.U16 [R22.64], R12 ;  /* 0x0000000c16005986 */ /* 0x0001e2000c10150a */
[----:B------:R-:W-:Y:S02]  /*49970*/  PRMT R16, R16, 0x7632, R16 ;  /* 0x0000763210107816 */ /* 0x000fe40000000010 */
[----:B------:R-:W-:Y:S01]  /*49980*/  LEA.HI.X.SX32 R21, R8, R2, 0x1, P6 ;  /* 0x0000000208157211 */ /* 0x000fe200030f0eff */
[C---:B---3--:R-:W-:Y:S01]  /*49990*/  IMAD R8, R24.reuse, c[0x0][0x198], RZ ;  /* 0x0000660018087a24 */ /* 0x048fe200078e02ff */
[----:B------:R-:W-:Y:S02]  /*499a0*/  ISETP.LT.AND P3, PT, R25, c[0x0][0x17c], !P0 ;  /* 0x00005f0019007a0c */ /* 0x000fe40004761270 */
[----:B------:R-:W-:Y:S02]  /*499b0*/  ISETP.LT.AND P6, PT, R24, c[0x0][0x17c], !P0 ;  /* 0x00005f0018007a0c */ /* 0x000fe400047c1270 */
[----:B0-----:R-:W-:-:S04]  /*499c0*/  LEA R22, P5, R4, R0, 0x1 ;  /* 0x0000000004167211 */ /* 0x001fc800078a08ff */
[----:B------:R-:W-:Y:S02]  /*499d0*/  LEA.HI.X.SX32 R23, R4, R2, 0x1, P5 ;  /* 0x0000000204177211 */ /* 0x000fe400028f0eff */
[----:B------:R-:W-:Y:S02]  /*499e0*/  PRMT R4, R14, 0x7632, R4 ;  /* 0x000076320e047816 */ /* 0x000fe40000000004 */
[----:B------:R-:W2:Y:S04]  /*499f0*/  LDL.LU R14, [R1+0x54] ;  /* 0x00005400010e7983 */ /* 0x000ea80000300800 */
[----:B------:R-:W3:Y:S04]  /*49a00*/  LDL.LU R24, [R1+0xf98] ;  /* 0x000f980001187983 */ /* 0x000ee80000300800 */
[----:B------:R0:W-:Y:S01]  /*49a10*/  @P4 STG.E.U16 [R20.64], R16 ;  /* 0x0000001014004986 */ /* 0x0001e2000c10150a */
[----:B------:R-:W-:-:S02]  /*49a20*/  PRMT R12, R15, 0x7632, R12 ;  /* 0x000076320f0c7816 */ /* 0x000fc4000000000c */
[----:B-----5:R-:W-:Y:S01]  /*49a30*/  ISETP.LT.AND P5, PT, R11, c[0x0][0x17c], !P0 ;  /* 0x00005f000b007a0c */ /* 0x020fe200047a1270 */
[----:B------:R1:W-:Y:S04]  /*49a40*/  @P3 STG.E.U16 [R22.64], R4 ;  /* 0x0000000416003986 */ /* 0x0003e8000c10150a */
[----:B------:R-:W5:Y:S01]  /*49a50*/  LDL.LU R15, [R1+0x44] ;  /* 0x00004400010f7983 */ /* 0x000f620000300800 */
[----:B0-----:R-:W-:-:S04]  /*49a60*/  LEA R20, P4, R8, R0, 0x1 ;  /* 0x0000000008147211 */ /* 0x001fc800078808ff */
[----:B------:R-:W-:Y:S01]  /*49a70*/  LEA.HI.X.SX32 R21, R8, R2, 0x1, P4 ;  /* 0x0000000208157211 */ /* 0x000fe200020f0eff */
[----:B-1----:R-:W-:Y:S02]  /*49a80*/  IMAD R4, R11, c[0x0][0x198], RZ ;  /* 0x000066000b047a24 */ /* 0x002fe400078e02ff */
[----:B------:R-:W5:Y:S01]  /*49a90*/  LDL.LU R11, [R1+0xfa8] ;  /* 0x000fa800010b7983 */ /* 0x000f620000300800 */
[----:B------:R-:W-:-:S03]  /*49aa0*/  PRMT R16, R7, 0x7632, R16 ;  /* 0x0000763207107816 */ /* 0x000fc60000000010 */
[----:B------:R0:W-:Y:S02]  /*49ab0*/  @P6 STG.E.U16 [R20.64], R12 ;  /* 0x0000000c14006986 */ /* 0x0001e4000c10150a */
[----:B0-----:R-:W-:Y:S02]  /*49ac0*/  PRMT R12, R6, 0x7632, R12 ;  /* 0x00007632060c7816 */ /* 0x001fe4000000000c */
[----:B------:R-:W5:Y:S01]  /*49ad0*/  LDL.LU R6, [R1+0xfa4] ;  /* 0x000fa40001067983 */ /* 0x000f620000300800 */
[C---:B----4-:R-:W-:Y:S01]  /*49ae0*/  ISETP.LT.AND P4, PT, R10.reuse, c[0x0][0x17c], !P0 ;  /* 0x00005f000a007a0c */ /* 0x050fe20004781270 */
[----:B------:R-:W-:Y:S02]  /*49af0*/  IMAD R8, R10, c[0x0][0x198], RZ ;  /* 0x000066000a087a24 */ /* 0x000fe400078e02ff */
[----:B------:R-:W4:Y:S04]  /*49b00*/  LDL.LU R10, [R1+0x14] ;  /* 0x00001400010a7983 */ /* 0x000f280000300800 */
[----:B------:R-:W4:Y:S01]  /*49b10*/  LDL.LU R7, [R1+0xfac] ;  /* 0x000fac0001077983 */ /* 0x000f220000300800 */
[----:B------:R-:W-:-:S04]  /*49b20*/  LEA R22, P3, R4, R0, 0x1 ;  /* 0x0000000004167211 */ /* 0x000fc800078608ff */
[----:B------:R-:W-:Y:S02]  /*49b30*/  LEA.HI.X.SX32 R23, R4, R2, 0x1, P3 ;  /* 0x0000000204177211 */ /* 0x000fe400018f0eff */
[----:B------:R-:W-:-:S03]  /*49b40*/  LEA R20, P6, R8, R0, 0x1 ;  /* 0x0000000008147211 */ /* 0x000fc600078c08ff */
[----:B------:R0:W-:Y:S01]  /*49b50*/  @P5 STG.E.U16 [R22.64], R12 ;  /* 0x0000000c16005986 */ /* 0x0001e2000c10150a */
[----:B------:R-:W-:-:S05]  /*49b60*/  LEA.HI.X.SX32 R21, R8, R2, 0x1, P6 ;  /* 0x0000000208157211 */ /* 0x000fca00030f0eff */
[----:B------:R1:W-:Y:S01]  /*49b70*/  @P4 STG.E.U16 [R20.64], R16 ;  /* 0x0000001014004986 */ /* 0x0003e2000c10150a */
[C---:B---3--:R-:W-:Y:S01]  /*49b80*/  IMAD R4, R24.reuse, c[0x0][0x198], RZ ;  /* 0x0000660018047a24 */ /* 0x048fe200078e02ff */
[----:B------:R-:W-:Y:S02]  /*49b90*/  ISETP.LT.AND P3, PT, R24, c[0x0][0x17c], !P0 ;  /* 0x00005f0018007a0c */ /* 0x000fe40004761270 */
[----:B------:R-:W3:Y:S02]  /*49ba0*/  LDL.LU R24, [R1+0xfb0] ;  /* 0x000fb00001187983 */ /* 0x000ee40000300800 */
[C---:B0-----:R-:W-:Y:S02]  /*49bb0*/  LEA R22, P5, R4.reuse, R0, 0x1 ;  /* 0x0000000004167211 */ /* 0x041fe400078a08ff */
[----:B------:R-:W3:Y:S02]  /*49bc0*/  LDL.LU R12, [R1+0x84] ;  /* 0x00008400010c7983 */ /* 0x000ee40000300800 */
[----:B------:R-:W-:-:S05]  /*49bd0*/  LEA.HI.X.SX32 R23, R4, R2, 0x1, P5 ;  /* 0x0000000204177211 */ /* 0x000fca00028f0eff */
[----:B--2---:R0:W-:Y:S01]  /*49be0*/  @P3 STG.E.U16 [R22.64], R14 ;  /* 0x0000000e16003986 */ /* 0x0041e2000c10150a */
[----:B-----5:R-:W-:-:S03]  /*49bf0*/  ISETP.LT.AND P4, PT, R11, c[0x0][0x17c], !P0 ;  /* 0x00005f000b007a0c */ /* 0x020fc60004781270 */
[----:B------:R-:W2:Y:S01]  /*49c00*/  LDL.LU R11, [R1+0xfb4] ;  /* 0x000fb400010b7983 */ /* 0x000ea20000300800 */
[----:B------:R-:W-:-:S03]  /*49c10*/  ISETP.LT.AND P5, PT, R6, c[0x0][0x17c], !P0 ;  /* 0x00005f0006007a0c */ /* 0x000fc600047a1270 */
[----:B------:R-:W5:Y:S01]  /*49c20*/  LDL.LU R6, [R1+0x34] ;  /* 0x0000340001067983 */ /* 0x000f620000300800 */
[----:B----4-:R-:W-:-:S03]  /*49c30*/  ISETP.LT.AND P3, PT, R7, c[0x0][0x17c], !P0 ;  /* 0x00005f0007007a0c */ /* 0x010fc60004761270 */
[----:B------:R-:W4:Y:S01]  /*49c40*/  LDL.LU R7, [R1+0xfb8] ;  /* 0x000fb80001077983 */ /* 0x000f220000300800 */
[----:B------:R-:W-:-:S03]  /*49c50*/  IMAD.MOV.U32 R25, RZ, RZ, c[0x0][0x198] ;  /* 0x00006600ff197624 */ /* 0x000fc600078e00ff */
[----:B-1----:R-:W5:Y:S01]  /*49c60*/  LDL.LU R16, [R1+0x4] ;  /* 0x0000040001107983 */ /* 0x002f620000300800 */
[----:B------:R-:W-:-:S03]  /*49c70*/  IMAD R8, R25, 0x2, R4 ;  /* 0x0000000219087824 */ /* 0x000fc600078e0204 */
[----:B------:R-:W5:Y:S01]  /*49c80*/  LDL.LU R27, [R1+0xfbc] ;  /* 0x000fbc00011b7983 */ /* 0x000f620000300800 */
[----:B------:R-:W-:Y:S01]  /*49c90*/  IMAD R4, R25, 0x2, R8 ;  /* 0x0000000219047824 */ /* 0x000fe200078e0208 */
[----:B------:R-:W-:-:S04]  /*49ca0*/  LEA R20, P6, R8, R0, 0x1 ;  /* 0x0000000008147211 */ /* 0x000fc800078c08ff */
[----:B------:R-:W-:Y:S01]  /*49cb0*/  LEA.HI.X.SX32 R21, R8, R2, 0x1, P6 ;  /* 0x0000000208157211 */ /* 0x000fe200030f0eff */
[----:B------:R-:W-:Y:S01]  /*49cc0*/  IMAD R8, R25, 0x2, R4 ;  /* 0x0000000219087824 */ /* 0x000fe200078e0204 */
[----:B0-----:R-:W-:-:S03]  /*49cd0*/  LEA R22, P6, R4, R0, 0x1 ;  /* 0x0000000004167211 */ /* 0x001fc600078c08ff */
[----:B------:R0:W-:Y:S01]  /*49ce0*/  @P1 STG.E.U16 [R20.64], R15 ;  /* 0x0000000f14001986 */ /* 0x0001e2000c10150a */
[----:B------:R-:W-:Y:S02]  /*49cf0*/  LEA.HI.X.SX32 R23, R4, R2, 0x1, P6 ;  /* 0x0000000204177211 */ /* 0x000fe400030f0eff */
[----:B0-----:R-:W-:-:S04]  /*49d00*/  LEA R20, P6, R8, R0, 0x1 ;  /* 0x0000000008147211 */ /* 0x001fc800078c08ff */
[----:B------:R-:W-:Y:S01]  /*49d10*/  LEA.HI.X.SX32 R21, R8, R2, 0x1, P6 ;  /* 0x0000000208157211 */ /* 0x000fe200030f0eff */
[----:B------:R0:W-:Y:S01]  /*49d20*/  @P2 STG.E.U16 [R22.64], R10 ;  /* 0x0000000a16002986 */ /* 0x0001e2000c10150a */
[----:B---3--:R-:W-:-:S03]  /*49d30*/  ISETP.LT.AND P1, PT, R24, c[0x0][0x17c], !P0 ;  /* 0x00005f0018007a0c */ /* 0x008fc60004721270 */
[----:B------:R-:W3:Y:S04]  /*49d40*/  LDL.LU R24, [R1+0xfc0] ;  /* 0x000fc00001187983 */ /* 0x000ee80000300800 */
[----:B------:R-:W3:Y:S04]  /*49d50*/  LDL.LU R26, [R1+0x74] ;  /* 0x00007400011a7983 */ /* 0x000ee80000300800 */
[----:B------:R1:W-:Y:S01]  /*49d60*/  @P4 STG.E.U16 [R20.64], R9 ;  /* 0x0000000914004986 */ /* 0x0003e2000c10150a */
[----:B--2---:R-:W-:-:S03]  /*49d70*/  ISETP.LT.AND P2, PT, R11, c[0x0][0x17c], !P0 ;  /* 0x00005f000b007a0c */ /* 0x004fc60004741270 */
[----:B------:R-:W2:Y:S01]  /*49d80*/  LDL.LU R11, [R1+0xfc4] ;  /* 0x000fc400010b7983 */ /* 0x000ea20000300800 */
[----:B----4-:R-:W-:-:S03]  /*49d90*/  ISETP.LT.AND P4, PT, R7, c[0x0][0x17c], !P0 ;  /* 0x00005f0007007a0c */ /* 0x010fc60004781270 */
[----:B------:R-:W4:Y:S04]  /*49da0*/  LDL.LU R7, [R1+0x24] ;  /* 0x0000240001077983 */ /* 0x000f280000300800 */
[----:B------:R-:W4:Y:S01]  /*49db0*/  LDL.LU R28, [R1+0xfc8] ;  /* 0x000fc800011c7983 */ /* 0x000f220000300800 */
[----:B------:R-:W-:-:S04]  /*49dc0*/  IMAD R4, R25, 0x2, R8 ;  /* 0x0000000219047824 */ /* 0x000fc800078e0208 */
[----:B------:R-:W-:Y:S01]  /*49dd0*/  IMAD R8, R25, 0x2, R4 ;  /* 0x0000000219087824 */ /* 0x000fe200078e0204 */
[----:B0-----:R-:W-:-:S04]  /*49de0*/  LEA R22, P6, R4, R0, 0x1 ;  /* 0x0000000004167211 */ /* 0x001fc800078c08ff */
[----:B------:R-:W-:Y:S01]  /*49df0*/  LEA.HI.X.SX32 R23, R4, R2, 0x1, P6 ;  /* 0x0000000204177211 */ /* 0x000fe200030f0eff */
[----:B------:R-:W-:Y:S01]  /*49e00*/  IMAD R4, R25, 0x2, R8 ;  /* 0x0000000219047824 */ /* 0x000fe200078e0208 */
[----:B-1----:R-:W-:-:S03]  /*49e10*/  LEA R20, P6, R8, R0, 0x1 ;  /* 0x0000000008147211 */ /* 0x002fc600078c08ff */
[----:B------:R0:W-:Y:S01]  /*49e20*/  @P5 STG.E.U16 [R22.64], R12 ;  /* 0x0000000c16005986 */ /* 0x0001e2000c10150a */
[----:B------:R-:W-:Y:S01]  /*49e30*/  LEA.HI.X.SX32 R21, R8, R2, 0x1, P6 ;  /* 0x0000000208157211 */ /* 0x000fe200030f0eff */
[----:B------:R-:W-:-:S04]  /*49e40*/  IMAD R8, R25, 0x2, R4 ;  /* 0x0000000219087824 */ /* 0x000fc800078e0204 */
[----:B-----5:R1:W-:Y:S01]  /*49e50*/  @P3 STG.E.U16 [R20.64], R6 ;  /* 0x0000000614003986 */ /* 0x0203e2000c10150a */
[----:B0-----:R-:W-:-:S04]  /*49e60*/  LEA R22, P6, R4, R0, 0x1 ;  /* 0x0000000004167211 */ /* 0x001fc800078c08ff */
[----:B------:R-:W-:Y:S01]  /*49e70*/  LEA.HI.X.SX32 R23, R4, R2, 0x1, P6 ;  /* 0x0000000204177211 */ /* 0x000fe200030f0eff */
[----:B------:R-:W-:Y:S01]  /*49e80*/  IMAD R4, R25, 0x2, R8 ;  /* 0x0000000219047824 */ /* 0x000fe200078e0208 */
[----:B-1----:R-:W-:-:S03]  /*49e90*/  LEA R20, P6, R8, R0, 0x1 ;  /* 0x0000000008147211 */ /* 0x002fc600078c08ff */
[----:B------:R0:W-:Y:S01]  /*49ea0*/  @P1 STG.E.U16 [R22.64], R16 ;  /* 0x0000001016001986 */ /* 0x0001e2000c10150a */
[----:B------:R-:W-:Y:S01]  /*49eb0*/  LEA.HI.X.SX32 R21, R8, R2, 0x1, P6 ;  /* 0x0000000208157211 */ /* 0x000fe200030f0eff */
[----:B------:R-:W-:Y:S01]  /*49ec0*/  IMAD R8, R25, 0x2, R4 ;  /* 0x0000000219087824 */ /* 0x000fe200078e0204 */
[----:B------:R-:W-:Y:S02]  /*49ed0*/  ISETP.LT.AND P5, PT, R27, c[0x0][0x17c], !P0 ;  /* 0x00005f001b007a0c */ /* 0x000fe400047a1270 */
[----:B---3--:R-:W-:Y:S01]  /*49ee0*/  ISETP.LT.AND P3, PT, R24, c[0x0][0x17c], !P0 ;  /* 0x00005f0018007a0c */ /* 0x008fe20004761270 */
[----:B------:R1:W-:Y:S04]  /*49ef0*/  @P2 STG.E.U16 [R20.64], R13 ;  /* 0x0000000d14002986 */ /* 0x0003e8000c10150a */
[----:B------:R-:W3:Y:S01]  /*49f00*/  LDL.LU R27, [R1+0x64] ;  /* 0x00006400011b7983 */ /* 0x000ee20000300800 */
[----:B0-----:R-:W-:-:S03]  /*49f10*/  LEA R22, P6, R4, R0, 0x1 ;  /* 0x0000000004167211 */ /* 0x001fc600078c08ff */
[----:B------:R-:W5:Y:S01]  /*49f20*/  LDL.LU R24, [R1+0xfd4] ;  /* 0x000fd40001187983 */ /* 0x000f620000300800 */
[----:B------:R-:W-:Y:S02]  /*49f30*/  LEA.HI.X.SX32 R23, R4, R2, 0x1, P6 ;  /* 0x0000000204177211 */ /* 0x000fe400030f0eff */
[C---:B-1----:R-:W-:Y:S02]  /*49f40*/  LEA R20, P6, R8.reuse, R0, 0x1 ;  /* 0x0000000008147211 */ /* 0x042fe400078c08ff */
[----:B--2---:R-:W-:Y:S01]  /*49f50*/  ISETP.LT.AND P1, PT, R11, c[0x0][0x17c], !P0 ;  /* 0x00005f000b007a0c */ /* 0x004fe20004721270 */
[----:B------:R-:W-:Y:S01]  /*49f60*/  IMAD R4, R25, 0x2, R8 ;  /* 0x0000000219047824 */ /* 0x000fe200078e0208 */
[----:B------:R-:W2:Y:S01]  /*49f70*/  LDL.LU R11, [R1+0x94] ;  /* 0x00009400010b7983 */ /* 0x000ea20000300800 */
[----:B------:R-:W-:Y:S02]  /*49f80*/  LEA.HI.X.SX32 R21, R8, R2, 0x1, P6 ;  /* 0x0000000208157211 */ /* 0x000fe400030f0eff */
[----:B----4-:R-:W-:-:S02]  /*49f90*/  ISETP.LT.AND P2, PT, R28, c[0x0][0x17c], !P0 ;  /* 0x00005f001c007a0c */ /* 0x010fc40004741270 */
[----:B------:R-:W4:Y:S04]  /*49fa0*/  LDL.LU R28, [R1+0x154] ;  /* 0x00015400011c7983 */ /* 0x000f280000300800 */
[----:B------:R-:W2:Y:S04]  /*49fb0*/  LDL.LU R8, [R1+0xfcc] ;  /* 0x000fcc0001087983 */ /* 0x000ea80000300800 */
[----:B------:R0:W-:Y:S02]  /*49fc0*/  @P4 STG.E.U16 [R22.64], R26 ;  /* 0x0000001a16004986 */ /* 0x0001e4000c10150a */
[----:B0-----:R-:W-:-:S04]  /*49fd0*/  LEA R22, P6, R4, R0, 0x1 ;  /* 0x0000000004167211 */ /* 0x001fc800078c08ff */
[----:B------:R-:W-:Y:S02]  /*49fe0*/  LEA.HI.X.SX32 R23, R4, R2, 0x1, P6 ;  /* 0x0000000204177211 */ /* 0x000fe400030f0eff */
[----:B--2---:R-:W-:Y:S01]  /*49ff0*/  ISETP.LT.AND P4, PT, R8, c[0x0][0x17c], !P0 ;  /* 0x00005f0008007a0c */ /* 0x004fe20004781270 */
[----:B------:R-:W-:Y:S02]  /*4a000*/  IMAD R8, R25, 0x2, R4 ;  /* 0x0000000219087824 */ /* 0x000fe400078e0204 */
[----:B------:R-:W2:Y:S04]  /*4a010*/  LDL.LU R4, [R1+0xfd0] ;  /* 0x000fd00001047983 */ /* 0x000ea80000300800 */
[----:B------:R0:W-:Y:S04]  /*4a020*/  @P5 STG.E.U16 [R20.64], R7 ;  /* 0x0000000714005986 */ /* 0x0001e8000c10150a */
[----:B------:R1:W-:Y:S01]  /*4a030*/  @P3 STG.E.U16 [R22.64], R5 ;  /* 0x0000000516003986 */ /* 0x0003e2000c10150a */
[----:B0-----:R-:W-:-:S04]  /*4a040*/  LEA R20, P6, R8, R0, 0x1 ;  /* 0x0000000008147211 */ /* 0x001fc800078c08ff */
[----:B------:R-:W-:Y:S02]  /*4a050*/  LEA.HI.X.SX32 R21, R8, R2, 0x1, P6 ;  /* 0x0000000208157211 */ /* 0x000fe400030f0eff */
[----:B-----5:R-:W-:Y:S02]  /*4a060*/  ISETP.LT.AND P3, PT, R24, c[0x0][0x17c], !P0 ;  /* 0x00005f0018007a0c */ /* 0x020fe40004761270 */
[----:B------:R-:W5:Y:S01]  /*4a070*/  LDL.LU R24, [R1+0xfe4] ;  /* 0x000fe40001187983 */ /* 0x000f620000300800 */
[----:B--2---:R-:W-:Y:S01]  /*4a080*/  ISETP.LT.AND P5, PT, R4, c[0x0][0x17c], !P0 ;  /* 0x00005f0004007a0c */ /* 0x004fe200047a1270 */
[----:B------:R-:W-:-:S05]  /*4a090*/  IMAD R4, R25, 0x2, R8 ;  /* 0x0000000219047824 */ /* 0x000fca00078e0208 */
[----:B-1----:R-:W-:Y:S01]  /*4a0a0*/  LEA R22, P6, R4, R0, 0x1 ;  /* 0x0000000004167211 */ /* 0x002fe200078c08ff */
[----:B------:R-:W-:-:S03]  /*4a0b0*/  IMAD R8, R25, 0x2, R4 ;  /* 0x0000000219087824 */ /* 0x000fc600078e0204 */
[----:B------:R-:W-:Y:S02]  /*4a0c0*/  LEA.HI.X.SX32 R23, R4, R2, 0x1, P6 ;  /* 0x0000000204177211 */ /* 0x000fe400030f0eff */
[----:B------:R-:W2:Y:S04]  /*4a0d0*/  LDL.LU R4, [R1+0xfd8] ;  /* 0x000fd80001047983 */ /* 0x000ea80000300800 */
[----:B------:R0:W-:Y:S02]  /*4a0e0*/  @P1 STG.E.U16 [R20.64], R17 ;  /* 0x0000001114001986 */ /* 0x0001e4000c10150a */
[----:B0-----:R-:W-:-:S04]  /*4a0f0*/  LEA R20, P6, R8, R0, 0x1 ;  /* 0x0000000008147211 */ /* 0x001fc800078c08ff */
[----:B------:R-:W-:Y:S02]  /*4a100*/  LEA.HI.X.SX32 R21, R8, R2, 0x1, P6 ;  /* 0x0000000208157211 */ /* 0x000fe400030f0eff */
[----:B--2---:R-:W-:Y:S01]  /*4a110*/  ISETP.LT.AND P1, PT, R4, c[0x0][0x17c], !P0 ;  /* 0x00005f0004007a0c */ /* 0x004fe20004721270 */
[----:B------:R-:W-:Y:S02]  /*4a120*/  IMAD R4, R25, 0x2, R8 ;  /* 0x0000000219047824 */ /* 0x000fe400078e0208 */
[----:B------:R-:W2:Y:S04]  /*4a130*/  LDL.LU R8, [R1+0xfdc] ;  /* 0x000fdc0001087983 */ /* 0x000ea80000300800 */
[----:B---3--:R0:W-:Y:S02]  /*4a140*/  @P2 STG.E.U16 [R22.64], R27 ;  /* 0x0000001b16002986 */ /* 0x0081e4000c10150a */
[----:B0-----:R-:W-:-:S04]  /*4a150*/  LEA R22, P6, R4, R0, 0x1 ;  /* 0x0000000004167211 */ /* 0x001fc800078c08ff */
[----:B------:R-:W-:Y:S01]  /*4a160*/  LEA.HI.X.SX32 R23, R4, R2, 0x1, P6 ;  /* 0x0000000204177211 */ /* 0x000fe200030f0eff */
[----:B------:R-:W-:Y:S04]  /*4a170*/  @P4 STG.E.U16 [R20.64], R11 ;  /* 0x0000000b14004986 */ /* 0x000fe8000c10150a */
[----:B----4-:R0:W-:Y:S01]  /*4a180*/  @P5 STG.E.U16 [R22.64], R28 ;  /* 0x0000001c16005986 */ /* 0x0101e2000c10150a */
[----:B-----5:R-:W-:Y:S02]  /*4a190*/  ISETP.LT.AND P5, PT, R24, c[0x0][0x17c], !P0 ;  /* 0x00005f0018007a0c */ /* 0x020fe400047a1270 */
[----:B--2---:R-:W-:Y:S01]  /*4a1a0*/  ISETP.LT.AND P2, PT, R8, c[0x0][0x17c], !P0 ;  /* 0x00005f0008007a0c */ /* 0x004fe20004741270 */
[----:B------:R-:W-:Y:S02]  /*4a1b0*/  IMAD R8, R25, 0x2, R4 ;  /* 0x0000000219087824 */ /* 0x000fe400078e0204 */
[----:B------:R-:W2:Y:S04]  /*4a1c0*/  LDL.LU R4, [R1+0xfe0] ;  /* 0x000fe00001047983 */ /* 0x000ea80000300800 */
[----:B------:R-:W3:Y:S04]  /*4a1d0*/  LDL.LU R24, [R1+0xff0] ;  /* 0x000ff00001187983 */ /* 0x000ee80000300800 */
[----:B0-----:R-:W4:Y:S01]  /*4a1e0*/  LDL.LU R23, [R1+0xfe8] ;  /* 0x000fe80001177983 */ /* 0x001f220000300800 */
[----:B------:R-:W-:-:S04]  /*4a1f0*/  LEA R20, P6, R8, R0, 0x1 ;  /* 0x0000000008147211 */ /* 0x000fc800078c08ff */
[----:B------:R-:W-:-:S05]  /*4a200*/  LEA.HI.X.SX32 R21, R8, R2, 0x1, P6 ;  /* 0x0000000208157211 */ /* 0x000fca00030f0eff */
[----:B------:R0:W-:Y:S01]  /*4a210*/  @P3 STG.E.U16 [R20.64], R29 ;  /* 0x0000001d14003986 */ /* 0x0001e2000c10150a */
[----:B------:R-:W-:Y:S02]  /*4a220*/  PRMT R9, R14, 0x7632, R9 ;  /* 0x000076320e097816 */ /* 0x000fe40000000009 */
[----:B------:R-:W-:Y:S01]  /*4a230*/  PRMT R5, R15, 0x7632, R5 ;  /* 0x000076320f057816 */ /* 0x000fe20000000005 */
[----:B------:R-:W5:Y:S04]  /*4a240*/  LDL.LU R14, [R1+0x13e4] ;  /* 0x0013e400010e7983 */ /* 0x000f680000300800 */
[----:B------:R-:W3:Y:S01]  /*4a250*/  LDL.LU R15, [R1+0x13e0] ;  /* 0x0013e000010f7983 */ /* 0x000ee20000300800 */
[----:B--2---:R-:W-:Y:S01]  /*4a260*/  ISETP.LT.AND P4, PT, R4, c[0x0][0x17c], !P0 ;  /* 0x00005f0004007a0c */ /* 0x004fe20004781270 */
[----:B------:R-:W-:-:S04]  /*4a270*/  IMAD R4, R25, 0x2, R8 ;  /* 0x0000000219047824 */ /* 0x000fc800078e0208 */
[----:B------:R-:W-:Y:S01]  /*4a280*/  IMAD R8, R25, 0x2, R4 ;  /* 0x0000000219087824 */ /* 0x000fe200078e0204 */
[C---:B------:R-:W-:Y:S02]  /*4a290*/  LEA R22, P6, R4.reuse, R0, 0x1 ;  /* 0x0000000004167211 */ /* 0x040fe400078c08ff */
[----:B----4-:R-:W-:Y:S02]  /*4a2a0*/  ISETP.LT.AND P3, PT, R23, c[0x0][0x17c], !P0 ;  /* 0x00005f0017007a0c */ /* 0x010fe40004761270 */
[----:B------:R-:W-:Y:S02]  /*4a2b0*/  LEA.HI.X.SX32 R23, R4, R2, 0x1, P6 ;  /* 0x0000000204177211 */ /* 0x000fe400030f0eff */
[----:B0-----:R-:W-:Y:S01]  /*4a2c0*/  LEA R20, P6, R8, R0, 0x1 ;  /* 0x0000000008147211 */ /* 0x001fe200078c08ff */
[----:B------:R-:W-:-:S03]  /*4a2d0*/  IMAD R4, R25, 0x2, R8 ;  /* 0x0000000219047824 */ /* 0x000fc600078e0208 */
[----:B------:R-:W-:Y:S02]  /*4a2e0*/  LEA.HI.X.SX32 R21, R8, R2, 0x1, P6 ;  /* 0x0000000208157211 */ /* 0x000fe400030f0eff */
[----:B------:R-:W2:Y:S04]  /*4a2f0*/  LDL.LU R8, [R1+0xfec] ;  /* 0x000fec0001087983 */ /* 0x000ea80000300800 */
[----:B------:R0:W-:Y:S04]  /*4a300*/  @P1 STG.E.U16 [R22.64], R9 ;  /* 0x0000000916001986 */ /* 0x0001e8000c10150a */
[----:B------:R1:W-:Y:S01]  /*4a310*/  @P2 STG.E.U16 [R20.64], R5 ;  /* 0x0000000514002986 */ /* 0x0003e2000c10150a */
[----:B---3--:R-:W-:-:S02]  /*4a320*/  ISETP.LT.AND P2, PT, R24, c[0x0][0x17c], !P0 ;  /* 0x00005f0018007a0c */ /* 0x008fc40004741270 */
[----:B0-----:R-:W-:Y:S02]  /*4a330*/  LEA R22, P6, R4, R0, 0x1 ;  /* 0x0000000004167211 */ /* 0x001fe400078c08ff */
[----:B-1----:R-:W-:Y:S02]  /*4a340*/  PRMT R5, R10, 0x7632, R5 ;  /* 0x000076320a057816 */ /* 0x002fe40000000005 */
[----:B------:R-:W3:Y:S01]  /*4a350*/  LDL.LU R10, [R1+0x13dc] ;  /* 0x0013dc00010a7983 */ /* 0x000ee20000300800 */
[----:B------:R-:W-:-:S03]  /*4a360*/  LEA.HI.X.SX32 R23, R4, R2, 0x1, P6 ;  /* 0x0000000204177211 */ /* 0x000fc600030f0eff */
[----:B------:R-:W4:Y:S04]  /*4a370*/  LDL.LU R24, [R1+0xffc] ;  /* 0x000ffc0001187983 */ /* 0x000f280000300800 */
[----:B------:R-:W3:Y:S04]  /*4a380*/  LDL.LU R21, [R1+0xff4] ;  /* 0x000ff40001157983 */ /* 0x000ee80000300800 */
[----:B------:R0:W-:Y:S04]  /*4a390*/  @P4 STG.E.U16 [R22.64], R5 ;  /* 0x0000000516004986 */ /* 0x0001e8000c10150a */
[----:B0-----:R-:W4:Y:S01]  /*4a3a0*/  LDL.LU R22, [R1+0xff8] ;  /* 0x000ff80001167983 */ /* 0x001f220000300800 */
[----:B------:R-:W-:-:S03]  /*4a3b0*/  PRMT R13, R9, 0x7632, R13 ;  /* 0x00007632090d7816 */ /* 0x000fc6000000000d */
[----:B------:R-:W5:Y:S01]  /*4a3c0*/  LDL.LU R23, [R1+0x1000] ;  /* 0x0010000001177983 */ /* 0x000f620000300800 */
[----:B--2---:R-:W-:Y:S01]  /*4a3d0*/  ISETP.LT.AND P1, PT, R8, c[0x0][0x17c], !P0 ;  /* 0x00005f0008007a0c */ /* 0x004fe20004721270 */
[----:B------:R-:W-:-:S05]  /*4a3e0*/  IMAD R8, R25, 0x2, R4 ;  /* 0x0000000219087824 */ /* 0x000fca00078e0204 */
[C---:B------:R-:W-:Y:S02]  /*4a3f0*/  LEA R20, P6, R8.reuse, R0, 0x1 ;  /* 0x0000000008147211 */ /* 0x040fe400078c08ff */
[----:B---3--:R-:W-:Y:S02]  /*4a400*/  ISETP.LT.AND P4, PT, R21, c[0x0][0x17c], !P0 ;  /* 0x00005f0015007a0c */ /* 0x008fe40004781270 */
[----:B------:R-:W-:-:S05]  /*4a410*/  LEA.HI.X.SX32 R21, R8, R2, 0x1, P6 ;  /* 0x0000000208157211 */ /* 0x000fca00030f0eff */
[----:B------:R0:W-:Y:S01]  /*4a420*/  @P5 STG.E.U16 [R20.64], R13 ;  /* 0x0000000d14005986 */ /* 0x0001e2000c10150a */
[----:B----4-:R-:W-:-:S03]  /*4a430*/  ISETP.LT.AND P5, PT, R22, c[0x0][0x17c], !P0 ;  /* 0x00005f0016007a0c */ /* 0x010fc600047a1270 */
[----:B------:R-:W2:Y:S01]  /*4a440*/  LDL.LU R22, [R1+0x1004] ;  /* 0x0010040001167983 */ /* 0x000ea20000300800 */
[----:B------:R-:W-:Y:S01]  /*4a450*/  IMAD R4, R25, 0x2, R8 ;  /* 0x0000000219047824 */ /* 0x000fe200078e0208 */
[----:B------:R-:W-:-:S04]  /*4a460*/  PRMT R5, R12, 0x7632, R5 ;  /* 0x000076320c057816 */ /* 0x000fc80000000005 */
[----:B------:R-:W-:Y:S01]  /*4a470*/  LEA R8, P6, R4, R0, 0x1 ;  /* 0x0000000004087211 */ /* 0x000fe200078c08ff */
[----:B------:R-:W-:-:S03]  /*4a480*/  IMAD R12, R25, 0x2, R4 ;  /* 0x00000002190c7824 */ /* 0x000fc600078e0204 */
[----:B------:R-:W-:Y:S02]  /*4a490*/  LEA.HI.X.SX32 R9, R4, R2, 0x1, P6 ;  /* 0x0000000204097211 */ /* 0x000fe400030f0eff */
[----:B0-----:R-:W-:-:S03]  /*4a4a0*/  LEA R20, P6, R12, R0, 0x1 ;  /* 0x000000000c147211 */ /* 0x001fc600078c08ff */
[----:B------:R0:W-:Y:S01]  /*4a4b0*/  @P3 STG.E.U16 [R8.64], R5 ;  /* 0x0000000508003986 */ /* 0x0001e2000c10150a */
[----:B------:R-:W-:Y:S02]  /*4a4c0*/  LEA.HI.X.SX32 R21, R12, R2, 0x1, P6 ;  /* 0x000000020c157211 */ /* 0x000fe400030f0eff */
[----:B------:R-:W-:Y:S01]  /*4a4d0*/  PRMT R17, R16, 0x7632, R17 ;  /* 0x0000763210117816 */ /* 0x000fe20000000011 */
[----:B0-----:R-:W-:Y:S01]  /*4a4e0*/  IMAD R9, R25, 0x2, R12 ;  /* 0x0000000219097824 */ /* 0x001fe200078e020c */
[----:B------:R-:W-:Y:S02]  /*4a4f0*/  PRMT R5, R6, 0x7632, R5 ;  /* 0x0000763206057816 */ /* 0x000fe40000000005 */
[----:B------:R-:W3:Y:S02]  /*4a500*/  LDL.LU R6, [R1+0x13d8] ;  /* 0x0013d80001067983 */ /* 0x000ee40000300800 */
[----:B------:R-:W-:Y:S01]  /*4a510*/  LEA R8, P6, R9, R0, 0x1 ;  /* 0x0000000009087211 */ /* 0x000fe200078c08ff */
[----:B------:R-:W-:-:S03]  /*4a520*/  IMAD R4, R25, 0x2, R9 ;  /* 0x0000000219047824 */ /* 0x000fc600078e0209 */
[----:B------:R-:W-:Y:S01]  /*4a530*/  LEA.HI.X.SX32 R9, R9, R2, 0x1, P6 ;  /* 0x0000000209097211 */ /* 0x000fe200030f0eff */
[----:B------:R0:W-:Y:S01]  /*4a540*/  @P1 STG.E.U16 [R20.64], R5 ;  /* 0x0000000514001986 */ /* 0x0001e2000c10150a */
[----:B------:R-:W-:Y:S02]  /*4a550*/  ISETP.LT.AND P3, PT, R24, c[0x0][0x17c], !P0 ;  /* 0x00005f0018007a0c */ /* 0x000fe40004761270 */
[----:B-----5:R-:W-:Y:S01]  /*4a560*/  ISETP.LT.AND P1, PT, R23, c[0x0][0x17c], !P0 ;  /* 0x00005f0017007a0c */ /* 0x020fe20004721270 */
[----:B------:R-:W4:Y:S04]  /*4a570*/  LDL.LU R24, [R1+0x1008] ;  /* 0x0010080001187983 */ /* 0x000f280000300800 */
[----:B------:R1:W-:Y:S04]  /*4a580*/  @P2 STG.E.U16 [R8.64], R17 ;  /* 0x0000001108002986 */ /* 0x0003e8000c10150a */
[----:B------:R-:W5:Y:S01]  /*4a590*/  LDL.LU R23, [R1+0x100c] ;  /* 0x00100c0001177983 */ /* 0x000f620000300800 */
[----:B--2---:R-:W-:-:S03]  /*4a5a0*/  ISETP.LT.AND P2, PT, R22, c[0x0][0x17c], !P0 ;  /* 0x00005f0016007a0c */ /* 0x004fc60004741270 */
[----:B------:R-:W2:Y:S04]  /*4a5b0*/  LDL.LU R22, [R1+0x1010] ;  /* 0x0010100001167983 */ /* 0x000ea80000300800 */
[----:B0-----:R-:W2:Y:S04]  /*4a5c0*/  LDL.LU R21, [R1+0x1014] ;  /* 0x0010140001157983 */ /* 0x001ea80000300800 */
[----:B------:R-:W2:Y:S01]  /*4a5d0*/  LDL.LU R20, [R1+0x1018] ;  /* 0x0010180001147983 */ /* 0x000ea20000300800 */
[----:B------:R-:W-:Y:S01]  /*4a5e0*/  LEA R12, P6, R4, R0, 0x1 ;  /* 0x00000000040c7211 */ /* 0x000fe200078c08ff */
[----:B------:R-:W-:Y:S01]  /*4a5f0*/  IMAD R16, R25, 0x2, R4 ;  /* 0x0000000219107824 */ /* 0x000fe200078e0204 */
[----:B------:R-:W-:-:S02]  /*4a600*/  PRMT R5, R13, 0x7632, R5 ;  /* 0x000076320d057816 */ /* 0x000fc40000000005 */
[----:B------:R-:W-:Y:S01]  /*4a610*/  LEA.HI.X.SX32 R13, R4, R2, 0x1, P6 ;  /* 0x00000002040d7211 */ /* 0x000fe200030f0eff */
[----:B------:R-:W-:Y:S01]  /*4a620*/  IMAD R4, R25, 0x2, R16 ;  /* 0x0000000219047824 */ /* 0x000fe200078e0210 */
[----:B-1----:R-:W-:-:S03]  /*4a630*/  LEA R8, P6, R16, R0, 0x1 ;  /* 0x0000000010087211 */ /* 0x002fc600078c08ff */
[----:B------:R0:W-:Y:S01]  /*4a640*/  @P4 STG.E.U16 [R12.64], R5 ;  /* 0x000000050c004986 */ /* 0x0001e2000c10150a */
[----:B------:R-:W-:Y:S01]  /*4a650*/  LEA.HI.X.SX32 R9, R16, R2, 0x1, P6 ;  /* 0x0000000210097211 */ /* 0x000fe200030f0eff */
[----:B------:R-:W-:Y:S01]  /*4a660*/  IMAD R16, R25, 0x2, R4 ;  /* 0x0000000219107824 */ /* 0x000fe200078e0204 */
[----:B0-----:R-:W-:Y:S02]  /*4a670*/  PRMT R5, R26, 0x7632, R5 ;  /* 0x000076321a057816 */ /* 0x001fe40000000005 */
[----:B------:R-:W-:-:S03]  /*4a680*/  LEA R12, P6, R4, R0, 0x1 ;  /* 0x00000000040c7211 */ /* 0x000fc600078c08ff */
[----:B------:R0:W-:Y:S01]  /*4a690*/  @P5 STG.E.U16 [R8.64], R5 ;  /* 0x0000000508005986 */ /* 0x0001e2000c10150a */
[----:B------:R-:W-:Y:S02]  /*4a6a0*/  LEA.HI.X.SX32 R13, R4, R2, 0x1, P6 ;  /* 0x00000002040d7211 */ /* 0x000fe400030f0eff */
[C---:B------:R-:W-:Y:S02]  /*4a6b0*/  LEA R4, P6, R16.reuse, R0, 0x1 ;  /* 0x0000000010047211 */ /* 0x040fe400078c08ff */
[----:B------:R-:W-:Y:S02]  /*4a6c0*/  PRMT R17, R5, 0x7632, R17 ;  /* 0x0000763205117816 */ /* 0x000fe40000000011 */
[----:B0-----:R-:W-:Y:S01]  /*4a6d0*/  PRMT R8, R7, 0x7632, R8 ;  /* 0x0000763207087816 */ /* 0x001fe20000000008 */
[----:B------:R-:W-:Y:S01]  /*4a6e0*/  IMAD R9, R25, 0x2, R16 ;  /* 0x0000000219097824 */ /* 0x000fe200078e0210 */
[----:B------:R-:W-:Y:S01]  /*4a6f0*/  LEA.HI.X.SX32 R5, R16, R2, 0x1, P6 ;  /* 0x0000000210057211 */ /* 0x000fe200030f0eff */
[----:B------:R-:W3:Y:S04]  /*4a700*/  LDL.LU R7, [R1+0x101c] ;  /* 0x00101c0001077983 */ /* 0x000ee80000300800 */
[----:B------:R0:W-:Y:S04]  /*4a710*/  @P3 STG.E.U16 [R12.64], R8 ;  /* 0x000000080c003986 */ /* 0x0001e8000c10150a */
[----:B------:R1:W-:Y:S01]  /*4a720*/  @P1 STG.E.U16 [R4.64], R17 ;  /* 0x0000001104001986 */ /* 0x0003e2000c10150a */
[----:B0-----:R-:W-:Y:S01]  /*4a730*/  LEA R8, P6, R9, R0, 0x1 ;  /* 0x0000000009087211 */ /* 0x001fe200078c08ff */
[----:B-1----:R-:W-:-:S03]  /*4a740*/  IMAD R5, R25, 0x2, R9 ;  /* 0x0000000219057824 */ /* 0x002fc600078e0209 */
[----:B------:R-:W-:Y:S02]  /*4a750*/  LEA.HI.X.SX32 R9, R9, R2, 0x1, P6 ;  /* 0x0000000209097211 */ /* 0x000fe400030f0eff */
[----:B------:R-:W-:-:S05]  /*4a760*/  PRMT R17, R17, 0x7632, R17 ;  /* 0x0000763211117816 */ /* 0x000fca0000000011 */
[----:B------:R0:W-:Y:S01]  /*4a770*/  @P2 STG.E.U16 [R8.64], R17 ;  /* 0x0000001108002986 */ /* 0x0001e2000c10150a */
[----:B--2---:R-:W-:-:S03]  /*4a780*/  ISETP.LT.AND P2, PT, R20, c[0x0][0x17c], !P0 ;  /* 0x00005f0014007a0c */ /* 0x004fc60004741270 */
[----:B------:R-:W2:Y:S01]  /*4a790*/  LDL.LU R20, [R1+0x1020] ;  /* 0x0010200001147983 */ /* 0x000ea20000300800 */
[----:B----4-:R-:W-:Y:S01]  /*4a7a0*/  ISETP.LT.AND P4, PT, R24, c[0x0][0x17c], !P0 ;  /* 0x00005f0018007a0c */ /* 0x010fe20004781270 */
[----:B------:R-:W-:Y:S01]  /*4a7b0*/  IMAD R4, R25, 0x2, R5 ;  /* 0x0000000219047824 */ /* 0x000fe200078e0205 */
[----:B------:R-:W-:Y:S01]  /*4a7c0*/  LEA R12, P6, R5, R0, 0x1 ;  /* 0x00000000050c7211 */ /* 0x000fe200078c08ff */
[----:B------:R-:W4:Y:S01]  /*4a7d0*/  LDL.LU R24, [R1+0x1024] ;  /* 0x0010240001187983 */ /* 0x000f220000300800 */
[----:B-----5:R-:W-:Y:S02]  /*4a7e0*/  ISETP.LT.AND P5, PT, R23, c[0x0][0x17c], !P0 ;  /* 0x00005f0017007a0c */ /* 0x020fe400047a1270 */
[----:B------:R-:W-:Y:S02]  /*4a7f0*/  LEA.HI.X.SX32 R13, R5, R2, 0x1, P6 ;  /* 0x00000002050d7211 */ /* 0x000fe400030f0eff */
[----:B0-----:R-:W-:Y:S02]  /*4a800*/  LEA R8, P6, R4, R0, 0x1 ;  /* 0x0000000004087211 */ /* 0x001fe400078c08ff */
[----:B------:R-:W-:-:S02]  /*4a810*/  PRMT R17, R27, 0x7632, R17 ;  /* 0x000076321b117816 */ /* 0x000fc40000000011 */
[----:B------:R-:W-:Y:S02]  /*4a820*/  PRMT R5, R11, 0x7632, R5 ;  /* 0x000076320b057816 */ /* 0x000fe40000000005 */
[----:B------:R-:W-:Y:S01]  /*4a830*/  LEA.HI.X.SX32 R9, R4, R2, 0x1, P6 ;  /* 0x0000000204097211 */ /* 0x000fe200030f0eff */
[----:B------:R-:W5:Y:S01]  /*4a840*/  LDL.LU R11, [R1+0x48] ;  /* 0x00004800010b7983 */ /* 0x000f620000300800 */
[----:B------:R-:W-:-:S03]  /*4a850*/  ISETP.LT.AND P1, PT, R21, c[0x0][0x17c], !P0 ;  /* 0x00005f0015007a0c */ /* 0x000fc60004721270 */
[----:B------:R0:W-:Y:S01]  /*4a860*/  @P4 STG.E.U16 [R12.64], R17 ;  /* 0x000000110c004986 */ /* 0x0001e2000c10150a */
[----:B------:R-:W-:-:S03]  /*4a870*/  ISETP.LT.AND P3, PT, R22, c[0x0][0x17c], !P0 ;  /* 0x00005f0016007a0c */ /* 0x000fc60004761270 */
[----:B------:R1:W-:Y:S04]  /*4a880*/  @P5 STG.E.U16 [R8.64], R5 ;  /* 0x0000000508005986 */ /* 0x0003e8000c10150a */
[----:B0-----:R-:W4:Y:S04]  /*4a890*/  LDL.LU R17, [R1+0x58] ;  /* 0x0000580001117983 */ /* 0x001f280000300800 */
[----:B------:R-:W4:Y:S01]  /*4a8a0*/  LDL.LU R21, [R1+0x1028] ;  /* 0x0010280001157983 */ /* 0x000f220000300800 */
[----:B---3--:R-:W-:-:S03]  /*4a8b0*/  ISETP.LT.AND P4, PT, R7, c[0x0][0x17c], !P0 ;  /* 0x00005f0007007a0c */ /* 0x008fc60004781270 */
[----:B------:R-:W3:Y:S04]  /*4a8c0*/  LDL.LU R7, [R1+0x18] ;  /* 0x0000180001077983 */ /* 0x000ee80000300800 */
[----:B------:R-:W3:Y:S01]  /*4a8d0*/  LDL.LU R22, [R1+0x102c] ;  /* 0x00102c0001167983 */ /* 0x000ee20000300800 */
[----:B--2---:R-:W-:-:S03]  /*4a8e0*/  ISETP.LT.AND P5, PT, R20, c[0x0][0x17c], !P0 ;  /* 0x00005f0014007a0c */ /* 0x004fc600047a1270 */
[----:B------:R-:W2:Y:S01]  /*4a8f0*/  LDL.LU R20, [R1+0x1030] ;  /* 0x0010300001147983 */ /* 0x000ea20000300800 */
[C---:B------:R-:W-:Y:S01]  /*4a900*/  IMAD R16, R25.reuse, 0x2, R4 ;  /* 0x0000000219107824 */ /* 0x040fe200078e0204 */
[----:B------:R-:W-:Y:S02]  /*4a910*/  PRMT R13, R28, 0x7632, R13 ;  /* 0x000076321c0d7816 */ /* 0x000fe4000000000d */
[----:B------:R-:W2:Y:S01]  /*4a920*/  LDL.LU R23, [R1+0x1034] ;  /* 0x0010340001177983 */ /* 0x000ea20000300800 */
[----:B-1----:R-:W-:Y:S01]  /*4a930*/  IMAD R9, R25, 0x2, R16 ;  /* 0x0000000219097824 */ /* 0x002fe200078e0210 */
[----:B------:R-:W-:-:S03]  /*4a940*/  LEA R4, P6, R16, R0, 0x1 ;  /* 0x0000000010047211 */ /* 0x000fc600078c08ff */
[----:B------:R-:W-:Y:S01]  /*4a950*/  IMAD R12, R25, 0x2, R9 ;  /* 0x00000002190c7824 */ /* 0x000fe200078e0209 */
[----:B------:R-:W-:Y:S02]  /*4a960*/  LEA.HI.X.SX32 R5, R16, R2, 0x1, P6 ;  /* 0x0000000210057211 */ /* 0x000fe400030f0eff */
[----:B------:R-:W-:Y:S02]  /*4a970*/  LEA R8, P6, R9, R0, 0x1 ;  /* 0x0000000009087211 */ /* 0x000fe400078c08ff */
[----:B------:R-:W-:Y:S01]  /*4a980*/  PRMT R16, R29, 0x7632, R16 ;  /* 0x000076321d107816 */ /* 0x000fe20000000010 */
[----:B------:R0:W-:Y:S01]  /*4a990*/  @P3 STG.E.U16 [R4.64], R13 ;  /* 0x0000000d04003986 */ /* 0x0001e2000c10150a */
[----:B------:R-:W-:-:S03]  /*4a9a0*/  LEA.HI.X.SX32 R9, R9, R2, 0x1, P6 ;  /* 0x0000000209097211 */ /* 0x000fc600030f0eff */
[----:B------:R-:W2:Y:S04]  /*4a9b0*/  LDL.LU R29, [R1+0x88] ;  /* 0x00008800011d7983 */ /* 0x000ea80000300800 */
[----:B------:R1:W-:Y:S01]  /*4a9c0*/  @P1 STG.E.U16 [R8.64], R16 ;  /* 0x0000001008001986 */ /* 0x0003e2000c10150a */
[----:B0-----:R-:W-:Y:S01]  /*4a9d0*/  LEA R4, P6, R12, R0, 0x1 ;  /* 0x000000000c047211 */ /* 0x001fe200078c08ff */
[----:B------:R-:W-:-:S03]  /*4a9e0*/  IMAD R13, R25, 0x2, R12 ;  /* 0x00000002190d7824 */ /* 0x000fc600078e020c */
[----:B------:R-:W-:Y:S02]  /*4a9f0*/  LEA.HI.X.SX32 R5, R12, R2, 0x1, P6 ;  /* 0x000000020c057211 */ /* 0x000fe400030f0eff */
[C---:B-1----:R-:W-:Y:S01]  /*4aa00*/  LEA R8, P6, R13.reuse, R0, 0x1 ;  /* 0x000000000d087211 */ /* 0x042fe200078c08ff */
[----:B------:R-:W2:Y:S03]  /*4aa10*/  LDL.LU R16, [R1+0x1038] ;  /* 0x0010380001107983 */ /* 0x000ea60000300800 */
[----:B------:R-:W-:Y:S01]  /*4aa20*/  LEA.HI.X.SX32 R9, R13, R2, 0x1, P6 ;  /* 0x000000020d097211 */ /* 0x000fe200030f0eff */
[----:B----4-:R0:W-:Y:S01]  /*4aa30*/  @P2 STG.E.U16 [R4.64], R17 ;  /* 0x0000001104002986 */ /* 0x0101e2000c10150a */
[----:B------:R-:W-:-:S03]  /*4aa40*/  ISETP.LT.AND P1, PT, R21, c[0x0][0x17c], !P0 ;  /* 0x00005f0015007a0c */ /* 0x000fc60004721270 */
[----:B------:R-:W4:Y:S01]  /*4aa50*/  LDL.LU R21, [R1+0x38] ;  /* 0x0000380001157983 */ /* 0x000f220000300800 */
[----:B---3--:R-:W-:-:S03]  /*4aa60*/  ISETP.LT.AND P2, PT, R22, c[0x0][0x17c], !P0 ;  /* 0x00005f0016007a0c */ /* 0x008fc60004741270 */
[----:B-----5:R1:W-:Y:S04]  /*4aa70*/  @P4 STG.E.U16 [R8.64], R11 ;  /* 0x0000000b08004986 */ /* 0x0203e8000c10150a */
[----:B------:R-:W3:Y:S01]  /*4aa80*/  LDL.LU R22, [R1+0x8] ;  /* 0x0000080001167983 */ /* 0x000ee20000300800 */
[----:B--2---:R-:W-:-:S03]  /*4aa90*/  ISETP.LT.AND P4, PT, R20, c[0x0][0x17c], !P0 ;  /* 0x00005f0014007a0c */ /* 0x004fc60004781270 */
[----:B------:R-:W2:Y:S01]  /*4aaa0*/  LDL.LU R20, [R1+0x103c] ;  /* 0x00103c0001147983 */ /* 0x000ea20000300800 */
[C---:B------:R-:W-:Y:S01]  /*4aab0*/  IMAD R12, R25.reuse, 0x2, R13 ;  /* 0x00000002190c7824 */ /* 0x040fe200078e020d */
[----:B------:R-:W-:Y:S02]  /*4aac0*/  ISETP.LT.AND P3, PT, R24, c[0x0][0x17c], !P0 ;  /* 0x00005f0018007a0c */ /* 0x000fe40004761270 */
[----:B------:R-:W5:Y:S01]  /*4aad0*/  LDL.LU R26, [R1+0x1040] ;  /* 0x00104000011a7983 */ /* 0x000f620000300800 */
[----:B------:R-:W-:Y:S01]  /*4aae0*/  IMAD R13, R25, 0x2, R12 ;  /* 0x00000002190d7824 */ /* 0x000fe200078e020c */
[----:B0-----:R-:W-:-:S04]  /*4aaf0*/  LEA R4, P6, R12, R0, 0x1 ;  /* 0x000000000c047211 */ /* 0x001fc800078c08ff */
[----:B------:R-:W-:Y:S01]  /*4ab00*/  LEA.HI.X.SX32 R5, R12, R2, 0x1, P6 ;  /* 0x000000020c057211 */ /* 0x000fe200030f0eff */
[----:B------:R-:W-:Y:S01]  /*4ab10*/  IMAD R12, R25, 0x2, R13 ;  /* 0x00000002190c7824 */ /* 0x000fe200078e020d */
[----:B-1----:R-:W-:-:S03]  /*4ab20*/  LEA R8, P6, R13, R0, 0x1 ;  /* 0x000000000d087211 */ /* 0x002fc600078c08ff */
[----:B------:R0:W-:Y:S01]  /*4ab30*/  @P5 STG.E.U16 [R4.64], R7 ;  /* 0x0000000704005986 */ /* 0x0001e2000c10150a */
[----:B------:R-:W-:Y:S02]  /*4ab40*/  LEA.HI.X.SX32 R9, R13, R2, 0x1, P6 ;  /* 0x000000020d097211 */ /* 0x000fe400030f0eff */
[----:B------:R-:W-:Y:S02]  /*4ab50*/  ISETP.LT.AND P5, PT, R23, c[0x0][0x17c], !P0 ;  /* 0x00005f0017007a0c */ /* 0x000fe400047a1270 */
[----:B------:R-:W3:Y:S01]  /*4ab60*/  LDL.LU R23, [R1+0x78] ;  /* 0x0000780001177983 */ /* 0x000ee20000300800 */
[----:B0-----:R-:W-:-:S03]  /*4ab70*/  LEA R4, P6, R12, R0, 0x1 ;  /* 0x000000000c047211 */ /* 0x001fc600078c08ff */
[----:B------:R0:W-:Y:S01]  /*4ab80*/  @P3 STG.E.U16 [R8.64], R10 ;  /* 0x0000000a08003986 */ /* 0x0001e2000c10150a */
[----:B------:R-:W-:Y:S02]  /*4ab90*/  LEA.HI.X.SX32 R5, R12, R2, 0x1, P6 ;  /* 0x000000020c057211 */ /* 0x000fe400030f0eff */
[----:B------:R-:W-:Y:S02]  /*4aba0*/  ISETP.LT.AND P3, PT, R16, c[0x0][0x17c], !P0 ;  /* 0x00005f0010007a0c */ /* 0x000fe40004761270 */
[----:B------:R-:W5:Y:S04]  /*4abb0*/  LDL.LU R16, [R1+0x1044] ;  /* 0x0010440001107983 */ /* 0x000f680000300800 */
[----:B------:R1:W-:Y:S04]  /*4abc0*/  @P1 STG.E.U16 [R4.64], R29 ;  /* 0x0000001d04001986 */ /* 0x0003e8000c10150a */
[----:B------:R-:W5:Y:S01]  /*4abd0*/  LDL.LU R24, [R1+0x28] ;  /* 0x0000280001187983 */ /* 0x000f620000300800 */
[----:B--2---:R-:W-:-:S03]  /*4abe0*/  ISETP.LT.AND P1, PT, R20, c[0x0][0x17c], !P0 ;  /* 0x00005f0014007a0c */ /* 0x004fc60004721270 */
[----:B------:R-:W2:Y:S01]  /*4abf0*/  LDL.LU R20, [R1+0x1048] ;  /* 0x0010480001147983 */ /* 0x000ea20000300800 */
[----:B------:R-:W-:-:S04]  /*4ac00*/  IMAD R13, R25, 0x2, R12 ;  /* 0x00000002190d7824 */ /* 0x000fc800078e020c */
[----:B------:R-:W-:Y:S01]  /*4ac10*/  IMAD R12, R25, 0x2, R13 ;  /* 0x00000002190c7824 */ /* 0x000fe200078e020d */
[----:B0-----:R-:W-:-:S04]  /*4ac20*/  LEA R8, P6, R13, R0, 0x1 ;  /* 0x000000000d087211 */ /* 0x001fc800078c08ff */
[----:B------:R-:W-:Y:S01]  /*4ac30*/  LEA.HI.X.SX32 R9, R13, R2, 0x1, P6 ;  /* 0x000000020d097211 */ /* 0x000fe200030f0eff */
[----:B------:R-:W-:Y:S01]  /*4ac40*/  IMAD R13, R25, 0x2, R12 ;  /* 0x00000002190d7824 */ /* 0x000fe200078e020c */
[----:B-1----:R-:W-:-:S03]  /*4ac50*/  LEA R4, P6, R12, R0, 0x1 ;  /* 0x000000000c047211 */ /* 0x002fc600078c08ff */
[----:B----4-:R0:W-:Y:S01]  /*4ac60*/  @P2 STG.E.U16 [R8.64], R21 ;  /* 0x0000001508002986 */ /* 0x0101e2000c10150a */
[----:B------:R-:W-:Y:S01]  /*4ac70*/  LEA.HI.X.SX32 R5, R12, R2, 0x1, P6 ;  /* 0x000000020c057211 */ /* 0x000fe200030f0eff */
[----:B------:R-:W-:-:S04]  /*4ac80*/  IMAD R12, R25, 0x2, R13 ;  /* 0x00000002190c7824 */ /* 0x000fc800078e020d */
[----:B---3--:R1:W-:Y:S01]  /*4ac90*/  @P4 STG.E.U16 [R4.64], R22 ;  /* 0x0000001604004986 */ /* 0x0083e2000c10150a */
[----:B0-----:R-:W-:-:S04]  /*4aca0*/  LEA R8, P6, R13, R0, 0x1 ;  /* 0x000000000d087211 */ /* 0x001fc800078c08ff */
[----:B------:R-:W-:Y:S01]  /*4acb0*/  LEA.HI.X.SX32 R9, R13, R2, 0x1, P6 ;  /* 0x000000020d097211 */ /* 0x000fe200030f0eff */
[C---:B------:R-:W-:Y:S01]  /*4acc0*/  IMAD R13, R25.reuse, 0x2, R12 ;  /* 0x00000002190d7824 */ /* 0x040fe200078e020c */
[----:B-1----:R-:W-:Y:S02]  /*4acd0*/  LEA R4, P6, R12, R0, 0x1 ;  /* 0x000000000c047211 */ /* 0x002fe400078c08ff */
[----:B-----5:R-:W-:Y:S01]  /*4ace0*/  ISETP.LT.AND P2, PT, R26, c[0x0][0x17c], !P0 ;  /* 0x00005f001a007a0c */ /* 0x020fe20004741270 */
[----:B------:R0:W-:Y:S01]  /*4acf0*/  @P5 STG.E.U16 [R8.64], R14 ;  /* 0x0000000e08005986 */ /* 0x0001e2000c10150a */
[----:B------:R-:W-:Y:S02]  /*4ad00*/  LEA.HI.X.SX32 R5, R12, R2, 0x1, P6 ;  /* 0x000000020c057211 */ /* 0x000fe400030f0eff */
[----:B------:R-:W-:Y:S01]  /*4ad10*/  ISETP.LT.AND P4, PT, R16, c[0x0][0x17c], !P0 ;  /* 0x00005f0010007a0c */ /* 0x000fe20004781270 */
[----:B------:R-:W3:Y:S01]  /*4ad20*/  LDL.LU R26, [R1+0x68] ;  /* 0x00006800011a7983 */ /* 0x000ee20000300800 */
[----:B------:R-:W-:-:S03]  /*4ad30*/  IMAD R12, R25, 0x2, R13 ;  /* 0x00000002190c7824 */ /* 0x000fc600078e020d */
[----:B------:R-:W4:Y:S01]  /*4ad40*/  LDL.LU R16, [R1+0x1050] ;  /* 0x0010500001107983 */ /* 0x000f220000300800 */
[----:B0-----:R-:W-:-:S03]  /*4ad50*/  LEA R8, P6, R13, R0, 0x1 ;  /* 0x000000000d087211 */ /* 0x001fc600078c08ff */
[----:B------:R-:W5:Y:S01]  /*4ad60*/  LDL.LU R27, [R1+0x98] ;  /* 0x00009800011b7983 */ /* 0x000f620000300800 */
[----:B------:R-:W-:Y:S02]  /*4ad70*/  LEA.HI.X.SX32 R9, R13, R2, 0x1, P6 ;  /* 0x000000020d097211 */ /* 0x000fe400030f0eff */
[----:B--2---:R-:W-:Y:S02]  /*4ad80*/  ISETP.LT.AND P5, PT, R20, c[0x0][0x17c], !P0 ;  /* 0x00005f0014007a0c */ /* 0x004fe400047a1270 */
[----:B------:R-:W2:Y:S04]  /*4ad90*/  LDL.LU R20, [R1+0x1054] ;  /* 0x0010540001147983 */ /* 0x000ea80000300800 */
[----:B------:R-:W2:Y:S04]  /*4ada0*/  LDL.LU R28, [R1+0x158] ;  /* 0x00015800011c7983 */ /* 0x000ea80000300800 */
[----:B------:R-:W2:Y:S04]  /*4adb0*/  LDL.LU R13, [R1+0x104c] ;  /* 0x00104c00010d7983 */ /* 0x000ea80000300800 */
[----:B------:R0:W-:Y:S04]  /*4adc0*/  @P3 STG.E.U16 [R4.64], R23 ;  /* 0x0000001704003986 */ /* 0x0001e8000c10150a */
[----:B------:R1:W-:Y:S01]  /*4add0*/  @P1 STG.E.U16 [R8.64], R24 ;  /* 0x0000001808001986 */ /* 0x0003e2000c10150a */
[----:B0-----:R-:W-:-:S04]  /*4ade0*/  LEA R4, P6, R12, R0, 0x1 ;  /* 0x000000000c047211 */ /* 0x001fc800078c08ff */
[----:B------:R-:W-:-:S05]  /*4adf0*/  LEA.HI.X.SX32 R5, R12, R2, 0x1, P6 ;  /* 0x000000020c057211 */ /* 0x000fca00030f0eff */
[----:B------:R0:W-:Y:S01]  /*4ae00*/  @P2 STG.E.U16 [R4.64], R6 ;  /* 0x0000000604002986 */ /* 0x0001e2000c10150a */
[----:B----4-:R-:W-:-:S03]  /*4ae10*/  ISETP.LT.AND P1, PT, R16, c[0x0][0x17c], !P0 ;  /* 0x00005f0010007a0c */ /* 0x010fc60004721270 */
[----:B------:R-:W4:Y:S01]  /*4ae20*/  LDL.LU R16, [R1+0x1060] ;  /* 0x0010600001107983 */ /* 0x000f220000300800 */
[----:B--2---:R-:W-:Y:S01]  /*4ae30*/  ISETP.LT.AND P3, PT, R13, c[0x0][0x17c], !P0 ;  /* 0x00005f000d007a0c */ /* 0x004fe20004761270 */
[----:B------:R-:W-:-:S04]  /*4ae40*/  IMAD R13, R25, 0x2, R12 ;  /* 0x00000002190d7824 */ /* 0x000fc800078e020c */
[----:B------:R-:W-:Y:S01]  /*4ae50*/  IMAD R12, R25, 0x2, R13 ;  /* 0x00000002190c7824 */ /* 0x000fe200078e020d */
[----:B-1----:R-:W-:-:S04]  /*4ae60*/  LEA R8, P6, R13, R0, 0x1 ;  /* 0x000000000d087211 */ /* 0x002fc800078c08ff */
[----:B------:R-:W-:Y:S02]  /*4ae70*/  LEA.HI.X.SX32 R9, R13, R2, 0x1, P6 ;  /* 0x000000020d097211 */ /* 0x000fe400030f0eff */
[----:B0-----:R-:W-:Y:S01]  /*4ae80*/  LEA R4, P6, R12, R0, 0x1 ;  /* 0x000000000c047211 */ /* 0x001fe200078c08ff */
[----:B------:R-:W-:Y:S01]  /*4ae90*/  IMAD R13, R25, 0x2, R12 ;  /* 0x00000002190d7824 */ /* 0x000fe200078e020c */
[----:B------:R-:W-:Y:S02]  /*4aea0*/  ISETP.LT.AND P2, PT, R20, c[0x0][0x17c], !P0 ;  /* 0x00005f0014007a0c */ /* 0x000fe40004741270 */
[----:B------:R-:W2:Y:S01]  /*4aeb0*/  LDL.LU R20, [R1+0x1064] ;  /* 0x0010640001147983 */ /* 0x000ea20000300800 */
[----:B------:R-:W-:-:S03]  /*4aec0*/  LEA.HI.X.SX32 R5, R12, R2, 0x1, P6 ;  /* 0x000000020c057211 */ /* 0x000fc600030f0eff */
[----:B------:R-:W2:Y:S04]  /*4aed0*/  LDL.LU R12, [R1+0x1058] ;  /* 0x00105800010c7983 */ /* 0x000ea80000300800 */
[----:B------:R0:W-:Y:S04]  /*4aee0*/  @P4 STG.E.U16 [R8.64], R18 ;  /* 0x0000001208004986 */ /* 0x0001e8000c10150a */
[----:B---3--:R1:W-:Y:S01]  /*4aef0*/  @P5 STG.E.U16 [R4.64], R26 ;  /* 0x0000001a04005986 */ /* 0x0083e2000c10150a */
[----:B0-----:R-:W-:-:S04]  /*4af00*/  LEA R8, P6, R13, R0, 0x1 ;  /* 0x000000000d087211 */ /* 0x001fc800078c08ff */
[----:B------:R-:W-:-:S05]  /*4af10*/  LEA.HI.X.SX32 R9, R13, R2, 0x1, P6 ;  /* 0x000000020d097211 */ /* 0x000fca00030f0eff */
[----:B-----5:R-:W-:Y:S01]  /*4af20*/  @P3 STG.E.U16 [R8.64], R27 ;  /* 0x0000001b08003986 */ /* 0x020fe2000c10150a */
[----:B----4-:R-:W-:Y:S02]  /*4af30*/  ISETP.LT.AND P3, PT, R16, c[0x0][0x17c], !P0 ;  /* 0x00005f0010007a0c */ /* 0x010fe40004761270 */
[----:B--2---:R-:W-:Y:S01]  /*4af40*/  ISETP.LT.AND P4, PT, R12, c[0x0][0x17c], !P0 ;  /* 0x00005f000c007a0c */ /* 0x004fe20004781270 */
[----:B------:R-:W-:Y:S02]  /*4af50*/  IMAD R12, R25, 0x2, R13 ;  /* 0x00000002190c7824 */ /* 0x000fe400078e020d */
[----:B------:R-:W2:Y:S03]  /*4af60*/  LDL.LU R13, [R1+0x105c] ;  /* 0x00105c00010d7983 */ /* 0x000ea60000300800 */
[C---:B-1----:R-:W-:Y:S01]  /*4af70*/  LEA R4, P6, R12.reuse, R0, 0x1 ;  /* 0x000000000c047211 */ /* 0x042fe200078c08ff */
[----:B------:R-:W3:Y:S03]  /*4af80*/  LDL.LU R16, [R1+0x106c] ;  /* 0x00106c0001107983 */ /* 0x000ee60000300800 */
[----:B------:R-:W-:-:S05]  /*4af90*/  LEA.HI.X.SX32 R5, R12, R2, 0x1, P6 ;  /* 0x000000020c057211 */ /* 0x000fca00030f0eff */
[----:B------:R0:W-:Y:S01]  /*4afa0*/  @P1 STG.E.U16 [R4.64], R28 ;  /* 0x0000001c04001986 */ /* 0x0001e2000c10150a */
[----:B------:R-:W-:-:S03]  /*4afb0*/  ISETP.LT.AND P1, PT, R20, c[0x0][0x17c], !P0 ;  /* 0x00005f0014007a0c */ /* 0x000fc60004721270 */
[----:B------:R-:W4:Y:S04]  /*4afc0*/  LDL.LU R20, [R1+0x1070] ;  /* 0x0010700001147983 */ /* 0x000f280000300800 */
[----:B0-----:R-:W5:Y:S01]  /*4afd0*/  LDL.LU R5, [R1+0x1068] ;  /* 0x0010680001057983 */ /* 0x001f620000300800 */
[----:B------:R-:W-:Y:S02]  /*4afe0*/  PRMT R10, R17, 0x7632, R10 ;  /* 0x00007632110a7816 */ /* 0x000fe4000000000a */
[----:B------:R-:W-:Y:S01]  /*4aff0*/  PRMT R6, R11, 0x7632, R6 ;  /* 0x000076320b067816 */ /* 0x000fe20000000006 */
[----:B------:R-:W3:Y:S04]  /*4b000*/  LDL.LU R17, [R1+0x1074] ;  /* 0x0010740001117983 */ /* 0x000ee80000300800 */
[----:B------:R-:W3:Y:S01]  /*4b010*/  LDL.LU R11, [R1+0x13d4] ;  /* 0x0013d400010b7983 */ /* 0x000ee20000300800 */
[----:B--2---:R-:W-:Y:S01]  /*4b020*/  ISETP.LT.AND P5, PT, R13, c[0x0][0x17c], !P0 ;  /* 0x00005f000d007a0c */ /* 0x004fe200047a1270 */
[----:B------:R-:W-:-:S05]  /*4b030*/  IMAD R13, R25, 0x2, R12 ;  /* 0x00000002190d7824 */ /* 0x000fca00078e020c */
[----:B------:R-:W-:Y:S01]  /*4b040*/  LEA R8, P6, R13, R0, 0x1 ;  /* 0x000000000d087211 */ /* 0x000fe200078c08ff */
[----:B------:R-:W-:-:S03]  /*4b050*/  IMAD R12, R25, 0x2, R13 ;  /* 0x00000002190c7824 */ /* 0x000fc600078e020d */
[----:B------:R-:W-:Y:S01]  /*4b060*/  LEA.HI.X.SX32 R9, R13, R2, 0x1, P6 ;  /* 0x000000020d097211 */ /* 0x000fe200030f0eff */
[----:B------:R-:W-:Y:S01]  /*4b070*/  IMAD R13, R25, 0x2, R12 ;  /* 0x00000002190d7824 */ /* 0x000fe200078e020c */
[----:B------:R-:W-:-:S03]  /*4b080*/  LEA R4, P6, R12, R0, 0x1 ;  /* 0x000000000c047211 */ /* 0x000fc600078c08ff */
[----:B------:R0:W-:Y:S01]  /*4b090*/  @P2 STG.E.U16 [R8.64], R3 ;  /* 0x0000000308002986 */ /* 0x0001e2000c10150a */
[----:B-----5:R-:W-:Y:S02]  /*4b0a0*/  ISETP.LT.AND P2, PT, R5, c[0x0][0x17c], !P0 ;  /* 0x00005f0005007a0c */ /* 0x020fe40004741270 */
[----:B------:R-:W-:Y:S02]  /*4b0b0*/  LEA.HI.X.SX32 R5, R12, R2, 0x1, P6 ;  /* 0x000000020c057211 */ /* 0x000fe400030f0eff */
[----:B0-----:R-:W-:-:S04]  /*4b0c0*/  LEA R8, P6, R13, R0, 0x1 ;  /* 0x000000000d087211 */ /* 0x001fc800078c08ff */
[----:B------:R-:W-:Y:S01]  /*4b0d0*/  LEA.HI.X.SX32 R9, R13, R2, 0x1, P6 ;  /* 0x000000020d097211 */ /* 0x000fe200030f0eff */
[----:B------:R-:W-:Y:S01]  /*4b0e0*/  @P4 STG.E.U16 [R4.64], R10 ;  /* 0x0000000a04004986 */ /* 0x000fe2000c10150a */
[----:B---3--:R-:W-:-:S03]  /*4b0f0*/  ISETP.LT.AND P4, PT, R16, c[0x0][0x17c], !P0 ;  /* 0x00005f0010007a0c */ /* 0x008fc60004781270 */
[----:B------:R-:W2:Y:S04]  /*4b100*/  LDL.LU R16, [R1+0x1078] ;  /* 0x0010780001107983 */ /* 0x000ea80000300800 */
[----:B------:R0:W-:Y:S01]  /*4b110*/  @P5 STG.E.U16 [R8.64], R6 ;  /* 0x0000000608005986 */ /* 0x0001e2000c10150a */
[----:B----4-:R-:W-:Y:S02]  /*4b120*/  ISETP.LT.AND P5, PT, R20, c[0x0][0x17c], !P0 ;  /* 0x00005f0014007a0c */ /* 0x010fe400047a1270 */
[----:B0-----:R-:W-:Y:S02]  /*4b130*/  PRMT R6, R7, 0x7632, R6 ;  /* 0x0000763207067816 */ /* 0x001fe40000000006 */
[----:B------:R-:W3:Y:S04]  /*4b140*/  LDL.LU R7, [R1+0x13d0] ;  /* 0x0013d00001077983 */ /* 0x000ee80000300800 */
[----:B------:R-:W4:Y:S01]  /*4b150*/  LDL.LU R20, [R1+0x107c] ;  /* 0x00107c0001147983 */ /* 0x000f220000300800 */
[----:B------:R-:W-:-:S04]  /*4b160*/  IMAD R12, R25, 0x2, R13 ;  /* 0x00000002190c7824 */ /* 0x000fc800078e020d */
[----:B------:R-:W-:Y:S01]  /*4b170*/  IMAD R9, R25, 0x2, R12 ;  /* 0x0000000219097824 */ /* 0x000fe200078e020c */
[----:B------:R-:W-:-:S04]  /*4b180*/  LEA R4, P6, R12, R0, 0x1 ;  /* 0x000000000c047211 */ /* 0x000fc800078c08ff */
[----:B------:R-:W-:Y:S01]  /*4b190*/  LEA.HI.X.SX32 R5, R12, R2, 0x1, P6 ;  /* 0x000000020c057211 */ /* 0x000fe200030f0eff */
[----:B------:R-:W-:Y:S01]  /*4b1a0*/  IMAD R12, R25, 0x2, R9 ;  /* 0x00000002190c7824 */ /* 0x000fe200078e0209 */
[----:B------:R-:W-:-:S03]  /*4b1b0*/  LEA R8, P6, R9, R0, 0x1 ;  /* 0x0000000009087211 */ /* 0x000fc600078c08ff */
[----:B------:R0:W-:Y:S01]  /*4b1c0*/  @P3 STG.E.U16 [R4.64], R6 ;  /* 0x0000000604003986 */ /* 0x0001e2000c10150a */
[----:B------:R-:W-:Y:S02]  /*4b1d0*/  LEA.HI.X.SX32 R9, R9, R2, 0x1, P6 ;  /* 0x0000000209097211 */ /* 0x000fe400030f0eff */
[----:B------:R-:W-:Y:S02]  /*4b1e0*/  PRMT R13, R10, 0x7632, R13 ;  /* 0x000076320a0d7816 */ /* 0x000fe4000000000d */
[----:B------:R-:W-:Y:S02]  /*4b1f0*/  ISETP.LT.AND P3, PT, R17, c[0x0][0x17c], !P0 ;  /* 0x00005f0011007a0c */ /* 0x000fe40004761270 */
[----:B------:R-:W5:Y:S01]  /*4b200*/  LDL.LU R17, [R1+0x1080] ;  /* 0x0010800001117983 */ /* 0x000f620000300800 */
[----:B0-----:R-:W-:Y:S02]  /*4b210*/  LEA R4, P6, R12, R0, 0x1 ;  /* 0x000000000c047211 */ /* 0x001fe400078c08ff */
[----:B------:R-:W-:-:S02]  /*4b220*/  PRMT R6, R29, 0x7632, R6 ;  /* 0x000076321d067816 */ /* 0x000fc40000000006 */
[----:B------:R-:W-:Y:S01]  /*4b230*/  LEA.HI.X.SX32 R5, R12, R2, 0x1, P6 ;  /* 0x000000020c057211 */ /* 0x000fe200030f0eff */
[----:B------:R-:W-:Y:S04]  /*4b240*/  @P1 STG.E.U16 [R8.64], R13 ;  /* 0x0000000d08001986 */ /* 0x000fe8000c10150a */
[----:B------:R-:W3:Y:S04]  /*4b250*/  LDL.LU R29, [R1+0x13cc] ;  /* 0x0013cc00011d7983 */ /* 0x000ee80000300800 */
[----:B------:R0:W-:Y:S02]  /*4b260*/  @P2 STG.E.U16 [R4.64], R6 ;  /* 0x0000000604002986 */ /* 0x0001e4000c10150a */
[----:B0-----:R-:W-:-:S02]  /*4b270*/  PRMT R6, R21, 0x7632, R6 ;  /* 0x0000763215067816 */ /* 0x001fc40000000006 */
[----:B--2---:R-:W-:Y:S02]  /*4b280*/  ISETP.LT.AND P1, PT, R16, c[0x0][0x17c], !P0 ;  /* 0x00005f0010007a0c */ /* 0x004fe40004721270 */
[----:B------:R-:W2:Y:S04]  /*4b290*/  LDL.LU R16, [R1+0x1084] ;  /* 0x0010840001107983 */ /* 0x000ea80000300800 */
[----:B------:R-:W3:Y:S01]  /*4b2a0*/  LDL.LU R21, [R1+0x1088] ;  /* 0x0010880001157983 */ /* 0x000ee20000300800 */
[----:B----4-:R-:W-:-:S03]  /*4b2b0*/  ISETP.LT.AND P2, PT, R20, c[0x0][0x17c], !P0 ;  /* 0x00005f0014007a0c */ /* 0x010fc60004741270 */
        /* <DEDUP_REMOVED lines=8> */
[----:B------:R-:W-:Y:S01]  /*4b340*/  LEA.HI.X.SX32 R5, R5, R2, 0x1, P6 ;  /* 0x0000000205057211 */ /* 0x000fe200030f0eff */
[----:B------:R-:W-:Y:S01]  /*4b350*/  IMAD R12, R25, 0x2, R10 ;  /* 0x00000002190c7824 */ /* 0x000fe200078e020a */
[----:B------:R-:W-:Y:S02]  /*4b360*/  PRMT R14, R14, 0x7632, R14 ;  /* 0x000076320e0e7816 */ /* 0x000fe4000000000e */
[----:B0-----:R-:W-:Y:S02]  /*4b370*/  PRMT R6, R22, 0x7632, R6 ;  /* 0x0000763216067816 */ /* 0x001fe40000000006 */
[----:B------:R-:W-:-:S03]  /*4b380*/  LEA R8, P6, R10, R0, 0x1 ;  /* 0x000000000a087211 */ /* 0x000fc600078c08ff */
[----:B------:R0:W-:Y:S01]  /*4b390*/  @P5 STG.E.U16 [R4.64], R6 ;  /* 0x0000000604005986 */ /* 0x0001e2000c10150a */
[----:B------:R-:W-:Y:S02]  /*4b3a0*/  LEA.HI.X.SX32 R9, R10, R2, 0x1, P6 ;  /* 0x000000020a097211 */ /* 0x000fe400030f0eff */
[----:B-----5:R-:W-:Y:S02]  /*4b3b0*/  ISETP.LT.AND P4, PT, R17, c[0x0][0x17c], !P0 ;  /* 0x00005f0011007a0c */ /* 0x020fe40004781270 */
[----:B------:R-:W5:Y:S01]  /*4b3c0*/  LDL.LU R17, [R1+0x1090] ;  /* 0x0010900001117983 */ /* 0x000f620000300800 */
[C---:B0-----:R-:W-:Y:S02]  /*4b3d0*/  LEA R4, P6, R12.reuse, R0, 0x1 ;  /* 0x000000000c047211 */ /* 0x041fe400078c08ff */
[----:B------:R-:W-:Y:S02]  /*4b3e0*/  PRMT R6, R23, 0x7632, R6 ;  /* 0x0000763217067816 */ /* 0x000fe40000000006 */
[----:B------:R-:W-:Y:S01]  /*4b3f0*/  LEA.HI.X.SX32 R5, R12, R2, 0x1, P6 ;  /* 0x000000020c057211 */ /* 0x000fe200030f0eff */
[----:B------:R0:W-:Y:S04]  /*4b400*/  @P3 STG.E.U16 [R8.64], R14 ;  /* 0x0000000e08003986 */ /* 0x0001e8000c10150a */
[----:B------:R1:W-:Y:S01]  /*4b410*/  @P1 STG.E.U16 [R4.64], R6 ;  /* 0x0000000604001986 */ /* 0x0003e2000c10150a */
[----:B--2---:R-:W-:-:S03]  /*4b420*/  ISETP.LT.AND P5, PT, R16, c[0x0][0x17c], !P0 ;  /* 0x00005f0010007a0c */ /* 0x004fc600047a1270 */
[----:B------:R-:W2:Y:S04]  /*4b430*/  LDL.LU R16, [R1+0x1094] ;  /* 0x0010940001107983 */ /* 0x000ea80000300800 */
[----:B0-----:R-:W2:Y:S01]  /*4b440*/  LDL.LU R14, [R1+0x1098] ;  /* 0x00109800010e7983 */ /* 0x001ea20000300800 */
[----:B----4-:R-:W-:-:S03]  /*4b450*/  ISETP.LT.AND P1, PT, R20, c[0x0][0x17c], !P0 ;  /* 0x00005f0014007a0c */ /* 0x010fc60004721270 */
[----:B------:R-:W4:Y:S01]  /*4b460*/  LDL.LU R20, [R1+0x109c] ;  /* 0x00109c0001147983 */ /* 0x000f220000300800 */
[----:B------:R-:W-:-:S04]  /*4b470*/  IMAD R9, R25, 0x2, R12 ;  /* 0x0000000219097824 */ /* 0x000fc800078e020c */
[----:B------:R-:W-:Y:S01]  /*4b480*/  IMAD R10, R25, 0x2, R9 ;  /* 0x00000002190a7824 */ /* 0x000fe200078e0209 */
[----:B------:R-:W-:-:S04]  /*4b490*/  LEA R8, P6, R9, R0, 0x1 ;  /* 0x0000000009087211 */ /* 0x000fc800078c08ff */
[----:B------:R-:W-:Y:S02]  /*4b4a0*/  LEA.HI.X.SX32 R9, R9, R2, 0x1, P6 ;  /* 0x0000000209097211 */ /* 0x000fe400030f0eff */
[----:B-1----:R-:W-:Y:S02]  /*4b4b0*/  LEA R4, P6, R10, R0, 0x1 ;  /* 0x000000000a047211 */ /* 0x002fe400078c08ff */
[----:B------:R-:W-:Y:S02]  /*4b4c0*/  PRMT R13, R24, 0x7632, R13 ;  /* 0x00007632180d7816 */ /* 0x000fe4000000000d */
[----:B------:R-:W-:Y:S01]  /*4b4d0*/  PRMT R12, R6, 0x7632, R12 ;  /* 0x00007632060c7816 */ /* 0x000fe2000000000c */
[----:B------:R-:W-:Y:S01]  /*4b4e0*/  IMAD R6, R25, 0x2, R10 ;  /* 0x0000000219067824 */ /* 0x000fe200078e020a */
[----:B------:R-:W-:Y:S01]  /*4b4f0*/  LEA.HI.X.SX32 R5, R10, R2, 0x1, P6 ;  /* 0x000000020a057211 */ /* 0x000fe200030f0eff */
[----:B------:R0:W-:Y:S01]  /*4b500*/  @P2 STG.E.U16 [R8.64], R13 ;  /* 0x0000000d08002986 */ /* 0x0001e2000c10150a */
[----:B---3--:R-:W-:-:S03]  /*4b510*/  ISETP.LT.AND P3, PT, R21, c[0x0][0x17c], !P0 ;  /* 0x00005f0015007a0c */ /* 0x008fc60004761270 */
[----:B------:R1:W-:Y:S01]  /*4b520*/  @P4 STG.E.U16 [R4.64], R12 ;  /* 0x0000000c04004986 */ /* 0x0003e2000c10150a */
[----:B------:R-:W-:-:S03]  /*4b530*/  PRMT R18, R18, 0x7632, R18 ;  /* 0x0000763212127816 */ /* 0x000fc60000000012 */
[----:B------:R-:W3:Y:S01]  /*4b540*/  LDL.LU R21, [R1+0x10a0] ;  /* 0x0010a00001157983 */ /* 0x000ee20000300800 */
[----:B0-----:R-:W-:Y:S01]  /*4b550*/  LEA R8, P6, R6, R0, 0x1 ;  /* 0x0000000006087211 */ /* 0x001fe200078c08ff */
[----:B-1----:R-:W-:-:S03]  /*4b560*/  IMAD R5, R25, 0x2, R6 ;  /* 0x0000000219057824 */ /* 0x002fc600078e0206 */
[----:B------:R-:W-:Y:S02]  /*4b570*/  LEA.HI.X.SX32 R9, R6, R2, 0x1, P6 ;  /* 0x0000000206097211 */ /* 0x000fe400030f0eff */
[----:B------:R-:W-:Y:S01]  /*4b580*/  LEA R4, P6, R5, R0, 0x1 ;  /* 0x0000000005047211 */ /* 0x000fe200078c08ff */
[----:B------:R-:W-:Y:S01]  /*4b590*/  IMAD R6, R25, 0x2, R5 ;  /* 0x0000000219067824 */ /* 0x000fe200078e0205 */
[----:B------:R-:W-:Y:S02]  /*4b5a0*/  PRMT R13, R26, 0x7632, R13 ;  /* 0x000076321a0d7816 */ /* 0x000fe4000000000d */
[----:B------:R-:W-:Y:S01]  /*4b5b0*/  LEA.HI.X.SX32 R5, R5, R2, 0x1, P6 ;  /* 0x0000000205057211 */ /* 0x000fe200030f0eff */
[----:B------:R-:W-:Y:S01]  /*4b5c0*/  @P5 STG.E.U16 [R8.64], R18 ;  /* 0x0000001208005986 */ /* 0x000fe2000c10150a */
[----:B-----5:R-:W-:-:S03]  /*4b5d0*/  ISETP.LT.AND P2, PT, R17, c[0x0][0x17c], !P0 ;  /* 0x00005f0011007a0c */ /* 0x020fc60004741270 */
[----:B------:R0:W-:Y:S01]  /*4b5e0*/  @P3 STG.E.U16 [R4.64], R13 ;  /* 0x0000000d04003986 */ /* 0x0001e2000c10150a */
[----:B--2---:R-:W-:-:S03]  /*4b5f0*/  ISETP.LT.AND P4, PT, R16, c[0x0][0x17c], !P0 ;  /* 0x00005f0010007a0c */ /* 0x004fc60004781270 */
[----:B------:R-:W2:Y:S01]  /*4b600*/  LDL.LU R16, [R1+0x5c] ;  /* 0x00005c0001107983 */ /* 0x000ea20000300800 */
[----:B------:R-:W-:-:S03]  /*4b610*/  ISETP.LT.AND P5, PT, R14, c[0x0][0x17c], !P0 ;  /* 0x00005f000e007a0c */ /* 0x000fc600047a1270 */
[----:B------:R-:W5:Y:S04]  /*4b620*/  LDL.LU R14, [R1+0x10a4] ;  /* 0x0010a400010e7983 */ /* 0x000f680000300800 */
[----:B------:R-:W2:Y:S01]  /*4b630*/  LDL.LU R17, [R1+0x4c] ;  /* 0x00004c0001117983 */ /* 0x000ea20000300800 */
[----:B----4-:R-:W-:-:S03]  /*4b640*/  ISETP.LT.AND P3, PT, R20, c[0x0][0x17c], !P0 ;  /* 0x00005f0014007a0c */ /* 0x010fc60004761270 */
[----:B------:R-:W4:Y:S04]  /*4b650*/  LDL.LU R20, [R1+0x1c] ;  /* 0x00001c0001147983 */ /* 0x000f280000300800 */
[----:B0-----:R-:W2:Y:S01]  /*4b660*/  LDL.LU R13, [R1+0x10a8] ;  /* 0x0010a800010d7983 */ /* 0x001ea20000300800 */
[C---:B------:R-:W-:Y:S01]  /*4b670*/  LEA R8, P6, R6.reuse, R0, 0x1 ;  /* 0x0000000006087211 */ /* 0x040fe200078c08ff */
[----:B------:R-:W-:Y:S01]  /*4b680*/  IMAD R10, R25, 0x2, R6 ;  /* 0x00000002190a7824 */ /* 0x000fe200078e0206 */
[----:B------:R-:W-:Y:S02]  /*4b690*/  PRMT R12, R27, 0x7632, R12 ;  /* 0x000076321b0c7816 */ /* 0x000fe4000000000c */
[----:B------:R-:W-:Y:S01]  /*4b6a0*/  LEA.HI.X.SX32 R9, R6, R2, 0x1, P6 ;  /* 0x0000000206097211 */ /* 0x000fe200030f0eff */
[----:B------:R-:W-:Y:S01]  /*4b6b0*/  IMAD R6, R25, 0x2, R10 ;  /* 0x0000000219067824 */ /* 0x000fe200078e020a */
[----:B------:R-:W-:-:S03]  /*4b6c0*/  LEA R4, P6, R10, R0, 0x1 ;  /* 0x000000000a047211 */ /* 0x000fc600078c08ff */
[----:B------:R0:W-:Y:S01]  /*4b6d0*/  @P1 STG.E.U16 [R8.64], R12 ;  /* 0x0000000c08001986 */ /* 0x0001e2000c10150a */
[----:B------:R-:W-:Y:S02]  /*4b6e0*/  LEA.HI.X.SX32 R5, R10, R2, 0x1, P6 ;  /* 0x000000020a057211 */ /* 0x000fe400030f0eff */
[----:B0-----:R-:W-:Y:S02]  /*4b6f0*/  PRMT R12, R3, 0x7632, R12 ;  /* 0x00007632030c7816 */ /* 0x001fe4000000000c */
[----:B------:R-:W4:Y:S01]  /*4b700*/  LDL.LU R3, [R1+0x13c8] ;  /* 0x0013c80001037983 */ /* 0x000f220000300800 */
[----:B------:R-:W-:-:S03]  /*4b710*/  PRMT R9, R28, 0x7632, R9 ;  /* 0x000076321c097816 */ /* 0x000fc60000000009 */
[----:B------:R-:W4:Y:S01]  /*4b720*/  LDL.LU R26, [R1+0x10ac] ;  /* 0x0010ac00011a7983 */ /* 0x000f220000300800 */
[----:B------:R-:W-:-:S03]  /*4b730*/  LEA R8, P6, R6, R0, 0x1 ;  /* 0x0000000006087211 */ /* 0x000fc600078c08ff */
[----:B------:R0:W-:Y:S01]  /*4b740*/  @P2 STG.E.U16 [R4.64], R9 ;  /* 0x0000000904002986 */ /* 0x0001e2000c10150a */
[----:B---3--:R-:W-:-:S03]  /*4b750*/  ISETP.LT.AND P1, PT, R21, c[0x0][0x17c], !P0 ;  /* 0x00005f0015007a0c */ /* 0x008fc60004721270 */
[----:B------:R-:W3:Y:S04]  /*4b760*/  LDL.LU R24, [R1+0x10b0] ;  /* 0x0010b00001187983 */ /* 0x000ee80000300800 */
[----:B------:R-:W3:Y:S01]  /*4b770*/  LDL.LU R23, [R1+0x10b4] ;  /* 0x0010b40001177983 */ /* 0x000ee20000300800 */
[----:B0-----:R-:W-:-:S03]  /*4b780*/  LEA.HI.X.SX32 R9, R6, R2, 0x1, P6 ;  /* 0x0000000206097211 */ /* 0x001fc600030f0eff */
[----:B------:R-:W3:Y:S04]  /*4b790*/  LDL.LU R21, [R1+0x8c] ;  /* 0x00008c0001157983 */ /* 0x000ee80000300800 */
[----:B------:R0:W-:Y:S01]  /*4b7a0*/  @P4 STG.E.U16 [R8.64], R12 ;  /* 0x0000000c08004986 */ /* 0x0001e2000c10150a */
[----:B-----5:R-:W-:-:S03]  /*4b7b0*/  ISETP.LT.AND P2, PT, R14, c[0x0][0x17c], !P0 ;  /* 0x00005f000e007a0c */ /* 0x020fc60004741270 */
[----:B------:R-:W5:Y:S04]  /*4b7c0*/  LDL.LU R14, [R1+0x10b8] ;  /* 0x0010b800010e7983 */ /* 0x000f680000300800 */
[----:B------:R-:W5:Y:S04]  /*4b7d0*/  LDL.LU R22, [R1+0x3c] ;  /* 0x00003c0001167983 */ /* 0x000f680000300800 */
[----:B------:R-:W5:Y:S01]  /*4b7e0*/  LDL.LU R18, [R1+0x10bc] ;  /* 0x0010bc0001127983 */ /* 0x000f620000300800 */
[----:B--2---:R-:W-:-:S03]  /*4b7f0*/  ISETP.LT.AND P4, PT, R13, c[0x0][0x17c], !P0 ;  /* 0x00005f000d007a0c */ /* 0x004fc60004781270 */
[----:B------:R-:W2:Y:S04]  /*4b800*/  LDL.LU R13, [R1+0x10c0] ;  /* 0x0010c000010d7983 */ /* 0x000ea80000300800 */
[----:B0-----:R-:W2:Y:S01]  /*4b810*/  LDL.LU R12, [R1+0x10c4] ;  /* 0x0010c400010c7983 */ /* 0x001ea20000300800 */
        /* <DEDUP_REMOVED lines=8> */
[----:B------:R-:W-:-:S04]  /*4b8a0*/  IMAD R6, R25, 0x2, R10 ;  /* 0x0000000219067824 */ /* 0x000fc800078e020a */
[----:B------:R1:W-:Y:S01]  /*4b8b0*/  @P3 STG.E.U16 [R8.64], R17 ;  /* 0x0000001108003986 */ /* 0x0003e2000c10150a */
[----:B0-----:R-:W-:-:S04]  /*4b8c0*/  LEA R4, P6, R10, R0, 0x1 ;  /* 0x000000000a047211 */ /* 0x001fc800078c08ff */
[----:B------:R-:W-:Y:S01]  /*4b8d0*/  LEA.HI.X.SX32 R5, R10, R2, 0x1, P6 ;  /* 0x000000020a057211 */ /* 0x000fe200030f0eff */
[----:B------:R-:W-:Y:S01]  /*4b8e0*/  IMAD R10, R25, 0x2, R6 ;  /* 0x00000002190a7824 */ /* 0x000fe200078e0206 */
[----:B-1----:R-:W-:-:S03]  /*4b8f0*/  LEA R8, P6, R6, R0, 0x1 ;  /* 0x0000000006087211 */ /* 0x002fc600078c08ff */
[----:B----4-:R0:W-:Y:S01]  /*4b900*/  @P1 STG.E.U16 [R4.64], R20 ;  /* 0x0000001404001986 */ /* 0x0101e2000c10150a */
[----:B------:R-:W-:Y:S01]  /*4b910*/  LEA.HI.X.SX32 R9, R6, R2, 0x1, P6 ;  /* 0x0000000206097211 */ /* 0x000fe200030f0eff */
[----:B------:R-:W-:Y:S01]  /*4b920*/  IMAD R6, R25, 0x2, R10 ;  /* 0x0000000219067824 */ /* 0x000fe200078e020a */
[----:B------:R-:W-:-:S03]  /*4b930*/  ISETP.LT.AND P5, PT, R26, c[0x0][0x17c], !P0 ;  /* 0x00005f001a007a0c */ /* 0x000fc600047a1270 */
[----:B------:R1:W-:Y:S01]  /*4b940*/  @P2 STG.E.U16 [R8.64], R11 ;  /* 0x0000000b08002986 */ /* 0x0003e2000c10150a */
[----:B0-----:R-:W-:-:S04]  /*4b950*/  LEA R4, P6, R10, R0, 0x1 ;  /* 0x000000000a047211 */ /* 0x001fc800078c08ff */
[----:B------:R-:W-:Y:S02]  /*4b960*/  LEA.HI.X.SX32 R5, R10, R2, 0x1, P6 ;  /* 0x000000020a057211 */ /* 0x000fe400030f0eff */
[C---:B-1----:R-:W-:Y:S02]  /*4b970*/  LEA R8, P6, R6.reuse, R0, 0x1 ;  /* 0x0000000006087211 */ /* 0x042fe400078c08ff */
[----:B---3--:R-:W-:Y:S02]  /*4b980*/  ISETP.LT.AND P1, PT, R23, c[0x0][0x17c], !P0 ;  /* 0x00005f0017007a0c */ /* 0x008fe40004721270 */
[----:B------:R-:W-:Y:S01]  /*4b990*/  LEA.HI.X.SX32 R9, R6, R2, 0x1, P6 ;  /* 0x0000000206097211 */ /* 0x000fe200030f0eff */
[----:B------:R-:W3:Y:S04]  /*4b9a0*/  LDL.LU R23, [R1+0x7c] ;  /* 0x00007c0001177983 */ /* 0x000ee80000300800 */
[----:B------:R0:W-:Y:S01]  /*4b9b0*/  @P4 STG.E.U16 [R4.64], R21 ;  /* 0x0000001504004986 */ /* 0x0001e2000c10150a */
[----:B------:R-:W-:Y:S01]  /*4b9c0*/  IMAD R10, R25, 0x2, R6 ;  /* 0x00000002190a7824 */ /* 0x000fe200078e0206 */
[----:B------:R-:W-:-:S04]  /*4b9d0*/  ISETP.LT.AND P3, PT, R24, c[0x0][0x17c], !P0 ;  /* 0x00005f0018007a0c */ /* 0x000fc80004761270 */
[----:B0-----:R-:W-:-:S04]  /*4b9e0*/  LEA R4, P6, R10, R0, 0x1 ;  /* 0x000000000a047211 */ /* 0x001fc800078c08ff */
[----:B------:R-:W-:Y:S02]  /*4b9f0*/  LEA.HI.X.SX32 R5, R10, R2, 0x1, P6 ;  /* 0x000000020a057211 */ /* 0x000fe400030f0eff */
[----:B-----5:R-:W-:Y:S02]  /*4ba00*/  ISETP.LT.AND P2, PT, R14, c[0x0][0x17c], !P0 ;  /* 0x00005f000e007a0c */ /* 0x020fe40004741270 */
[----:B------:R-:W4:Y:S04]  /*4ba10*/  LDL.LU R14, [R1+0x10c8] ;  /* 0x0010c800010e7983 */ /* 0x000f280000300800 */
[----:B------:R0:W-:Y:S01]  /*4ba20*/  @P5 STG.E.U16 [R8.64], R22 ;  /* 0x0000001608005986 */ /* 0x0001e2000c10150a */
[----:B--2---:R-:W-:-:S03]  /*4ba30*/  ISETP.LT.AND P5, PT, R13, c[0x0][0x17c], !P0 ;  /* 0x00005f000d007a0c */ /* 0x004fc600047a1270 */
[----:B------:R-:W2:Y:S04]  /*4ba40*/  LDL.LU R13, [R1+0x10cc] ;  /* 0x0010cc00010d7983 */ /* 0x000ea80000300800 */
[----:B------:R1:W-:Y:S01]  /*4ba50*/  @P3 STG.E.U16 [R4.64], R29 ;  /* 0x0000001d04003986 */ /* 0x0003e2000c10150a */
[----:B------:R-:W-:-:S03]  /*4ba60*/  ISETP.LT.AND P3, PT, R12, c[0x0][0x17c], !P0 ;  /* 0x00005f000c007a0c */ /* 0x000fc60004761270 */
[----:B------:R-:W5:Y:S01]  /*4ba70*/  LDL.LU R12, [R1+0x10d0] ;  /* 0x0010d000010c7983 */ /* 0x000f620000300800 */
[----:B------:R-:W-:-:S03]  /*4ba80*/  IMAD R6, R25, 0x2, R10 ;  /* 0x0000000219067824 */ /* 0x000fc600078e020a */
[----:B------:R-:W5:Y:S01]  /*4ba90*/  LDL.LU R28, [R1+0x6c] ;  /* 0x00006c00011c7983 */ /* 0x000f620000300800 */
[----:B------:R-:W-:Y:S01]  /*4baa0*/  IMAD R10, R25, 0x2, R6 ;  /* 0x00000002190a7824 */ /* 0x000fe200078e0206 */
[C---:B0-----:R-:W-:Y:S02]  /*4bab0*/  LEA R8, P6, R6.reuse, R0, 0x1 ;  /* 0x0000000006087211 */ /* 0x041fe400078c08ff */
[----:B------:R-:W5:Y:S02]  /*4bac0*/  LDL.LU R24, [R1+0x9c] ;  /* 0x00009c0001187983 */ /* 0x000f640000300800 */
[----:B------:R-:W-:Y:S02]  /*4bad0*/  LEA.HI.X.SX32 R9, R6, R2, 0x1, P6 ;  /* 0x0000000206097211 */ /* 0x000fe400030f0eff */
[----:B-1----:R-:W-:-:S03]  /*4bae0*/  LEA R4, P6, R10, R0, 0x1 ;  /* 0x000000000a047211 */ /* 0x002fc600078c08ff */
[----:B------:R0:W-:Y:S01]  /*4baf0*/  @P1 STG.E.U16 [R8.64], R15 ;  /* 0x0000000f08001986 */ /* 0x0001e2000c10150a */
[----:B------:R-:W-:Y:S02]  /*4bb00*/  LEA.HI.X.SX32 R5, R10, R2, 0x1, P6 ;  /* 0x000000020a057211 */ /* 0x000fe400030f0eff */
[----:B------:R-:W-:-:S03]  /*4bb10*/  ISETP.LT.AND P4, PT, R18, c[0x0][0x17c], !P0 ;  /* 0x00005f0012007a0c */ /* 0x000fc60004781270 */
[----:B---3--:R1:W-:Y:S01]  /*4bb20*/  @P2 STG.E.U16 [R4.64], R23 ;  /* 0x0000001704002986 */ /* 0x0083e2000c10150a */
[----:B------:R-:W-:-:S05]  /*4bb30*/  IMAD R6, R25, 0x2, R10 ;  /* 0x0000000219067824 */ /* 0x000fca00078e020a */
[----:B0-----:R-:W-:-:S04]  /*4bb40*/  LEA R8, P6, R6, R0, 0x1 ;  /* 0x0000000006087211 */ /* 0x001fc800078c08ff */
[----:B------:R-:W-:-:S05]  /*4bb50*/  LEA.HI.X.SX32 R9, R6, R2, 0x1, P6 ;  /* 0x0000000206097211 */ /* 0x000fca00030f0eff */
[----:B------:R0:W-:Y:S01]  /*4bb60*/  @P4 STG.E.U16 [R8.64], R3 ;  /* 0x0000000308004986 */ /* 0x0001e2000c10150a */
[----:B----4-:R-:W-:-:S03]  /*4bb70*/  ISETP.LT.AND P1, PT, R14, c[0x0][0x17c], !P0 ;  /* 0x00005f000e007a0c */ /* 0x010fc60004721270 */
[----:B------:R-:W3:Y:S04]  /*4bb80*/  LDL.LU R14, [R1+0x10d4] ;  /* 0x0010d400010e7983 */ /* 0x000ee80000300800 */
[----:B------:R-:W4:Y:S04]  /*4bb90*/  LDL.LU R26, [R1+0x15c] ;  /* 0x00015c00011a7983 */ /* 0x000f280000300800 */
[----:B------:R-:W4:Y:S04]  /*4bba0*/  LDL.LU R18, [R1+0x10d8] ;  /* 0x0010d80001127983 */ /* 0x000f280000300800 */
[----:B------:R-:W4:Y:S01]  /*4bbb0*/  LDL.LU R27, [R1+0x16c] ;  /* 0x00016c00011b7983 */ /* 0x000f220000300800 */
[----:B--2---:R-:W-:-:S03]  /*4bbc0*/  ISETP.LT.AND P2, PT, R13, c[0x0][0x17c], !P0 ;  /* 0x00005f000d007a0c */ /* 0x004fc60004741270 */
[----:B------:R-:W2:Y:S01]  /*4bbd0*/  LDL.LU R13, [R1+0x10dc] ;  /* 0x0010dc00010d7983 */ /* 0x000ea20000300800 */
[----:B-----5:R-:W-:-:S03]  /*4bbe0*/  ISETP.LT.AND P4, PT, R12, c[0x0][0x17c], !P0 ;  /* 0x00005f000c007a0c */ /* 0x020fc60004781270 */
[----:B------:R-:W5:Y:S01]  /*4bbf0*/  LDL.LU R12, [R1+0x10e0] ;  /* 0x0010e000010c7983 */ /* 0x000f620000300800 */
[----:B------:R-:W-:-:S04]  /*4bc00*/  IMAD R10, R25, 0x2, R6 ;  /* 0x00000002190a7824 */ /* 0x000fc800078e0206 */
[----:B------:R-:W-:Y:S01]  /*4bc10*/  IMAD R6, R25, 0x2, R10 ;  /* 0x0000000219067824 */ /* 0x000fe200078e020a */
[----:B-1----:R-:W-:-:S04]  /*4bc20*/  LEA R4, P6, R10, R0, 0x1 ;  /* 0x000000000a047211 */ /* 0x002fc800078c08ff */
[----:B------:R-:W-:Y:S01]  /*4bc30*/  LEA.HI.X.SX32 R5, R10, R2, 0x1, P6 ;  /* 0x000000020a057211 */ /* 0x000fe200030f0eff */
[----:B------:R-:W-:Y:S01]  /*4bc40*/  IMAD R10, R25, 0x2, R6 ;  /* 0x00000002190a7824 */ /* 0x000fe200078e0206 */
[----:B0-----:R-:W-:-:S03]  /*4bc50*/  LEA R8, P6, R6, R0, 0x1 ;  /* 0x0000000006087211 */ /* 0x001fc600078c08ff */
[----:B------:R0:W-:Y:S01]  /*4bc60*/  @P5 STG.E.U16 [R4.64], R7 ;  /* 0x0000000704005986 */ /* 0x0001e2000c10150a */
[----:B------:R-:W-:Y:S02]  /*4bc70*/  LEA.HI.X.SX32 R9, R6, R2, 0x1, P6 ;  /* 0x0000000206097211 */ /* 0x000fe400030f0eff */
[----:B0-----:R-:W-:-:S04]  /*4bc80*/  LEA R4, P6, R10, R0, 0x1 ;  /* 0x000000000a047211 */ /* 0x001fc800078c08ff */
[----:B------:R-:W-:Y:S01]  /*4bc90*/  LEA.HI.X.SX32 R5, R10, R2, 0x1, P6 ;  /* 0x000000020a057211 */ /* 0x000fe200030f0eff */
[----:B------:R0:W-:Y:S04]  /*4bca0*/  @P3 STG.E.U16 [R8.64], R19 ;  /* 0x0000001308003986 */ /* 0x0001e8000c10150a */
[----:B------:R1:W-:Y:S01]  /*4bcb0*/  @P1 STG.E.U16 [R4.64], R28 ;  /* 0x0000001c04001986 */ /* 0x0003e2000c10150a */
[----:B------:R-:W-:-:S05]  /*4bcc0*/  IMAD R6, R25, 0x2, R10 ;  /* 0x0000000219067824 */ /* 0x000fca00078e020a */
[----:B0-----:R-:W-:-:S04]  /*4bcd0*/  LEA R8, P6, R6, R0, 0x1 ;  /* 0x0000000006087211 */ /* 0x001fc800078c08ff */
[----:B------:R-:W-:-:S05]  /*4bce0*/  LEA.HI.X.SX32 R9, R6, R2, 0x1, P6 ;  /* 0x0000000206097211 */ /* 0x000fca00030f0eff */
[----:B------:R0:W-:Y:S01]  /*4bcf0*/  @P2 STG.E.U16 [R8.64], R24 ;  /* 0x0000001808002986 */ /* 0x0001e2000c10150a */
[----:B---3--:R-:W-:-:S03]  /*4bd00*/  ISETP.LT.AND P5, PT, R14, c[0x0][0x17c], !P0 ;  /* 0x00005f000e007a0c */ /* 0x008fc600047a1270 */
[----:B------:R-:W3:Y:S01]  /*4bd10*/  LDL.LU R14, [R1+0x10e4] ;  /* 0x0010e400010e7983 */ /* 0x000ee20000300800 */
[----:B--2---:R-:W-:-:S03]  /*4bd20*/  ISETP.LT.AND P1, PT, R13, c[0x0][0x17c], !P0 ;  /* 0x00005f000d007a0c */ /* 0x004fc60004721270 */
[----:B------:R-:W2:Y:S01]  /*4bd30*/  LDL.LU R13, [R1+0x10e8] ;  /* 0x0010e800010d7983 */ /* 0x000ea20000300800 */
[----:B-----5:R-:W-:-:S03]  /*4bd40*/  ISETP.LT.AND P2, PT, R12, c[0x0][0x17c], !P0 ;  /* 0x00005f000c007a0c */ /* 0x020fc60004741270 */
[----:B------:R-:W5:Y:S01]  /*4bd50*/  LDL.LU R12, [R1+0x10ec] ;  /* 0x0010ec00010c7983 */ /* 0x000f620000300800 */
[----:B------:R-:W-:-:S04]  /*4bd60*/  IMAD R10, R25, 0x2, R6 ;  /* 0x00000002190a7824 */ /* 0x000fc800078e0206 */
[----:B------:R-:W-:Y:S01]  /*4bd70*/  IMAD R6, R25, 0x2, R10 ;  /* 0x0000000219067824 */ /* 0x000fe200078e020a */
[----:B-1----:R-:W-:-:S04]  /*4bd80*/  LEA R4, P6, R10, R0, 0x1 ;  /* 0x000000000a047211 */ /* 0x002fc800078c08ff */
[----:B------:R-:W-:Y:S02]  /*4bd90*/  LEA.HI.X.SX32 R5, R10, R2, 0x1, P6 ;  /* 0x000000020a057211 */ /* 0x000fe400030f0eff */
[----:B0-----:R-:W-:-:S04]  /*4bda0*/  LEA R8, P6, R6, R0, 0x1 ;  /* 0x0000000006087211 */ /* 0x001fc800078c08ff */
[----:B------:R-:W-:Y:S01]  /*4bdb0*/  LEA.HI.X.SX32 R9, R6, R2, 0x1, P6 ;  /* 0x0000000206097211 */ /* 0x000fe200030f0eff */
[----:B----4-:R0:W-:Y:S01]  /*4bdc0*/  @P4 STG.E.U16 [R4.64], R26 ;  /* 0x0000001a04004986 */ /* 0x0101e2000c10150a */
[----:B------:R-:W-:-:S03]  /*4bdd0*/  PRMT R7, R16, 0x7632, R7 ;  /* 0x0000763210077816 */ /* 0x000fc60000000007 */
[----:B------:R-:W4:Y:S04]  /*4bde0*/  LDL.LU R16, [R1+0x10f0] ;  /* 0x0010f00001107983 */ /* 0x000f280000300800 */
[----:B------:R-:W-:Y:S01]  /*4bdf0*/  @P5 STG.E.U16 [R8.64], R27 ;  /* 0x0000001b08005986 */ /* 0x000fe2000c10150a */
[----:B------:R-:W-:Y:S01]  /*4be00*/  IMAD R10, R25, 0x2, R6 ;  /* 0x00000002190a7824 */ /* 0x000fe200078e0206 */
[----:B------:R-:W-:-:S04]  /*4be10*/  ISETP.LT.AND P3, PT, R18, c[0x0][0x17c], !P0 ;  /* 0x00005f0012007a0c */ /* 0x000fc80004761270 */
        /* <DEDUP_REMOVED lines=9> */
[----:B------:R-:W-:Y:S01]  /*4beb0*/  IMAD R6, R25, 0x2, R10 ;  /* 0x0000000219067824 */ /* 0x000fe200078e020a */
[----:B------:R-:W-:Y:S02]  /*4bec0*/  PRMT R11, R17, 0x7632, R11 ;  /* 0x00007632110b7816 */ /* 0x000fe4000000000b */
[----:B0-----:R-:W-:Y:S01]  /*4bed0*/  PRMT R7, R20, 0x7632, R7 ;  /* 0x0000763214077816 */ /* 0x001fe20000000007 */
[C---:B------:R-:W-:Y:S01]  /*4bee0*/  IMAD R10, R25.reuse, 0x2, R6 ;  /* 0x00000002190a7824 */ /* 0x040fe200078e0206 */
[C---:B------:R-:W-:Y:S01]  /*4bef0*/  LEA R8, P6, R6.reuse, R0, 0x1 ;  /* 0x0000000006087211 */ /* 0x040fe200078c08ff */
[----:B------:R-:W5:Y:S03]  /*4bf00*/  LDL.LU R18, [R1+0x1100] ;  /* 0x0011000001127983 */ /* 0x000f660000300800 */
[----:B------:R-:W-:Y:S01]  /*4bf10*/  LEA.HI.X.SX32 R9, R6, R2, 0x1, P6 ;  /* 0x0000000206097211 */ /* 0x000fe200030f0eff */
[----:B------:R-:W-:Y:S01]  /*4bf20*/  IMAD R6, R25, 0x2, R10 ;  /* 0x0000000219067824 */ /* 0x000fe200078e020a */
[----:B------:R-:W-:-:S03]  /*4bf30*/  LEA R4, P6, R10, R0, 0x1 ;  /* 0x000000000a047211 */ /* 0x000fc600078c08ff */
[----:B------:R0:W-:Y:S01]  /*4bf40*/  @P1 STG.E.U16 [R8.64], R11 ;  /* 0x0000000b08001986 */ /* 0x0001e2000c10150a */
[----:B------:R-:W-:Y:S02]  /*4bf50*/  LEA.HI.X.SX32 R5, R10, R2, 0x1, P6 ;  /* 0x000000020a057211 */ /* 0x000fe400030f0eff */
[C---:B0-----:R-:W-:Y:S02]  /*4bf60*/  LEA R8, P6, R6.reuse, R0, 0x1 ;  /* 0x0000000006087211 */ /* 0x041fe400078c08ff */
[----:B------:R-:W-:Y:S02]  /*4bf70*/  PRMT R11, R11, 0x7632, R11 ;  /* 0x000076320b0b7816 */ /* 0x000fe4000000000b */
[----:B------:R-:W-:Y:S01]  /*4bf80*/  LEA.HI.X.SX32 R9, R6, R2, 0x1, P6 ;  /* 0x0000000206097211 */ /* 0x000fe200030f0eff */
[----:B------:R0:W-:Y:S04]  /*4bf90*/  @P2 STG.E.U16 [R4.64], R7 ;  /* 0x0000000704002986 */ /* 0x0001e8000c10150a */
[----:B------:R1:W-:Y:S01]  /*4bfa0*/  @P4 STG.E.U16 [R8.64], R11 ;  /* 0x0000000b08004986 */ /* 0x0003e2000c10150a */
[----:B0-----:R-:W-:-:S04]  /*4bfb0*/  IMAD R5, R25, 0x2, R6 ;  /* 0x0000000219057824 */ /* 0x001fc800078e0206 */
[----:B------:R-:W-:Y:S01]  /*4bfc0*/  IMAD R6, R25, 0x2, R5 ;  /* 0x0000000219067824 */ /* 0x000fe200078e0205 */
[----:B------:R-:W-:Y:S02]  /*4bfd0*/  LEA R4, P6, R5, R0, 0x1 ;  /* 0x0000000005047211 */ /* 0x000fe400078c08ff */
[----:B------:R-:W-:Y:S01]  /*4bfe0*/  PRMT R7, R21, 0x7632, R7 ;  /* 0x0000763215077816 */ /* 0x000fe20000000007 */
[----:B------:R-:W-:Y:S01]  /*4bff0*/  IMAD R10, R25, 0x2, R6 ;  /* 0x00000002190a7824 */ /* 0x000fe200078e0206 */
[----:B------:R-:W-:Y:S02]  /*4c000*/  LEA.HI.X.SX32 R5, R5, R2, 0x1, P6 ;  /* 0x0000000205057211 */ /* 0x000fe400030f0eff */
[----:B-1----:R-:W-:Y:S02]  /*4c010*/  LEA R8, P6, R6, R0, 0x1 ;  /* 0x0000000006087211 */ /* 0x002fe400078c08ff */
[----:B----4-:R-:W-:Y:S01]  /*4c020*/  ISETP.LT.AND P1, PT, R16, c[0x0][0x17c], !P0 ;  /* 0x00005f0010007a0c */ /* 0x010fe20004721270 */
[----:B------:R0:W-:Y:S01]  /*4c030*/  @P5 STG.E.U16 [R4.64], R7 ;  /* 0x0000000704005986 */ /* 0x0001e2000c10150a */
[----:B------:R-:W-:-:S02]  /*4c040*/  LEA.HI.X.SX32 R9, R6, R2, 0x1, P6 ;  /* 0x0000000206097211 */ /* 0x000fc400030f0eff */
[----:B------:R-:W-:Y:S01]  /*4c050*/  PRMT R11, R22, 0x7632, R11 ;  /* 0x00007632160b7816 */ /* 0x000fe2000000000b */
[----:B------:R-:W-:Y:S01]  /*4c060*/  IMAD R6, R25, 0x2, R10 ;  /* 0x0000000219067824 */ /* 0x000fe200078e020a */
[C---:B0-----:R-:W-:Y:S02]  /*4c070*/  LEA R4, P6, R10.reuse, R0, 0x1 ;  /* 0x000000000a047211 */ /* 0x041fe400078c08ff */
[----:B------:R-:W-:Y:S02]  /*4c080*/  PRMT R7, R29, 0x7632, R7 ;  /* 0x000076321d077816 */ /* 0x000fe40000000007 */
[----:B------:R-:W-:Y:S01]  /*4c090*/  LEA.HI.X.SX32 R5, R10, R2, 0x1, P6 ;  /* 0x000000020a057211 */ /* 0x000fe200030f0eff */
[----:B------:R0:W-:Y:S04]  /*4c0a0*/  @P3 STG.E.U16 [R8.64], R11 ;  /* 0x0000000b08003986 */ /* 0x0001e8000c10150a */
[----:B------:R1:W-:Y:S01]  /*4c0b0*/  @P1 STG.E.U16 [R4.64], R7 ;  /* 0x0000000704001986 */ /* 0x0003e2000c10150a */
[----:B------:R-:W-:-:S02]  /*4c0c0*/  PRMT R15, R15, 0x7632, R15 ;  /* 0x000076320f0f7816 */ /* 0x000fc4000000000f */
[----:B0-----:R-:W-:Y:S01]  /*4c0d0*/  LEA R8, P6, R6, R0, 0x1 ;  /* 0x0000000006087211 */ /* 0x001fe200078c08ff */
[----:B-1----:R-:W-:-:S03]  /*4c0e0*/  IMAD R5, R25, 0x2, R6 ;  /* 0x0000000219057824 */ /* 0x002fc600078e0206 */
[----:B------:R-:W-:Y:S01]  /*4c0f0*/  LEA.HI.X.SX32 R9, R6, R2, 0x1, P6 ;  /* 0x0000000206097211 */ /* 0x000fe200030f0eff */
[----:B------:R-:W-:Y:S01]  /*4c100*/  IMAD R6, R25, 0x2, R5 ;  /* 0x0000000219067824 */ /* 0x000fe200078e0205 */
[----:B------:R-:W-:Y:S02]  /*4c110*/  LEA R4, P6, R5, R0, 0x1 ;  /* 0x0000000005047211 */ /* 0x000fe400078c08ff */
[----:B---3--:R-:W-:Y:S02]  /*4c120*/  ISETP.LT.AND P2, PT, R14, c[0x0][0x17c], !P0 ;  /* 0x00005f000e007a0c */ /* 0x008fe40004741270 */
[----:B------:R-:W3:Y:S01]  /*4c130*/  LDL.LU R14, [R1+0x1104] ;  /* 0x00110400010e7983 */ /* 0x000ee20000300800 */
[----:B--2---:R-:W-:-:S03]  /*4c140*/  ISETP.LT.AND P4, PT, R13, c[0x0][0x17c], !P0 ;  /* 0x00005f000d007a0c */ /* 0x004fc60004781270 */
[----:B------:R-:W2:Y:S01]  /*4c150*/  LDL.LU R13, [R1+0x1108] ;  /* 0x00110800010d7983 */ /* 0x000ea20000300800 */
[----:B------:R-:W-:-:S06]  /*4c160*/  LEA.HI.X.SX32 R5, R5, R2, 0x1, P6 ;  /* 0x0000000205057211 */ /* 0x000fcc00030f0eff */
[----:B------:R0:W-:Y:S01]  /*4c170*/  @P2 STG.E.U16 [R8.64], R15 ;  /* 0x0000000f08002986 */ /* 0x0001e2000c10150a */
[----:B------:R-:W-:Y:S01]  /*4c180*/  IMAD R10, R25, 0x2, R6 ;  /* 0x00000002190a7824 */ /* 0x000fe200078e0206 */
[----:B-----5:R-:W-:Y:S02]  /*4c190*/  ISETP.LT.AND P5, PT, R12, c[0x0][0x17c], !P0 ;  /* 0x00005f000c007a0c */ /* 0x020fe400047a1270 */
[----:B------:R-:W4:Y:S04]  /*4c1a0*/  LDL.LU R29, [R1+0x13c4] ;  /* 0x0013c400011d7983 */ /* 0x000f280000300800 */
[----:B------:R-:W5:Y:S01]  /*4c1b0*/  LDL.LU R17, [R1+0x1110] ;  /* 0x0011100001117983 */ /* 0x000f620000300800 */
[----:B0-----:R-:W-:-:S03]  /*4c1c0*/  LEA R8, P6, R6, R0, 0x1 ;  /* 0x0000000006087211 */ /* 0x001fc600078c08ff */
[----:B------:R-:W4:Y:S01]  /*4c1d0*/  LDL.LU R16, [R1+0x110c] ;  /* 0x00110c0001107983 */ /* 0x000f220000300800 */
[----:B------:R-:W-:-:S03]  /*4c1e0*/  LEA.HI.X.SX32 R9, R6, R2, 0x1, P6 ;  /* 0x0000000206097211 */ /* 0x000fc600030f0eff */
[----:B------:R-:W4:Y:S01]  /*4c1f0*/  LDL.LU R12, [R1+0x1114] ;  /* 0x00111400010c7983 */ /* 0x000f220000300800 */
[----:B------:R-:W-:-:S03]  /*4c200*/  PRMT R6, R3, 0x7632, R6 ;  /* 0x0000763203067816 */ /* 0x000fc60000000006 */
[----:B------:R-:W4:Y:S01]  /*4c210*/  LDL.LU R3, [R1+0x13c0] ;  /* 0x0013c00001037983 */ /* 0x000f220000300800 */
[----:B------:R-:W-:Y:S02]  /*4c220*/  PRMT R7, R23, 0x7632, R7 ;  /* 0x0000763217077816 */ /* 0x000fe40000000007 */
[----:B------:R-:W-:-:S03]  /*4c230*/  ISETP.LT.AND P3, PT, R18, c[0x0][0x17c], !P0 ;  /* 0x00005f0012007a0c */ /* 0x000fc60004761270 */
[----:B------:R0:W-:Y:S04]  /*4c240*/  @P4 STG.E.U16 [R4.64], R7 ;  /* 0x0000000704004986 */ /* 0x0001e8000c10150a */
[----:B------:R1:W-:Y:S01]  /*4c250*/  @P5 STG.E.U16 [R8.64], R6 ;  /* 0x0000000608005986 */ /* 0x0003e2000c10150a */
[C---:B0-----:R-:W-:Y:S02]  /*4c260*/  LEA R4, P6, R10.reuse, R0, 0x1 ;  /* 0x000000000a047211 */ /* 0x041fe400078c08ff */
[----:B------:R-:W-:Y:S02]  /*4c270*/  PRMT R7, R7, 0x7632, R7 ;  /* 0x0000763207077816 */ /* 0x000fe40000000007 */
[----:B------:R-:W-:Y:S01]  /*4c280*/  LEA.HI.X.SX32 R5, R10, R2, 0x1, P6 ;  /* 0x000000020a057211 */ /* 0x000fe200030f0eff */
[----:B------:R-:W-:-:S04]  /*4c290*/  IMAD R10, R25, 0x2, R10 ;  /* 0x00000002190a7824 */ /* 0x000fc800078e020a */
[----:B------:R0:W-:Y:S01]  /*4c2a0*/  @P3 STG.E.U16 [R4.64], R7 ;  /* 0x0000000704003986 */ /* 0x0001e2000c10150a */
[----:B------:R-:W-:Y:S02]  /*4c2b0*/  PRMT R19, R19, 0x7632, R19 ;  /* 0x0000763213137816 */ /* 0x000fe40000000013 */
[----:B-1----:R-:W-:Y:S02]  /*4c2c0*/  PRMT R9, R28, 0x7632, R9 ;  /* 0x000076321c097816 */ /* 0x002fe40000000009 */
[----:B0-----:R-:W-:Y:S02]  /*4c2d0*/  LEA R4, P5, R10, R0, 0x1 ;  /* 0x000000000a047211 */ /* 0x001fe400078a08ff */
[----:B---3--:R-:W-:Y:S02]  /*4c2e0*/  ISETP.LT.AND P1, PT, R14, c[0x0][0x17c], !P0 ;  /* 0x00005f000e007a0c */ /* 0x008fe40004721270 */
[----:B------:R-:W3:Y:S01]  /*4c2f0*/  LDL.LU R14, [R1+0x1118] ;  /* 0x00111800010e7983 */ /* 0x000ee20000300800 */
[----:B--2---:R-:W-:-:S03]  /*4c300*/  ISETP.LT.AND P2, PT, R13, c[0x0][0x17c], !P0 ;  /* 0x00005f000d007a0c */ /* 0x004fc60004741270 */
[----:B------:R-:W2:Y:S04]  /*4c310*/  LDL.LU R13, [R1+0x111c] ;  /* 0x00111c00010d7983 */ /* 0x000ea80000300800 */
[----:B----4-:R-:W0:Y:S01]  /*4c320*/  LDS.128 R20, [R3] ;  /* 0x0000000003147984 */ /* 0x010e220000000c00 */
[----:B------:R-:W-:Y:S02]  /*4c330*/  LEA.HI.X.SX32 R5, R10, R2, 0x1, P5 ;  /* 0x000000020a057211 */ /* 0x000fe400028f0eff */
[----:B------:R-:W-:Y:S02]  /*4c340*/  LOP3.LUT R28, R3, 0x40, RZ, 0x3c, !PT ;  /* 0x00000040031c7812 */ /* 0x000fe400078e3cff */
[----:B------:R-:W-:Y:S01]  /*4c350*/  ISETP.LT.AND P3, PT, R12, c[0x0][0x17c], !P0 ;  /* 0x00005f000c007a0c */ /* 0x000fe20004761270 */
[----:B------:R-:W-:Y:S01]  /*4c360*/  @P1 STG.E.U16 [R4.64], R19 ;  /* 0x0000001304001986 */ /* 0x000fe2000c10150a */
[----:B-----5:R-:W-:-:S02]  /*4c370*/  ISETP.LT.AND P4, PT, R17, c[0x0][0x17c], !P0 ;  /* 0x00005f0011007a0c */ /* 0x020fc40004781270 */
[----:B------:R-:W-:Y:S01]  /*4c380*/  ISETP.LT.AND P6, PT, R16, c[0x0][0x17c], !P0 ;  /* 0x00005f0010007a0c */ /* 0x000fe200047c1270 */
[----:B------:R-:W4:Y:S04]  /*4c390*/  LDL.LU R12, [R1+0x1120] ;  /* 0x00112000010c7983 */ /* 0x000f280000300800 */
[----:B------:R-:W1:Y:S01]  /*4c3a0*/  LDS.128 R16, [R29] ;  /* 0x000000001d107984 */ /* 0x000e620000000c00 */
[----:B------:R-:W-:-:S03]  /*4c3b0*/  IMAD R7, R25, 0x2, R10 ;  /* 0x0000000219077824 */ /* 0x000fc600078e020a */
[----:B0-----:R-:W-:Y:S01]  /*4c3c0*/  STL.64 [R1+0x60], R20 ;  /* 0x0000601401007387 */ /* 0x001fe20000100a00 */
[----:B------:R-:W-:-:S03]  /*4c3d0*/  IMAD.MOV.U32 R15, RZ, RZ, R20 ;  /* 0x000000ffff0f7224 */ /* 0x000fc600078e0014 */
[----:B------:R-:W-:Y:S04]  /*4c3e0*/  STL.64 [R1+0x68], R22 ;  /* 0x0000681601007387 */ /* 0x000fe80000100a00 */
[----:B------:R-:W0:Y:S01]  /*4c3f0*/  LDS.128 R20, [R28] ;  /* 0x000000001c147984 */ /* 0x000e220000000c00 */
[----:B------:R-:W-:Y:S01]  /*4c400*/  LEA R6, P5, R7, R0, 0x1 ;  /* 0x0000000007067211 */ /* 0x000fe200078a08ff */
[----:B------:R-:W-:-:S03]  /*4c410*/  IMAD R8, R25, 0x2, R7 ;  /* 0x0000000219087824 */ /* 0x000fc600078e0207 */
[----:B------:R-:W-:Y:S01]  /*4c420*/  LEA.HI.X.SX32 R7, R7, R2, 0x1, P5 ;  /* 0x0000000207077211 */ /* 0x000fe200028f0eff */
[----:B-1----:R1:W-:Y:S04]  /*4c430*/  STL.64 [R1+0x40], R16 ;  /* 0x0000401001007387 */ /* 0x0023e80000100a00 */
[----:B------:R5:W-:Y:S04]  /*4c440*/  @P2 STG.E.U16 [R6.64], R9 ;  /* 0x0000000906002986 */ /* 0x000be8000c10150a */
[----:B------:R0:W-:Y:S01]  /*4c450*/  STL.64 [R1+0x48], R18 ;  /* 0x0000481201007387 */ /* 0x0001e20000100a00 */
[----:B-1----:R-:W-:Y:S01]  /*4c460*/  IMAD.MOV.U32 R17, RZ, RZ, R16 ;  /* 0x000000ffff117224 */ /* 0x002fe200078e0010 */
[----:B-----5:R-:W-:-:S02]  /*4c470*/  PRMT R6, R24, 0x7632, R6 ;  /* 0x0000763218067816 */ /* 0x020fc40000000006 */
[----:B------:R-:W-:Y:S01]  /*4c480*/  LOP3.LUT R24, R3, 0x60, RZ, 0x3c, !PT ;  /* 0x0000006003187812 */ /* 0x000fe200078e3cff */
[----:B0-----:R-:W-:Y:S01]  /*4c490*/  STL.64 [R1+0x70], R20 ;  /* 0x0000701401007387 */ /* 0x001fe20000100a00 */
[----:B------:R-:W-:-:S03]  /*4c4a0*/  IMAD.MOV.U32 R16, RZ, RZ, R20 ;  /* 0x000000ffff107224 */ /* 0x000fc600078e0014 */
[----:B------:R-:W-:Y:S04]  /*4c4b0*/  STL.64 [R1+0x78], R22 ;  /* 0x0000781601007387 */ /* 0x000fe80000100a00 */
[----:B------:R-:W0:Y:S04]  /*4c4c0*/  LDS.128 R20, [R24] ;  /* 0x0000000018147984 */ /* 0x000e280000000c00 */
[----:B------:R-:W5:Y:S04]  /*4c4d0*/  LDL.LU R19, [R1+0x1124] ;  /* 0x0011240001137983 */ /* 0x000f680000300800 */
[----:B------:R-:W5:Y:S01]  /*4c4e0*/  LDL.LU R18, [R1+0x1128] ;  /* 0x0011280001127983 */ /* 0x000f620000300800 */
[----:B------:R-:W-:-:S03]  /*4c4f0*/  LEA R4, P5, R8, R0, 0x1 ;  /* 0x0000000008047211 */ /* 0x000fc600078a08ff */
[----:B0-----:R-:W-:Y:S04]  /*4c500*/  STL.64 [R1+0x10], R20 ;  /* 0x0000101401007387 */ /* 0x001fe80000100a00 */
[----:B------:R-:W-:Y:S01]  /*4c510*/  STL.64 [R1+0x18], R22 ;  /* 0x0000181601007387 */ /* 0x000fe20000100a00 */
[----:B------:R-:W-:Y:S01]  /*4c520*/  LEA.HI.X.SX32 R5, R8, R2, 0x1, P5 ;  /* 0x0000000208057211 */ /* 0x000fe200028f0eff */
[----:B------:R-:W-:-:S04]  /*4c530*/  IMAD R8, R25, 0x2, R8 ;  /* 0x0000000219087824 */ /* 0x000fc800078e0208 */
[----:B------:R0:W-:Y:S01]  /*4c540*/  @P4 STG.E.U16 [R4.64], R6 ;  /* 0x0000000604004986 */ /* 0x0001e2000c10150a */
[----:B------:R-:W-:Y:S02]  /*4c550*/  PRMT R11, R26, 0x7632, R11 ;  /* 0x000076321a0b7816 */ /* 0x000fe4000000000b */
[----:B0-----:R-:W-:-:S04]  /*4c560*/  LEA R4, P4, R8, R0, 0x1 ;  /* 0x0000000008047211 */ /* 0x001fc800078808ff */
[----:B------:R-:W-:-:S05]  /*4c570*/  LEA.HI.X.SX32 R5, R8, R2, 0x1, P4 ;  /* 0x0000000208057211 */ /* 0x000fca00020f0eff */
[----:B------:R-:W-:Y:S01]  /*4c580*/  @P6 STG.E.U16 [R4.64], R11 ;  /* 0x0000000b04006986 */ /* 0x000fe2000c10150a */
[----:B---3--:R-:W-:Y:S01]  /*4c590*/  ISETP.LT.AND P1, PT, R14, c[0x0][0x17c], !P0 ;  /* 0x00005f000e007a0c */ /* 0x008fe20004721270 */
[----:B------:R-:W-:Y:S02]  /*4c5a0*/  IMAD.MOV.U32 R14, RZ, RZ, R20 ;  /* 0x000000ffff0e7224 */ /* 0x000fe400078e0014 */
[----:B------:R-:W0:Y:S01]  /*4c5b0*/  LDS.128 R20, [R3+0x800] ;  /* 0x0008000003147984 */ /* 0x000e220000000c00 */
[----:B--2---:R-:W-:-:S03]  /*4c5c0*/  ISETP.LT.AND P2, PT, R13, c[0x0][0x17c], !P0 ;  /* 0x00005f000d007a0c */ /* 0x004fc60004741270 */
[----:B------:R-:W2:Y:S04]  /*4c5d0*/  LDL.LU R13, [R1+0x112c] ;  /* 0x00112c00010d7983 */ /* 0x000ea80000300800 */
[----:B0-----:R-:W-:Y:S04]  /*4c5e0*/  STL.64 [R1+0xa0], R20 ;  /* 0x0000a01401007387 */ /* 0x001fe80000100a00 */
[----:B------:R-:W-:Y:S04]  /*4c5f0*/  STL.64 [R1+0xa8], R22 ;  /* 0x0000a81601007387 */ /* 0x000fe80000100a00 */
[----:B------:R-:W3:Y:S01]  /*4c600*/  LDL.LU R11, [R1+0x1130] ;  /* 0x00113000010b7983 */ /* 0x000ee20000300800 */
[----:B----4-:R-:W-:Y:S01]  /*4c610*/  ISETP.LT.AND P5, PT, R12, c[0x0][0x17c], !P0 ;  /* 0x00005f000c007a0c */ /* 0x010fe200047a1270 */
[----:B------:R-:W-:-:S02]  /*4c620*/  IMAD.MOV.U32 R12, RZ, RZ, R20 ;  /* 0x000000ffff0c7224 */ /* 0x000fc400078e0014 */
[----:B------:R-:W0:Y:S01]  /*4c630*/  LDS.128 R20, [R29+0x800] ;  /* 0x000800001d147984 */ /* 0x000e220000000c00 */
[----:B------:R-:W-:-:S04]  /*4c640*/  IMAD R6, R25, 0x2, R8 ;  /* 0x0000000219067824 */ /* 0x000fc800078e0208 */
[----:B------:R-:W-:Y:S01]  /*4c650*/  IMAD R10, R25, 0x2, R6 ;  /* 0x00000002190a7824 */ /* 0x000fe200078e0206 */
[----:B------:R-:W-:-:S04]  /*4c660*/  LEA R8, P4, R6, R0, 0x1 ;  /* 0x0000000006087211 */ /* 0x000fc800078808ff */
[----:B------:R-:W-:Y:S02]  /*4c670*/  LEA R4, P6, R10, R0, 0x1 ;  /* 0x000000000a047211 */ /* 0x000fe400078c08ff */
[-C--:B------:R-:W-:Y:S01]  /*4c680*/  LEA.HI.X.SX32 R9, R6, R2.reuse, 0x1, P4 ;  /* 0x0000000206097211 */ /* 0x080fe200020f0eff */
[----:B------:R-:W-:Y:S01]  /*4c690*/  IMAD R6, R25, 0x2, R10 ;  /* 0x0000000219067824 */ /* 0x000fe200078e020a */
[----:B------:R-:W-:Y:S01]  /*4c6a0*/  LEA.HI.X.SX32 R5, R10, R2, 0x1, P6 ;  /* 0x000000020a057211 */ /* 0x000fe200030f0eff */
[----:B0-----:R-:W-:Y:S01]  /*4c6b0*/  STL.64 [R1+0x90], R20 ;  /* 0x0000901401007387 */ /* 0x001fe20000100a00 */
[----:B------:R-:W-:-:S03]  /*4c6c0*/  IMAD.MOV.U32 R10, RZ, RZ, R20 ;  /* 0x000000ffff0a7224 */ /* 0x000fc600078e0014 */
[----:B------:R-:W-:Y:S04]  /*4c6d0*/  STL.64 [R1+0x98], R22 ;  /* 0x0000981601007387 */ /* 0x000fe80000100a00 */
[----:B------:R-:W0:Y:S01]  /*4c6e0*/  LDS.128 R20, [R28+0x800] ;  /* 0x000800001c147984 */ /* 0x000e220000000c00 */
[----:B------:R-:W-:-:S05]  /*4c6f0*/  PRMT R7, R27, 0x7632, R7 ;  /* 0x000076321b077816 */ /* 0x000fca0000000007 */
[----:B------:R1:W-:Y:S04]  /*4c700*/  @P3 STG.E.U16 [R8.64], R7 ;  /* 0x0000000708003986 */ /* 0x0003e8000c10150a */
[----:B------:R4:W-:Y:S01]  /*4c710*/  @P1 STG.E.U16 [R4.64], R15 ;  /* 0x0000000f04001986 */ /* 0x0009e2000c10150a */
[----:B-1----:R-:W-:Y:S01]  /*4c720*/  LEA R8, P6, R6, R0, 0x1 ;  /* 0x0000000006087211 */ /* 0x002fe200078c08ff */
[----:B----4-:R-:W-:-:S03]  /*4c730*/  IMAD R4, R25, 0x2, R6 ;  /* 0x0000000219047824 */ /* 0x010fc600078e0206 */
[----:B------:R-:W-:Y:S01]  /*4c740*/  LEA.HI.X.SX32 R9, R6, R2, 0x1, P6 ;  /* 0x0000000206097211 */ /* 0x000fe200030f0eff */
[----:B------:R-:W4:Y:S01]  /*4c750*/  LDL.LU R15, [R1+0x1134] ;  /* 0x00113400010f7983 */ /* 0x000f220000300800 */
[----:B------:R-:W-:-:S04]  /*4c760*/  LEA R6, P6, R4, R0, 0x1 ;  /* 0x0000000004067211 */ /* 0x000fc800078c08ff */
[----:B------:R-:W-:Y:S01]  /*4c770*/  LEA.HI.X.SX32 R7, R4, R2, 0x1, P6 ;  /* 0x0000000204077211 */ /* 0x000fe200030f0eff */
[----:B------:R1:W-:Y:S04]  /*4c780*/  @P2 STG.E.U16 [R8.64], R17 ;  /* 0x0000001108002986 */ /* 0x0003e8000c10150a */
[----:B------:R-:W-:Y:S01]  /*4c790*/  @P5 STG.E.U16 [R6.64], R16 ;  /* 0x0000001006005986 */ /* 0x000fe2000c10150a */
[----:B-----5:R-:W-:Y:S02]  /*4c7a0*/  ISETP.LT.AND P4, PT, R19, c[0x0][0x17c], !P0 ;  /* 0x00005f0013007a0c */ /* 0x020fe40004781270 */
[----:B------:R-:W-:Y:S02]  /*4c7b0*/  ISETP.LT.AND P3, PT, R18, c[0x0][0x17c], !P0 ;  /* 0x00005f0012007a0c */ /* 0x000fe40004761270 */
[----:B------:R-:W-:Y:S01]  /*4c7c0*/  LDS.128 R16, [R3+0x1000] ;  /* 0x0010000003107984 */ /* 0x000fe20000000c00 */
[----:B------:R-:W-:-:S05]  /*4c7d0*/  IMAD R5, R25, 0x2, R4 ;  /* 0x0000000219057824 */ /* 0x000fca00078e0204 */
[----:B-1----:R-:W-:-:S04]  /*4c7e0*/  LEA R8, P6, R5, R0, 0x1 ;  /* 0x0000000005087211 */ /* 0x002fc800078c08ff */
[----:B------:R-:W-:-:S05]  /*4c7f0*/  LEA.HI.X.SX32 R9, R5, R2, 0x1, P6 ;  /* 0x0000000205097211 */ /* 0x000fca00030f0eff */
[----:B------:R-:W-:Y:S01]  /*4c800*/  @P4 STG.E.U16 [R8.64], R14 ;  /* 0x0000000e08004986 */ /* 0x000fe2000c10150a */
[----:B--2---:R-:W-:-:S03]  /*4c810*/  ISETP.LT.AND P1, PT, R13, c[0x0][0x17c], !P0 ;  /* 0x00005f000d007a0c */ /* 0x004fc60004721270 */
[----:B------:R-:W2:Y:S04]  /*4c820*/  LDL.LU R13, [R1+0x1138] ;  /* 0x00113800010d7983 */ /* 0x000ea80000300800 */
[----:B0-----:R-:W-:Y:S04]  /*4c830*/  STL.64 [R1+0x80], R20 ;  /* 0x0000801401007387 */ /* 0x001fe80000100a00 */
[----:B------:R-:W-:Y:S04]  /*4c840*/  STL.64 [R1+0x88], R22 ;  /* 0x0000881601007387 */ /* 0x000fe80000100a00 */
[----:B------:R-:W0:Y:S01]  /*4c850*/  LDS.128 R20, [R24+0x800] ;  /* 0x0008000018147984 */ /* 0x000e220000000c00 */
[----:B---3--:R-:W-:-:S03]  /*4c860*/  ISETP.LT.AND P2, PT, R11, c[0x0][0x17c], !P0 ;  /* 0x00005f000b007a0c */ /* 0x008fc60004741270 */
[----:B0-----:R-:W-:Y:S04]  /*4c870*/  STL.64 [R1], R20 ;  /* 0x0000001401007387 */ /* 0x001fe80000100a00 */
[----:B------:R-:W-:Y:S04]  /*4c880*/  STL.64 [R1+0x8], R22 ;  /* 0x0000081601007387 */ /* 0x000fe80000100a00 */
[----:B------:R-:W3:Y:S04]  /*4c890*/  LDL.LU R11, [R1+0x113c] ;  /* 0x00113c00010b7983 */ /* 0x000ee80000300800 */
[----:B------:R-:W-:Y:S04]  /*4c8a0*/  STL.64 [R1+0x50], R16 ;  /* 0x0000501001007387 */ /* 0x000fe80000100a00 */
[----:B------:R-:W-:Y:S04]  /*4c8b0*/  STL.64 [R1+0x58], R18 ;  /* 0x0000581201007387 */ /* 0x000fe80000100a00 */
[----:B------:R-:W5:Y:S01]  /*4c8c0*/  LDL.LU R9, [R1+0x1140] ;  /* 0x0011400001097983 */ /* 0x000f620000300800 */
[----:B------:R-:W-:-:S03]  /*4c8d0*/  IMAD R4, R25, 0x2, R5 ;  /* 0x0000000219047824 */ /* 0x000fc600078e0205 */
[----:B------:R-:W0:Y:S01]  /*4c8e0*/  LDS.128 R16, [R29+0x1000] ;  /* 0x001000001d107984 */ /* 0x000e220000000c00 */
[----:B------:R-:W-:Y:S01]  /*4c8f0*/  IMAD R5, R25, 0x2, R4 ;  /* 0x0000000219057824 */ /* 0x000fe200078e0204 */
[C---:B------:R-:W-:Y:S02]  /*4c900*/  LEA R6, P6, R4.reuse, R0, 0x1 ;  /* 0x0000000004067211 */ /* 0x040fe400078c08ff */
[----:B------:R-:W1:Y:S02]  /*4c910*/  LDS.128 R20, [R28+0x1000] ;  /* 0x001000001c147984 */ /* 0x000e640000000c00 */
[----:B------:R-:W-:Y:S02]  /*4c920*/  LEA.HI.X.SX32 R7, R4, R2, 0x1, P6 ;  /* 0x0000000204077211 */ /* 0x000fe400030f0eff */
[----:B------:R-:W-:Y:S01]  /*4c930*/  LEA R4, P6, R5, R0, 0x1 ;  /* 0x0000000005047211 */ /* 0x000fe200078c08ff */
[----:B------:R-:W-:-:S03]  /*4c940*/  IMAD R8, R25, 0x2, R5 ;  /* 0x0000000219087824 */ /* 0x000fc600078e0205 */
[----:B------:R-:W-:Y:S01]  /*4c950*/  LEA.HI.X.SX32 R5, R5, R2, 0x1, P6 ;  /* 0x0000000205057211 */ /* 0x000fe200030f0eff */
[----:B------:R-:W-:Y:S01]  /*4c960*/  @P3 STG.E.U16 [R6.64], R12 ;  /* 0x0000000c06003986 */ /* 0x000fe2000c10150a */
[----:B------:R-:W-:-:S03]  /*4c970*/  LEA R14, P6, R8, R0, 0x1 ;  /* 0x00000000080e7211 */ /* 0x000fc600078c08ff */
[----:B------:R-:W-:Y:S04]  /*4c980*/  @P1 STG.E.U16 [R4.64], R10 ;  /* 0x0000000a04001986 */ /* 0x000fe8000c10150a */
[----:B------:R-:W1:Y:S01]  /*4c990*/  LDS.128 R4, [R24+0x1000] ;  /* 0x0010000018047984 */ /* 0x000e620000000c00 */
[----:B----4-:R-:W-:Y:S02]  /*4c9a0*/  ISETP.LT.AND P5, PT, R15, c[0x0][0x17c], !P0 ;  /* 0x00005f000f007a0c */ /* 0x010fe400047a1270 */
[----:B------:R-:W-:Y:S01]  /*4c9b0*/  LEA.HI.X.SX32 R15, R8, R2, 0x1, P6 ;  /* 0x00000002080f7211 */ /* 0x000fe200030f0eff */
[----:B0-----:R-:W-:Y:S04]  /*4c9c0*/  STL.64 [R1+0x30], R16 ;  /* 0x0000301001007387 */ /* 0x001fe80000100a00 */
[----:B------:R0:W-:Y:S04]  /*4c9d0*/  STL.64 [R1+0x38], R18 ;  /* 0x0000381201007387 */ /* 0x0001e80000100a00 */
[----:B0-----:R-:W4:Y:S04]  /*4c9e0*/  LDL.LU R18, [R1+0x1144] ;  /* 0x0011440001127983 */ /* 0x001f280000300800 */
[----:B------:R-:W4:Y:S04]  /*4c9f0*/  LDL.LU R17, [R1+0x1148] ;  /* 0x0011480001117983 */ /* 0x000f280000300800 */
[----:B-1----:R-:W-:Y:S04]  /*4ca00*/  STL.64 [R1+0x20], R20 ;  /* 0x0000201401007387 */ /* 0x002fe80000100a00 */
[----:B------:R-:W-:Y:S04]  /*4ca10*/  STL.64 [R1+0x28], R22 ;  /* 0x0000281601007387 */ /* 0x000fe80000100a00 */
[----:B------:R0:W-:Y:S04]  /*4ca20*/  STL [R1+0x13bc], R5 ;  /* 0x0013bc0501007387 */ /* 0x0001e80000100800 */
[----:B0-----:R-:W4:Y:S04]  /*4ca30*/  LDL.LU R5, [R1] ;  /* 0x0000000001057983 */ /* 0x001f280000300800 */
[----:B------:R-:W-:Y:S04]  /*4ca40*/  STL [R1+0x13a0], R6 ;  /* 0x0013a00601007387 */ /* 0x000fe80000100800 */
[----:B------:R0:W-:Y:S04]  /*4ca50*/  STL [R1+0x1394], R7 ;  /* 0x0013940701007387 */ /* 0x0001e80000100800 */
[----:B0-----:R-:W4:Y:S01]  /*4ca60*/  LDL.LU R7, [R1+0x50] ;  /* 0x0000500001077983 */ /* 0x001f220000300800 */
[----:B--2---:R-:W-:Y:S01]  /*4ca70*/  ISETP.LT.AND P4, PT, R13, c[0x0][0x17c], !P0 ;  /* 0x00005f000d007a0c */ /* 0x004fe20004781270 */
[----:B------:R-:W-:Y:S01]  /*4ca80*/  IMAD R13, R25, 0x2, R8 ;  /* 0x00000002190d7824 */ /* 0x000fe200078e0208 */
[----:B---3--:R-:W-:-:S02]  /*4ca90*/  ISETP.LT.AND P3, PT, R11, c[0x0][0x17c], !P0 ;  /* 0x00005f000b007a0c */ /* 0x008fc40004761270 */
[----:B-----5:R-:W-:Y:S02]  /*4caa0*/  ISETP.LT.AND P1, PT, R9, c[0x0][0x17c], !P0 ;  /* 0x00005f0009007a0c */ /* 0x020fe40004721270 */
[----:B------:R-:W0:Y:S04]  /*4cab0*/  LDS.128 R8, [R3+0x1800] ;  /* 0x0018000003087984 */ /* 0x000e280000000c00 */
[----:B0-----:R0:W-:Y:S04]  /*4cac0*/  STL [R1+0x13a4], R10 ;  /* 0x0013a40a01007387 */ /* 0x0011e80000100800 */
[----:B0-----:R-:W2:Y:S04]  /*4cad0*/  LDL.LU R10, [R1+0x80] ;  /* 0x00008000010a7983 */ /* 0x001ea80000300800 */
[----:B------:R0:W-:Y:S04]  /*4cae0*/  STL [R1+0x1398], R11 ;  /* 0x0013980b01007387 */ /* 0x0001e80000100800 */
[----:B------:R-:W3:Y:S01]  /*4caf0*/  LDL.LU R6, [R1+0x114c] ;  /* 0x00114c0001067983 */ /* 0x000ee20000300800 */
[----:B------:R-:W-:Y:S01]  /*4cb00*/  LEA R12, P6, R13, R0, 0x1 ;  /* 0x000000000d0c7211 */ /* 0x000fe200078c08ff */
[----:B0-----:R-:W-:-:S04]  /*4cb10*/  IMAD.MOV.U32 R11, RZ, RZ, c[0x0][0x198] ;  /* 0x00006600ff0b7624 */ /* 0x001fc800078e00ff */
[----:B------:R-:W-:Y:S01]  /*4cb20*/  IMAD R16, R11, 0x2, R13 ;  /* 0x000000020b107824 */ /* 0x000fe200078e020d */
[----:B------:R-:W-:-:S04]  /*4cb30*/  LEA.HI.X.SX32 R13, R13, R2, 0x1, P6 ;  /* 0x000000020d0d7211 */ /* 0x000fc800030f0eff */
[----:B------:R-:W-:Y:S01]  /*4cb40*/  LEA R20, P6, R16, R0, 0x1 ;  /* 0x0000000010147211 */ /* 0x000fe200078c08ff */
[----:B------:R-:W-:-:S03]  /*4cb50*/  IMAD R3, R11, 0x2, R16 ;  /* 0x000000020b037824 */ /* 0x000fc600078e0210 */
[----:B------:R-:W-:Y:S01]  /*4cb60*/  LEA.HI.X.SX32 R21, R16, R2, 0x1, P6 ;  /* 0x0000000210157211 */ /* 0x000fe200030f0eff */
[----:B--2---:R-:W-:Y:S04]  /*4cb70*/  @P2 STG.E.U16 [R14.64], R10 ;  /* 0x0000000a0e002986 */ /* 0x004fe8000c10150a */
[----:B----4-:R-:W-:Y:S04]  /*4cb80*/  @P5 STG.E.U16 [R12.64], R5 ;  /* 0x000000050c005986 */ /* 0x010fe8000c10150a */
[----:B------:R-:W0:Y:S01]  /*4cb90*/  LDS.128 R12, [R29+0x1800] ;  /* 0x001800001d0c7984 */ /* 0x000e220000000c00 */
[----:B------:R-:W-:-:S02]  /*4cba0*/  ISETP.LT.AND P2, PT, R18, c[0x0][0x17c], !P0 ;  /* 0x00005f0012007a0c */ /* 0x000fc40004741270 */
[----:B------:R-:W-:Y:S02]  /*4cbb0*/  ISETP.LT.AND P5, PT, R17, c[0x0][0x17c], !P0 ;  /* 0x00005f0011007a0c */ /* 0x000fe400047a1270 */
[----:B------:R-:W1:Y:S04]  /*4cbc0*/  LDS.128 R16, [R28+0x1800] ;  /* 0x001800001c107984 */ /* 0x000e680000000c00 */
[----:B------:R-:W-:Y:S04]  /*4cbd0*/  @P4 STG.E.U16 [R20.64], R7 ;  /* 0x0000000714004986 */ /* 0x000fe8000c10150a */
[----:B------:R-:W2:Y:S01]  /*4cbe0*/  LDS.128 R20, [R24+0x1800] ;  /* 0x0018000018147984 */ /* 0x000ea20000000c00 */
[----:B---3--:R-:W-:-:S03]  /*4cbf0*/  ISETP.LT.AND P4, PT, R6, c[0x0][0x17c], !P0 ;  /* 0x00005f0006007a0c */ /* 0x008fc60004781270 */
[----:B0-----:R-:W-:Y:S04]  /*4cc00*/  STL [R1+0x13a8], R14 ;  /* 0x0013a80e01007387 */ /* 0x001fe80000100800 */
[----:B------:R0:W-:Y:S04]  /*4cc10*/  STL [R1+0x139c], R15 ;  /* 0x00139c0f01007387 */ /* 0x0001e80000100800 */
[----:B0-----:R-:W3:Y:S04]  /*4cc20*/  LDL.LU R15, [R1+0x20] ;  /* 0x00002000010f7983 */ /* 0x001ee80000300800 */
[----:B------:R-:W4:Y:S04]  /*4cc30*/  LDL.LU R28, [R1+0x1150] ;  /* 0x00115000011c7983 */ /* 0x000f280000300800 */
[----:B------:R-:W5:Y:S04]  /*4cc40*/  LDL.LU R14, [R1+0x1154] ;  /* 0x00115400010e7983 */ /* 0x000f680000300800 */
[----:B-1----:R0:W-:Y:S04]  /*4cc50*/  STL [R1+0x13b0], R18 ;  /* 0x0013b01201007387 */ /* 0x0021e80000100800 */
[----:B0-----:R-:W3:Y:S04]  /*4cc60*/  LDL.LU R18, [R1+0x30] ;  /* 0x0000300001127983 */ /* 0x001ee80000300800 */
[----:B------:R-:W-:Y:S04]  /*4cc70*/  STL [R1+0x13ac], R19 ;  /* 0x0013ac1301007387 */ /* 0x000fe80000100800 */
[----:B--2---:R-:W-:Y:S04]  /*4cc80*/  STL [R1+0x13b8], R22 ;  /* 0x0013b81601007387 */ /* 0x004fe80000100800 */
[----:B------:R0:W-:Y:S04]  /*4cc90*/  STL [R1+0x13b4], R23 ;  /* 0x0013b41701007387 */ /* 0x0001e80000100800 */
[----:B------:R-:W2:Y:S01]  /*4cca0*/  LDL.LU R6, [R1+0x1158] ;  /* 0x0011580001067983 */ /* 0x000ea20000300800 */
[----:B------:R-:W-:Y:S01]  /*4ccb0*/  LEA R26, P6, R3, R0, 0x1 ;  /* 0x00000000031a7211 */ /* 0x000fe200078c08ff */
[----:B------:R-:W-:-:S03]  /*4ccc0*/  IMAD R25, R11, 0x2, R3 ;  /* 0x000000020b197824 */ /* 0x000fc600078e0203 */
[----:B------:R-:W-:Y:S01]  /*4ccd0*/  LEA.HI.X.SX32 R27, R3, R2, 0x1, P6 ;  /* 0x00000002031b7211 */ /* 0x000fe200030f0eff */
[----:B------:R-:W-:Y:S01]  /*4cce0*/  IMAD R3, R11, 0x2, R25 ;  /* 0x000000020b037824 */ /* 0x000fe200078e0219 */
[C---:B------:R-:W-:Y:S01]  /*4ccf0*/  LEA R24, P6, R25.reuse, R0, 0x1 ;  /* 0x0000000019187211 */ /* 0x040fe200078c08ff */
[----:B0-----:R-:W2:Y:S03]  /*4cd00*/  LDL.LU R23, [R1+0x115c] ;  /* 0x00115c0001177983 */ /* 0x001ea60000300800 */
[----:B------:R-:W-:Y:S01]  /*4cd10*/  LEA.HI.X.SX32 R25, R25, R2, 0x1, P6 ;  /* 0x0000000219197211 */ /* 0x000fe200030f0eff */
[----:B------:R-:W4:Y:S04]  /*4cd20*/  LDL.LU R22, [R1+0x1160] ;  /* 0x0011600001167983 */ /* 0x000f280000300800 */
[----:B---3--:R0:W-:Y:S04]  /*4cd30*/  @P3 STG.E.U16 [R26.64], R18 ;  /* 0x000000121a003986 */ /* 0x0081e8000c10150a */
[----:B------:R1:W-:Y:S01]  /*4cd40*/  @P1 STG.E.U16 [R24.64], R15 ;  /* 0x0000000f18001986 */ /* 0x0003e2000c10150a */
[----:B0-----:R-:W-:-:S04]  /*4cd50*/  LEA R26, P6, R3, R0, 0x1 ;  /* 0x00000000031a7211 */ /* 0x001fc800078c08ff */
[----:B------:R-:W-:Y:S02]  /*4cd60*/  LEA.HI.X.SX32 R27, R3, R2, 0x1, P6 ;  /* 0x00000002031b7211 */ /* 0x000fe400030f0eff */
[----:B-----5:R-:W-:Y:S02]  /*4cd70*/  ISETP.LT.AND P1, PT, R14, c[0x0][0x17c], !P0 ;  /* 0x00005f000e007a0c */ /* 0x020fe40004721270 */
[----:B------:R-:W3:Y:S04]  /*4cd80*/  LDL.LU R14, [R1+0x60] ;  /* 0x00006000010e7983 */ /* 0x000ee80000300800 */
[----:B------:R0:W-:Y:S01]  /*4cd90*/  @P2 STG.E.U16 [R26.64], R4 ;  /* 0x000000041a002986 */ /* 0x0001e2000c10150a */
[----:B--2---:R-:W-:-:S03]  /*4cda0*/  ISETP.LT.AND P2, PT, R6, c[0x0][0x17c], !P0 ;  /* 0x00005f0006007a0c */ /* 0x004fc60004741270 */
[----:B------:R-:W2:Y:S01]  /*4cdb0*/  LDL.LU R6, [R1+0x1164] ;  /* 0x0011640001067983 */ /* 0x000ea20000300800 */
[----:B----4-:R-:W-:Y:S01]  /*4cdc0*/  ISETP.LT.AND P3, PT, R28, c[0x0][0x17c], !P0 ;  /* 0x00005f001c007a0c */ /* 0x010fe20004761270 */
[C---:B------:R-:W-:Y:S02]  /*4cdd0*/  IMAD R28, R11.reuse, 0x2, R3 ;  /* 0x000000020b1c7824 */ /* 0x040fe400078e0203 */
[----:B------:R-:W4:Y:S02]  /*4cde0*/  LDL.LU R19, [R1+0x1168] ;  /* 0x0011680001137983 */ /* 0x000f240000300800 */
[----:B------:R-:W-:Y:S01]  /*4cdf0*/  IMAD R3, R11, 0x2, R28 ;  /* 0x000000020b037824 */ /* 0x000fe200078e021c */
[----:B-1----:R-:W-:-:S04]  /*4ce00*/  LEA R24, P6, R28, R0, 0x1 ;  /* 0x000000001c187211 */ /* 0x002fc800078c08ff */
[----:B------:R-:W-:Y:S01]  /*4ce10*/  LEA.HI.X.SX32 R25, R28, R2, 0x1, P6 ;  /* 0x000000021c197211 */ /* 0x000fe200030f0eff */
[----:B------:R-:W-:Y:S01]  /*4ce20*/  IMAD R28, R11, 0x2, R3 ;  /* 0x000000020b1c7824 */ /* 0x000fe200078e0203 */
[----:B0-----:R-:W-:-:S03]  /*4ce30*/  LEA R26, P6, R3, R0, 0x1 ;  /* 0x00000000031a7211 */ /* 0x001fc600078c08ff */
[----:B------:R0:W-:Y:S01]  /*4ce40*/  @P5 STG.E.U16 [R24.64], R8 ;  /* 0x0000000818005986 */ /* 0x0001e2000c10150a */
[----:B------:R-:W-:Y:S01]  /*4ce50*/  LEA.HI.X.SX32 R27, R3, R2, 0x1, P6 ;  /* 0x00000002031b7211 */ /* 0x000fe200030f0eff */
[----:B------:R-:W-:-:S04]  /*4ce60*/  IMAD R3, R11, 0x2, R28 ;  /* 0x000000020b037824 */ /* 0x000fc800078e021c */
[----:B------:R1:W-:Y:S01]  /*4ce70*/  @P4 STG.E.U16 [R26.64], R12 ;  /* 0x0000000c1a004986 */ /* 0x0003e2000c10150a */
[----:B0-----:R-:W-:-:S04]  /*4ce80*/  LEA R24, P6, R28, R0, 0x1 ;  /* 0x000000001c187211 */ /* 0x001fc800078c08ff */
[----:B------:R-:W-:Y:S02]  /*4ce90*/  LEA.HI.X.SX32 R25, R28, R2, 0x1, P6 ;  /* 0x000000021c197211 */ /* 0x000fe400030f0eff */
[----:B-1----:R-:W-:Y:S01]  /*4cea0*/  LEA R26, P6, R3, R0, 0x1 ;  /* 0x00000000031a7211 */ /* 0x002fe200078c08ff */
[----:B------:R-:W-:Y:S01]  /*4ceb0*/  IMAD R29, R11, 0x2, R3 ;  /* 0x000000020b1d7824 */ /* 0x000fe200078e0203 */
[----:B------:R-:W-:Y:S02]  /*4cec0*/  ISETP.LT.AND P5, PT, R23, c[0x0][0x17c], !P0 ;  /* 0x00005f0017007a0c */ /* 0x000fe400047a1270 */
[----:B------:R-:W5:Y:S01]  /*4ced0*/  LDL.LU R23, [R1+0xa0] ;  /* 0x0000a00001177983 */ /* 0x000f620000300800 */
[----:B------:R-:W-:-:S03]  /*4cee0*/  LEA.HI.X.SX32 R27, R3, R2, 0x1, P6 ;  /* 0x00000002031b7211 */ /* 0x000fc600030f0eff */
[----:B------:R-:W5:Y:S04]  /*4cef0*/  LDL.LU R3, [R1+0x40] ;  /* 0x0000400001037983 */ /* 0x000f680000300800 */
[----:B------:R0:W-:Y:S01]  /*4cf00*/  @P3 STG.E.U16 [R24.64], R16 ;  /* 0x0000001018003986 */ /* 0x0001e2000c10150a */
[----:B--2---:R-:W-:-:S03]  /*4cf10*/  ISETP.LT.AND P3, PT, R6, c[0x0][0x17c], !P0 ;  /* 0x00005f0006007a0c */ /* 0x004fc60004761270 */
[----:B------:R-:W2:Y:S01]  /*4cf20*/  LDL.LU R6, [R1+0x116c] ;  /* 0x00116c0001067983 */ /* 0x000ea20000300800 */
[----:B------:R-:W-:Y:S01]  /*4cf30*/  IMAD R28, R11, 0x2, R29 ;  /* 0x000000020b1c7824 */ /* 0x000fe200078e021d */
[----:B0-----:R-:W-:Y:S02]  /*4cf40*/  LEA R24, P6, R29, R0, 0x1 ;  /* 0x000000001d187211 */ /* 0x001fe400078c08ff */
[----:B------:R0:W-:Y:S01]  /*4cf50*/  @P1 STG.E.U16 [R26.64], R20 ;  /* 0x000000141a001986 */ /* 0x0001e2000c10150a */
[----:B----4-:R-:W-:Y:S02]  /*4cf60*/  ISETP.LT.AND P1, PT, R19, c[0x0][0x17c], !P0 ;  /* 0x00005f0013007a0c */ /* 0x010fe40004721270 */
[----:B------:R-:W-:Y:S01]  /*4cf70*/  LEA.HI.X.SX32 R25, R29, R2, 0x1, P6 ;  /* 0x000000021d197211 */ /* 0x000fe200030f0eff */
[----:B------:R-:W4:Y:S01]  /*4cf80*/  LDL.LU R19, [R1+0x1170] ;  /* 0x0011700001137983 */ /* 0x000f220000300800 */
[----:B---3--:R-:W-:Y:S02]  /*4cf90*/  PRMT R4, R14, 0x7632, R4 ;  /* 0x000076320e047816 */ /* 0x008fe40000000004 */
[----:B------:R-:W-:Y:S01]  /*4cfa0*/  ISETP.LT.AND P4, PT, R22, c[0x0][0x17c], !P0 ;  /* 0x00005f0016007a0c */ /* 0x000fe20004781270 */
[----:B------:R-:W3:Y:S01]  /*4cfb0*/  LDL.LU R29, [R1+0x10] ;  /* 0x00001000011d7983 */ /* 0x000ee20000300800 */
[----:B0-----:R-:W-:-:S03]  /*4cfc0*/  LEA R26, P6, R28, R0, 0x1 ;  /* 0x000000001c1a7211 */ /* 0x001fc600078c08ff */
[----:B------:R-:W3:Y:S01]  /*4cfd0*/  LDL.LU R14, [R1+0x1174] ;  /* 0x00117400010e7983 */ /* 0x000ee20000300800 */
[----:B------:R-:W-:-:S03]  /*4cfe0*/  LEA.HI.X.SX32 R27, R28, R2, 0x1, P6 ;  /* 0x000000021c1b7211 */ /* 0x000fc600030f0eff */
[----:B------:R-:W3:Y:S04]  /*4cff0*/  LDL.LU R22, [R1+0x90] ;  /* 0x0000900001167983 */ /* 0x000ee80000300800 */
[----:B------:R0:W-:Y:S01]  /*4d000*/  @P2 STG.E.U16 [R24.64], R4 ;  /* 0x0000000418002986 */ /* 0x0001e2000c10150a */
[----:B-----5:R-:W-:Y:S01]  /*4d010*/  PRMT R8, R3, 0x7632, R8 ;  /* 0x0000763203087816 */ /* 0x020fe20000000008 */
[----:B------:R-:W-:Y:S02]  /*4d020*/  IMAD R3, R11, 0x2, R28 ;  /* 0x000000020b037824 */ /* 0x000fe400078e021c */
[----:B------:R-:W5:Y:S01]  /*4d030*/  LDL.LU R28, [R1+0x70] ;  /* 0x00007000011c7983 */ /* 0x000f620000300800 */
[----:B--2---:R-:W-:-:S03]  /*4d040*/  ISETP.LT.AND P2, PT, R6, c[0x0][0x17c], !P0 ;  /* 0x00005f0006007a0c */ /* 0x004fc60004741270 */
[----:B------:R-:W2:Y:S01]  /*4d050*/  LDL.LU R6, [R1+0x1178] ;  /* 0x0011780001067983 */ /* 0x000ea20000300800 */
[----:B0-----:R-:W-:-:S03]  /*4d060*/  LEA R24, P6, R3, R0, 0x1 ;  /* 0x0000000003187211 */ /* 0x001fc600078c08ff */
[----:B------:R0:W-:Y:S01]  /*4d070*/  @P5 STG.E.U16 [R26.64], R8 ;  /* 0x000000081a005986 */ /* 0x0001e2000c10150a */
[----:B------:R-:W-:Y:S02]  /*4d080*/  LEA.HI.X.SX32 R25, R3, R2, 0x1, P6 ;  /* 0x0000000203197211 */ /* 0x000fe400030f0eff */
[----:B----4-:R-:W-:Y:S02]  /*4d090*/  ISETP.LT.AND P5, PT, R19, c[0x0][0x17c], !P0 ;  /* 0x00005f0013007a0c */ /* 0x010fe400047a1270 */
[----:B------:R-:W4:Y:S01]  /*4d0a0*/  LDL.LU R19, [R1+0x117c] ;  /* 0x00117c0001137983 */ /* 0x000f220000300800 */
[----:B0-----:R-:W-:Y:S01]  /*4d0b0*/  IMAD R27, R11, 0x2, R3 ;  /* 0x000000020b1b7824 */ /* 0x001fe200078e0203 */
[----:B---3--:R-:W-:-:S04]  /*4d0c0*/  PRMT R4, R29, 0x7632, R4 ;  /* 0x000076321d047816 */ /* 0x008fc80000000004 */
[----:B------:R-:W-:Y:S02]  /*4d0d0*/  LEA R26, P6, R27, R0, 0x1 ;  /* 0x000000001b1a7211 */ /* 0x000fe400078c08ff */
[----:B-----5:R-:W-:Y:S01]  /*4d0e0*/  PRMT R3, R28, 0x7632, R3 ;  /* 0x000076321c037816 */ /* 0x020fe20000000003 */
[----:B------:R-:W-:Y:S01]  /*4d0f0*/  IMAD R28, R11, 0x2, R27 ;  /* 0x000000020b1c7824 */ /* 0x000fe200078e021b */
[----:B------:R-:W-:-:S03]  /*4d100*/  LEA.HI.X.SX32 R27, R27, R2, 0x1, P6 ;  /* 0x000000021b1b7211 */ /* 0x000fc600030f0eff */
[----:B------:R0:W-:Y:S01]  /*4d110*/  @P4 STG.E.U16 [R24.64], R3 ;  /* 0x0000000318004986 */ /* 0x0001e2000c10150a */
[----:B------:R-:W-:-:S03]  /*4d120*/  ISETP.LT.AND P4, PT, R14, c[0x0][0x17c], !P0 ;  /* 0x00005f000e007a0c */ /* 0x000fc60004781270 */
[----:B------:R1:W-:Y:S04]  /*4d130*/  @P3 STG.E.U16 [R26.64], R4 ;  /* 0x000000041a003986 */ /* 0x0003e8000c10150a */
[----:B------:R-:W3:Y:S01]  /*4d140*/  LDL.LU R14, [R1+0x1180] ;  /* 0x00118000010e7983 */ /* 0x000ee20000300800 */
[----:B--2---:R-:W-:-:S03]  /*4d150*/  ISETP.LT.AND P3, PT, R6, c[0x0][0x17c], !P0 ;  /* 0x00005f0006007a0c */ /* 0x004fc60004761270 */
[----:B------:R-:W2:Y:S01]  /*4d160*/  LDL.LU R6, [R1+0x1184] ;  /* 0x0011840001067983 */ /* 0x000ea20000300800 */
[C---:B0-----:R-:W-:Y:S01]  /*4d170*/  LEA R24, P6, R28.reuse, R0, 0x1 ;  /* 0x000000001c187211 */ /* 0x041fe200078c08ff */
[----:B------:R-:W-:Y:S01]  /*4d180*/  IMAD R3, R11, 0x2, R28 ;  /* 0x000000020b037824 */ /* 0x000fe200078e021c */
[----:B------:R-:W-:Y:S02]  /*4d190*/  PRMT R8, R23, 0x7632, R8 ;  /* 0x0000763217087816 */ /* 0x000fe40000000008 */
[----:B------:R-:W-:Y:S02]  /*4d1a0*/  LEA.HI.X.SX32 R25, R28, R2, 0x1, P6 ;  /* 0x000000021c197211 */ /* 0x000fe400030f0eff */
[----:B-1----:R-:W-:-:S03]  /*4d1b0*/  LEA R26, P6, R3, R0, 0x1 ;  /* 0x00000000031a7211 */ /* 0x002fc600078c08ff */
[----:B------:R0:W-:Y:S01]  /*4d1c0*/  @P1 STG.E.U16 [R24.64], R8 ;  /* 0x0000000818001986 */ /* 0x0001e2000c10150a */
[----:B------:R-:W-:Y:S02]  /*4d1d0*/  LEA.HI.X.SX32 R27, R3, R2, 0x1, P6 ;  /* 0x00000002031b7211 */ /* 0x000fe400030f0eff */
[----:B----4-:R-:W-:Y:S02]  /*4d1e0*/  ISETP.LT.AND P1, PT, R19, c[0x0][0x17c], !P0 ;  /* 0x00005f0013007a0c */ /* 0x010fe40004721270 */
[----:B------:R-:W4:Y:S01]  /*4d1f0*/  LDL.LU R19, [R1+0x1188] ;  /* 0x0011880001137983 */ /* 0x000f220000300800 */
[--C-:B0-----:R-:W-:Y:S01]  /*4d200*/  IMAD R25, R11, 0x2, R3.reuse ;  /* 0x000000020b197824 */ /* 0x101fe200078e0203 */
[----:B------:R-:W-:-:S03]  /*4d210*/  PRMT R3, R22, 0x7632, R3 ;  /* 0x0000763216037816 */ /* 0x000fc60000000003 */
[----:B------:R-:W-:Y:S01]  /*4d220*/  IMAD R28, R11, 0x2, R25 ;  /* 0x000000020b1c7824 */ /* 0x000fe200078e0219 */
[C---:B------:R-:W-:Y:S01]  /*4d230*/  LEA R24, P6, R25.reuse, R0, 0x1 ;  /* 0x0000000019187211 */ /* 0x040fe200078c08ff */
[----:B------:R0:W-:Y:S01]  /*4d240*/  @P2 STG.E.U16 [R26.64], R3 ;  /* 0x000000031a002986 */ /* 0x0001e2000c10150a */
[----:B------:R-:W-:Y:S02]  /*4d250*/  PRMT R4, R10, 0x7632, R4 ;  /* 0x000076320a047816 */ /* 0x000fe40000000004 */
[----:B------:R-:W-:Y:S01]  /*4d260*/  LEA.HI.X.SX32 R25, R25, R2, 0x1, P6 ;  /* 0x0000000219197211 */ /* 0x000fe200030f0eff */
[----:B------:R-:W5:Y:S01]  /*4d270*/  LDL.LU R10, [R1+0x118c] ;  /* 0x00118c00010a7983 */ /* 0x000f620000300800 */
[----:B------:R-:W-:Y:S02]  /*4d280*/  PRMT R8, R5, 0x7632, R8 ;  /* 0x0000763205087816 */ /* 0x000fe40000000008 */
[C---:B0-----:R-:W-:Y:S01]  /*4d290*/  LEA R26, P6, R28.reuse, R0, 0x1 ;  /* 0x000000001c1a7211 */ /* 0x041fe200078c08ff */
[----:B------:R-:W-:Y:S01]  /*4d2a0*/  IMAD R3, R11, 0x2, R28 ;  /* 0x000000020b037824 */ /* 0x000fe200078e021c */
[----:B------:R0:W-:Y:S02]  /*4d2b0*/  @P5 STG.E.U16 [R24.64], R4 ;  /* 0x0000000418005986 */ /* 0x0001e4000c10150a */
[----:B------:R-:W-:-:S02]  /*4d2c0*/  LEA.HI.X.SX32 R27, R28, R2, 0x1, P6 ;  /* 0x000000021c1b7211 */ /* 0x000fc400030f0eff */
[----:B------:R-:W4:Y:S04]  /*4d2d0*/  LDL.LU R5, [R1+0x13bc] ;  /* 0x0013bc0001057983 */ /* 0x000f280000300800 */
[----:B------:R1:W-:Y:S01]  /*4d2e0*/  @P4 STG.E.U16 [R26.64], R8 ;  /* 0x000000081a004986 */ /* 0x0003e2000c10150a */
[----:B---3--:R-:W-:Y:S02]  /*4d2f0*/  ISETP.LT.AND P2, PT, R14, c[0x0][0x17c], !P0 ;  /* 0x00005f000e007a0c */ /* 0x008fe40004741270 */
[C---:B0-----:R-:W-:Y:S01]  /*4d300*/  LEA R24, P6, R3.reuse, R0, 0x1 ;  /* 0x0000000003187211 */ /* 0x041fe200078c08ff */
[----:B------:R-:W3:Y:S03]  /*4d310*/  LDL.LU R14, [R1+0x1190] ;  /* 0x00119000010e7983 */ /* 0x000ee60000300800 */
[----:B------:R-:W-:Y:S01]  /*4d320*/  LEA.HI.X.SX32 R25, R3, R2, 0x1, P6 ;  /* 0x0000000203197211 */ /* 0x000fe200030f0eff */
[--C-:B-1----:R-:W-:Y:S01]  /*4d330*/  IMAD R27, R11, 0x2, R3.reuse ;  /* 0x000000020b1b7824 */ /* 0x102fe200078e0203 */
[----:B------:R-:W-:-:S02]  /*4d340*/  PRMT R3, R7, 0x7632, R3 ;  /* 0x0000763207037816 */ /* 0x000fc40000000003 */
[----:B--2---:R-:W-:Y:S02]  /*4d350*/  ISETP.LT.AND P5, PT, R6, c[0x0][0x17c], !P0 ;  /* 0x00005f0006007a0c */ /* 0x004fe400047a1270 */
[----:B------:R-:W2:Y:S04]  /*4d360*/  LDL.LU R6, [R1+0x1194] ;  /* 0x0011940001067983 */ /* 0x000ea80000300800 */
[----:B------:R-:W3:Y:S01]  /*4d370*/  LDL.LU R7, [R1+0x1198] ;  /* 0x0011980001077983 */ /* 0x000ee20000300800 */
[----:B------:R-:W-:Y:S01]  /*4d380*/  IMAD R28, R11, 0x2, R27 ;  /* 0x000000020b1c7824 */ /* 0x000fe200078e021b */
[----:B------:R-:W-:Y:S02]  /*4d390*/  LEA R26, P6, R27, R0, 0x1 ;  /* 0x000000001b1a7211 */ /* 0x000fe400078c08ff */
[----:B------:R0:W-:Y:S01]  /*4d3a0*/  @P3 STG.E.U16 [R24.64], R3 ;  /* 0x0000000318003986 */ /* 0x0001e2000c10150a */
[----:B------:R-:W-:-:S02]  /*4d3b0*/  PRMT R4, R18, 0x7632, R4 ;  /* 0x0000763212047816 */ /* 0x000fc40000000004 */
[----:B------:R-:W-:Y:S02]  /*4d3c0*/  LEA.HI.X.SX32 R27, R27, R2, 0x1, P6 ;  /* 0x000000021b1b7211 */ /* 0x000fe400030f0eff */
[----:B------:R-:W-:-:S03]  /*4d3d0*/  PRMT R8, R15, 0x7632, R8 ;  /* 0x000076320f087816 */ /* 0x000fc60000000008 */
[----:B------:R1:W-:Y:S01]  /*4d3e0*/  @P1 STG.E.U16 [R26.64], R4 ;  /* 0x000000041a001986 */ /* 0x0003e2000c10150a */
[----:B0-----:R-:W-:Y:S01]  /*4d3f0*/  LEA R24, P6, R28, R0, 0x1 ;  /* 0x000000001c187211 */ /* 0x001fe200078c08ff */
[----:B------:R-:W-:-:S03]  /*4d400*/  IMAD R3, R11, 0x2, R28 ;  /* 0x000000020b037824 */ /* 0x000fc600078e021c */
[----:B------:R-:W-:Y:S02]  /*4d410*/  LEA.HI.X.SX32 R25, R28, R2, 0x1, P6 ;  /* 0x000000021c197211 */ /* 0x000fe400030f0eff */
[C---:B-1----:R-:W-:Y:S02]  /*4d420*/  LEA R26, P6, R3.reuse, R0, 0x1 ;  /* 0x00000000031a7211 */ /* 0x042fe400078c08ff */
[----:B-----5:R-:W-:Y:S02]  /*4d430*/  ISETP.LT.AND P3, PT, R10, c[0x0][0x17c], !P0 ;  /* 0x00005f000a007a0c */ /* 0x020fe40004761270 */
[----:B------:R-:W5:Y:S01]  /*4d440*/  LDL.LU R10, [R1+0x119c] ;  /* 0x00119c00010a7983 */ /* 0x000f620000300800 */
[----:B------:R-:W-:Y:S02]  /*4d450*/  LEA.HI.X.SX32 R27, R3, R2, 0x1, P6 ;  /* 0x00000002031b7211 */ /* 0x000fe400030f0eff */
[----:B------:R-:W-:Y:S01]  /*4d460*/  PRMT R4, R4, 0x7632, R4 ;  /* 0x0000763204047816 */ /* 0x000fe20000000004 */
[----:B------:R0:W-:Y:S04]  /*4d470*/  @P2 STG.E.U16 [R24.64], R8 ;  /* 0x0000000818002986 */ /* 0x0001e8000c10150a */
[----:B------:R-:W5:Y:S04]  /*4d480*/  LDL.LU R11, [R1+0x11a0] ;  /* 0x0011a000010b7983 */ /* 0x000f680000300800 */
[----:B------:R1:W-:Y:S01]  /*4d490*/  @P5 STG.E.U16 [R26.64], R4 ;  /* 0x000000041a005986 */ /* 0x0003e2000c10150a */
[----:B--2---:R-:W-:-:S03]  /*4d4a0*/  ISETP.LT.AND P2, PT, R6, c[0x0][0x17c], !P0 ;  /* 0x00005f0006007a0c */ /* 0x004fc60004741270 */
[----:B------:R-:W2:Y:S01]  /*4d4b0*/  LDL.LU R6, [R1+0x11a4] ;  /* 0x0011a40001067983 */ /* 0x000ea20000300800 */
[----:B---3--:R-:W-:-:S03]  /*4d4c0*/  ISETP.LT.AND P5, PT, R7, c[0x0][0x17c], !P0 ;  /* 0x00005f0007007a0c */ /* 0x008fc600047a1270 */
[----:B------:R-:W3:Y:S01]  /*4d4d0*/  LDL.LU R7, [R1+0x11a8] ;  /* 0x0011a80001077983 */ /* 0x000ee20000300800 */
[----:B------:R-:W-:Y:S01]  /*4d4e0*/  IMAD.MOV.U32 R28, RZ, RZ, c[0x0][0x198] ;  /* 0x00006600ff1c7624 */ /* 0x000fe200078e00ff */
[----:B----4-:R-:W-:Y:S02]  /*4d4f0*/  ISETP.LT.AND P4, PT, R19, c[0x0][0x17c], !P0 ;  /* 0x00005f0013007a0c */ /* 0x010fe40004781270 */
[----:B0-----:R-:W-:Y:S01]  /*4d500*/  PRMT R8, R8, 0x7632, R8 ;  /* 0x0000763208087816 */ /* 0x001fe20000000008 */
[----:B------:R-:W-:Y:S01]  /*4d510*/  IMAD R25, R28, 0x2, R3 ;  /* 0x000000021c197824 */ /* 0x000fe200078e0203 */
[----:B------:R-:W-:Y:S01]  /*4d520*/  ISETP.LT.AND P1, PT, R14, c[0x0][0x17c], !P0 ;  /* 0x00005f000e007a0c */ /* 0x000fe20004721270 */
[----:B------:R-:W4:Y:S02]  /*4d530*/  LDL.LU R22, [R1+0x64] ;  /* 0x0000640001167983 */ /* 0x000f240000300800 */
[----:B------:R-:W-:Y:S01]  /*4d540*/  IMAD R3, R28, 0x2, R25 ;  /* 0x000000021c037824 */ /* 0x000fe200078e0219 */
[----:B------:R-:W-:-:S03]  /*4d550*/  LEA R24, P6, R25, R0, 0x1 ;  /* 0x0000000019187211 */ /* 0x000fc600078c08ff */
[----:B-1----:R-:W-:Y:S01]  /*4d560*/  IMAD R4, R28, 0x2, R3 ;  /* 0x000000021c047824 */ /* 0x002fe200078e0203 */
[----:B------:R-:W-:Y:S02]  /*4d570*/  LEA.HI.X.SX32 R25, R25, R2, 0x1, P6 ;  /* 0x0000000219197211 */ /* 0x000fe400030f0eff */
[C---:B------:R-:W-:Y:S02]  /*4d580*/  LEA R26, P6, R3.reuse, R0, 0x1 ;  /* 0x00000000031a7211 */ /* 0x040fe400078c08ff */
[----:B------:R-:W-:Y:S01]  /*4d590*/  PRMT R12, R12, 0x7632, R12 ;  /* 0x000076320c0c7816 */ /* 0x000fe2000000000c */
[----:B------:R0:W-:Y:S01]  /*4d5a0*/  @P4 STG.E.U16 [R24.64], R8 ;  /* 0x0000000818004986 */ /* 0x0001e2000c10150a */
[----:B------:R-:W-:Y:S02]  /*4d5b0*/  LEA.HI.X.SX32 R27, R3, R2, 0x1, P6 ;  /* 0x00000002031b7211 */ /* 0x000fe400030f0eff */
[----:B------:R-:W-:-:S03]  /*4d5c0*/  PRMT R16, R16, 0x7632, R16 ;  /* 0x0000763210107816 */ /* 0x000fc60000000010 */
[----:B------:R1:W-:Y:S01]  /*4d5d0*/  @P3 STG.E.U16 [R26.64], R12 ;  /* 0x0000000c1a003986 */ /* 0x0003e2000c10150a */
[----:B-----5:R-:W-:-:S03]  /*4d5e0*/  ISETP.LT.AND P4, PT, R10, c[0x0][0x17c], !P0 ;  /* 0x00005f000a007a0c */ /* 0x020fc60004781270 */
[----:B------:R-:W5:Y:S01]  /*4d5f0*/  LDL.LU R10, [R1+0x11ac] ;  /* 0x0011ac00010a7983 */ /* 0x000f620000300800 */
[----:B0-----:R-:W-:Y:S01]  /*4d600*/  LEA R24, P6, R4, R0, 0x1 ;  /* 0x0000000004187211 */ /* 0x001fe200078c08ff */
[----:B------:R-:W-:Y:S02]  /*4d610*/  IMAD R8, R28, 0x2, R4 ;  /* 0x000000021c087824 */ /* 0x000fe400078e0204 */
[----:B------:R-:W5:Y:S01]  /*4d620*/  LDL.LU R23, [R1+0x44] ;  /* 0x0000440001177983 */ /* 0x000f620000300800 */
[----:B------:R-:W-:Y:S02]  /*4d630*/  LEA.HI.X.SX32 R25, R4, R2, 0x1, P6 ;  /* 0x0000000204197211 */ /* 0x000fe400030f0eff */
[----:B-1----:R-:W-:Y:S01]  /*4d640*/  LEA R26, P6, R8, R0, 0x1 ;  /* 0x00000000081a7211 */ /* 0x002fe200078c08ff */
[----:B------:R-:W5:Y:S01]  /*4d650*/  LDL.LU R18, [R1+0x74] ;  /* 0x0000740001127983 */ /* 0x000f620000300800 */
[----:B------:R-:W-:Y:S02]  /*4d660*/  PRMT R20, R20, 0x7632, R20 ;  /* 0x0000763214147816 */ /* 0x000fe40000000014 */
[----:B------:R-:W-:Y:S01]  /*4d670*/  LEA.HI.X.SX32 R27, R8, R2, 0x1, P6 ;  /* 0x00000002081b7211 */ /* 0x000fe200030f0eff */
[----:B------:R0:W-:Y:S04]  /*4d680*/  @P1 STG.E.U16 [R24.64], R16 ;  /* 0x0000001018001986 */ /* 0x0001e8000c10150a */
[----:B------:R-:W5:Y:S04]  /*4d690*/  LDL.LU R12, [R1+0x14] ;  /* 0x00001400010c7983 */ /* 0x000f680000300800 */
[----:B------:R1:W-:Y:S01]  /*4d6a0*/  @P2 STG.E.U16 [R26.64], R20 ;  /* 0x000000141a002986 */ /* 0x0003e2000c10150a */
[----:B------:R-:W-:-:S02]  /*4d6b0*/  ISETP.LT.AND P3, PT, R11, c[0x0][0x17c], !P0 ;  /* 0x00005f000b007a0c */ /* 0x000fc40004761270 */
[----:B--2---:R-:W-:Y:S02]  /*4d6c0*/  ISETP.LT.AND P1, PT, R6, c[0x0][0x17c], !P0 ;  /* 0x00005f0006007a0c */ /* 0x004fe40004721270 */
[----:B------:R-:W2:Y:S01]  /*4d6d0*/  LDL.LU R6, [R1+0x11b0] ;  /* 0x0011b00001067983 */ /* 0x000ea20000300800 */
[----:B---3--:R-:W-:-:S03]  /*4d6e0*/  ISETP.LT.AND P2, PT, R7, c[0x0][0x17c], !P0 ;  /* 0x00005f0007007a0c */ /* 0x008fc60004741270 */
[----:B------:R-:W3:Y:S04]  /*4d6f0*/  LDL.LU R19, [R1+0xa4] ;  /* 0x0000a40001137983 */ /* 0x000ee80000300800 */
[----:B------:R-:W3:Y:S04]  /*4d700*/  LDL.LU R7, [R1+0x11b4] ;  /* 0x0011b40001077983 */ /* 0x000ee80000300800 */
[----:B------:R-:W3:Y:S04]  /*4d710*/  LDL.LU R14, [R1+0x94] ;  /* 0x00009400010e7983 */ /* 0x000ee80000300800 */
[----:B------:R-:W3:Y:S01]  /*4d720*/  LDL.LU R11, [R1+0x11b8] ;  /* 0x0011b800010b7983 */ /* 0x000ee20000300800 */
        /* <DEDUP_REMOVED lines=18> */
[----:B------:R-:W4:Y:S01]  /*4d850*/  LDL.LU R10, [R1+0x84] ;  /* 0x00008400010a7983 */ /* 0x000f220000300800 */
[----:B0-----:R-:W-:-:S03]  /*4d860*/  LEA R24, P6, R3, R0, 0x1 ;  /* 0x0000000003187211 */ /* 0x001fc600078c08ff */
[----:B------:R0:W-:Y:S01]  /*4d870*/  @P1 STG.E.U16 [R26.64], R12 ;  /* 0x0000000c1a001986 */ /* 0x0001e2000c10150a */
[----:B------:R-:W-:Y:S01]  /*4d880*/  LEA.HI.X.SX32 R25, R3, R2, 0x1, P6 ;  /* 0x0000000203197211 */ /* 0x000fe200030f0eff */
[----:B------:R-:W-:Y:S01]  /*4d890*/  IMAD R3, R28, 0x2, R4 ;  /* 0x000000021c037824 */ /* 0x000fe200078e0204 */
[----:B0-----:R-:W-:-:S04]  /*4d8a0*/  LEA R26, P6, R4, R0, 0x1 ;  /* 0x00000000041a7211 */ /* 0x001fc800078c08ff */
[----:B------:R-:W-:Y:S02]  /*4d8b0*/  LEA.HI.X.SX32 R27, R4, R2, 0x1, P6 ;  /* 0x00000002041b7211 */ /* 0x000fe400030f0eff */
[----:B--2---:R-:W-:Y:S02]  /*4d8c0*/  ISETP.LT.AND P4, PT, R6, c[0x0][0x17c], !P0 ;  /* 0x00005f0006007a0c */ /* 0x004fe40004781270 */
[----:B------:R-:W2:Y:S04]  /*4d8d0*/  LDL.LU R6, [R1+0x4] ;  /* 0x0000040001067983 */ /* 0x000ea80000300800 */
[----:B------:R-:W5:Y:S01]  /*4d8e0*/  LDL.LU R29, [R1+0x54] ;  /* 0x00005400011d7983 */ /* 0x000f620000300800 */
[----:B---3--:R-:W-:-:S03]  /*4d8f0*/  ISETP.LT.AND P3, PT, R7, c[0x0][0x17c], !P0 ;  /* 0x00005f0007007a0c */ /* 0x008fc60004761270 */
[----:B------:R-:W3:Y:S04]  /*4d900*/  LDL.LU R7, [R1+0x11c0] ;  /* 0x0011c00001077983 */ /* 0x000ee80000300800 */
[----:B------:R-:W2:Y:S01]  /*4d910*/  LDL.LU R15, [R1+0x34] ;  /* 0x00003400010f7983 */ /* 0x000ea20000300800 */
[----:B------:R-:W-:-:S03]  /*4d920*/  ISETP.LT.AND P1, PT, R11, c[0x0][0x17c], !P0 ;  /* 0x00005f000b007a0c */ /* 0x000fc60004721270 */
[----:B------:R-:W2:Y:S04]  /*4d930*/  LDL.LU R20, [R1+0x11c4] ;  /* 0x0011c40001147983 */ /* 0x000ea80000300800 */
[----:B------:R-:W2:Y:S04]  /*4d940*/  LDL.LU R11, [R1+0x24] ;  /* 0x00002400010b7983 */ /* 0x000ea80000300800 */
[----:B------:R-:W2:Y:S04]  /*4d950*/  LDL.LU R4, [R1+0x11bc] ;  /* 0x0011bc0001047983 */ /* 0x000ea80000300800 */
[----:B------:R0:W-:Y:S04]  /*4d960*/  @P2 STG.E.U16 [R24.64], R19 ;  /* 0x0000001318002986 */ /* 0x0001e8000c10150a */
[----:B------:R1:W-:Y:S01]  /*4d970*/  @P5 STG.E.U16 [R26.64], R14 ;  /* 0x0000000e1a005986 */ /* 0x0003e2000c10150a */
[----:B0-----:R-:W-:-:S04]  /*4d980*/  LEA R24, P6, R3, R0, 0x1 ;  /* 0x0000000003187211 */ /* 0x001fc800078c08ff */
[----:B------:R-:W-:-:S05]  /*4d990*/  LEA.HI.X.SX32 R25, R3, R2, 0x1, P6 ;  /* 0x0000000203197211 */ /* 0x000fca00030f0eff */
[----:B----4-:R0:W-:Y:S01]  /*4d9a0*/  @P4 STG.E.U16 [R24.64], R10 ;  /* 0x0000000a18004986 */ /* 0x0101e2000c10150a */
[----:B---3--:R-:W-:-:S03]  /*4d9b0*/  ISETP.LT.AND P5, PT, R7, c[0x0][0x17c], !P0 ;  /* 0x00005f0007007a0c */ /* 0x008fc600047a1270 */
[----:B------:R-:W3:Y:S01]  /*4d9c0*/  LDL.LU R7, [R1+0x11d0] ;  /* 0x0011d00001077983 */ /* 0x000ee20000300800 */
[----:B--2---:R-:W-:Y:S01]  /*4d9d0*/  ISETP.LT.AND P2, PT, R4, c[0x0][0x17c], !P0 ;  /* 0x00005f0004007a0c */ /* 0x004fe20004741270 */
[----:B------:R-:W-:-:S04]  /*4d9e0*/  IMAD R4, R28, 0x2, R3 ;  /* 0x000000021c047824 */ /* 0x000fc800078e0203 */
[----:B------:R-:W-:Y:S01]  /*4d9f0*/  IMAD R3, R28, 0x2, R4 ;  /* 0x000000021c037824 */ /* 0x000fe200078e0204 */
[----:B-1----:R-:W-:-:S04]  /*4da00*/  LEA R26, P6, R4, R0, 0x1 ;  /* 0x00000000041a7211 */ /* 0x002fc800078c08ff */
[----:B------:R-:W-:Y:S02]  /*4da10*/  LEA.HI.X.SX32 R27, R4, R2, 0x1, P6 ;  /* 0x00000002041b7211 */ /* 0x000fe400030f0eff */
[C---:B0-----:R-:W-:Y:S01]  /*4da20*/  LEA R24, P6, R3.reuse, R0, 0x1 ;  /* 0x0000000003187211 */ /* 0x041fe200078c08ff */
[----:B------:R-:W-:Y:S01]  /*4da30*/  IMAD R4, R28, 0x2, R3 ;  /* 0x000000021c047824 */ /* 0x000fe200078e0203 */
[----:B------:R-:W-:Y:S02]  /*4da40*/  ISETP.LT.AND P4, PT, R20, c[0x0][0x17c], !P0 ;  /* 0x00005f0014007a0c */ /* 0x000fe40004781270 */
[----:B------:R-:W2:Y:S01]  /*4da50*/  LDL.LU R20, [R1+0x11d4] ;  /* 0x0011d40001147983 */ /* 0x000ea20000300800 */
[----:B------:R-:W-:-:S03]  /*4da60*/  LEA.HI.X.SX32 R25, R3, R2, 0x1, P6 ;  /* 0x0000000203197211 */ /* 0x000fc600030f0eff */
[----:B------:R-:W4:Y:S04]  /*4da70*/  LDL.LU R3, [R1+0x11c8] ;  /* 0x0011c80001037983 */ /* 0x000f280000300800 */
[----:B------:R0:W-:Y:S02]  /*4da80*/  @P3 STG.E.U16 [R26.64], R6 ;  /* 0x000000061a003986 */ /* 0x0001e4000c10150a */
[----:B0-----:R-:W-:-:S04]  /*4da90*/  LEA R26, P6, R4, R0, 0x1 ;  /* 0x00000000041a7211 */ /* 0x001fc800078c08ff */
[----:B------:R-:W-:Y:S02]  /*4daa0*/  LEA.HI.X.SX32 R27, R4, R2, 0x1, P6 ;  /* 0x00000002041b7211 */ /* 0x000fe400030f0eff */
[----:B----4-:R-:W-:Y:S01]  /*4dab0*/  ISETP.LT.AND P3, PT, R3, c[0x0][0x17c], !P0 ;  /* 0x00005f0003007a0c */ /* 0x010fe20004761270 */
[----:B------:R-:W-:Y:S02]  /*4dac0*/  IMAD R3, R28, 0x2, R4 ;  /* 0x000000021c037824 */ /* 0x000fe400078e0204 */
[----:B------:R-:W4:Y:S04]  /*4dad0*/  LDL.LU R4, [R1+0x11cc] ;  /* 0x0011cc0001047983 */ /* 0x000f280000300800 */
[----:B-----5:R0:W-:Y:S04]  /*4dae0*/  @P1 STG.E.U16 [R24.64], R29 ;  /* 0x0000001d18001986 */ /* 0x0201e8000c10150a */
[----:B------:R1:W-:Y:S01]  /*4daf0*/  @P2 STG.E.U16 [R26.64], R15 ;  /* 0x0000000f1a002986 */ /* 0x0003e2000c10150a */
[----:B0-----:R-:W-:-:S04]  /*4db00*/  LEA R24, P6, R3, R0, 0x1 ;  /* 0x0000000003187211 */ /* 0x001fc800078c08ff */
[----:B------:R-:W-:Y:S02]  /*4db10*/  LEA.HI.X.SX32 R25, R3, R2, 0x1, P6 ;  /* 0x0000000203197211 */ /* 0x000fe400030f0eff */
[----:B---3--:R-:W-:Y:S02]  /*4db20*/  ISETP.LT.AND P2, PT, R7, c[0x0][0x17c], !P0 ;  /* 0x00005f0007007a0c */ /* 0x008fe40004741270 */
[----:B------:R-:W3:Y:S04]  /*4db30*/  LDL.LU R7, [R1+0x11e0] ;  /* 0x0011e00001077983 */ /* 0x000ee80000300800 */
[----:B------:R0:W-:Y:S01]  /*4db40*/  @P5 STG.E.U16 [R24.64], R11 ;  /* 0x0000000b18005986 */ /* 0x0001e2000c10150a */
[----:B--2---:R-:W-:-:S03]  /*4db50*/  ISETP.LT.AND P5, PT, R20, c[0x0][0x17c], !P0 ;  /* 0x00005f0014007a0c */ /* 0x004fc600047a1270 */
[----:B------:R-:W2:Y:S01]  /*4db60*/  LDL.LU R20, [R1+0x11e4] ;  /* 0x0011e40001147983 */ /* 0x000ea20000300800 */
[----:B----4-:R-:W-:Y:S01]  /*4db70*/  ISETP.LT.AND P1, PT, R4, c[0x0][0x17c], !P0 ;  /* 0x00005f0004007a0c */ /* 0x010fe20004721270 */
[----:B------:R-:W-:-:S04]  /*4db80*/  IMAD R4, R28, 0x2, R3 ;  /* 0x000000021c047824 */ /* 0x000fc800078e0203 */
[----:B------:R-:W-:Y:S01]  /*4db90*/  IMAD R3, R28, 0x2, R4 ;  /* 0x000000021c037824 */ /* 0x000fe200078e0204 */
[----:B-1----:R-:W-:-:S04]  /*4dba0*/  LEA R26, P6, R4, R0, 0x1 ;  /* 0x00000000041a7211 */ /* 0x002fc800078c08ff */
[----:B------:R-:W-:Y:S02]  /*4dbb0*/  LEA.HI.X.SX32 R27, R4, R2, 0x1, P6 ;  /* 0x00000002041b7211 */ /* 0x000fe400030f0eff */
[----:B0-----:R-:W-:Y:S01]  /*4dbc0*/  LEA R24, P6, R3, R0, 0x1 ;  /* 0x0000000003187211 */ /* 0x001fe200078c08ff */
[----:B------:R-:W-:-:S03]  /*4dbd0*/  IMAD R4, R28, 0x2, R3 ;  /* 0x000000021c047824 */ /* 0x000fc600078e0203 */
[----:B------:R-:W-:Y:S02]  /*4dbe0*/  LEA.HI.X.SX32 R25, R3, R2, 0x1, P6 ;  /* 0x0000000203197211 */ /* 0x000fe400030f0eff */
[----:B------:R-:W4:Y:S04]  /*4dbf0*/  LDL.LU R3, [R1+0x11d8] ;  /* 0x0011d80001037983 */ /* 0x000f280000300800 */
[----:B------:R0:W-:Y:S04]  /*4dc00*/  @P4 STG.E.U16 [R26.64], R5 ;  /* 0x000000051a004986 */ /* 0x0001e8000c10150a */
[----:B------:R1:W-:Y:S01]  /*4dc10*/  @P3 STG.E.U16 [R24.64], R9 ;  /* 0x0000000918003986 */ /* 0x0003e2000c10150a */
[----:B0-----:R-:W-:-:S04]  /*4dc20*/  LEA R26, P6, R4, R0, 0x1 ;  /* 0x00000000041a7211 */ /* 0x001fc800078c08ff */
[----:B------:R-:W-:-:S05]  /*4dc30*/  LEA.HI.X.SX32 R27, R4, R2, 0x1, P6 ;  /* 0x00000002041b7211 */ /* 0x000fca00030f0eff */
[----:B------:R-:W-:Y:S01]  /*4dc40*/  @P1 STG.E.U16 [R26.64], R13 ;  /* 0x0000000d1a001986 */ /* 0x000fe2000c10150a */
[----:B---3--:R-:W-:Y:S02]  /*4dc50*/  ISETP.LT.AND P1, PT, R7, c[0x0][0x17c], !P0 ;  /* 0x00005f0007007a0c */ /* 0x008fe40004721270 */
[----:B----4-:R-:W-:Y:S01]  /*4dc60*/  ISETP.LT.AND P4, PT, R3, c[0x0][0x17c], !P0 ;  /* 0x00005f0003007a0c */ /* 0x010fe20004781270 */
[----:B------:R-:W-:Y:S02]  /*4dc70*/  IMAD R3, R28, 0x2, R4 ;  /* 0x000000021c037824 */ /* 0x000fe400078e0204 */
[----:B------:R-:W3:Y:S03]  /*4dc80*/  LDL.LU R4, [R1+0x11dc] ;  /* 0x0011dc0001047983 */ /* 0x000ee60000300800 */
[C---:B-1----:R-:W-:Y:S01]  /*4dc90*/  LEA R24, P6, R3.reuse, R0, 0x1 ;  /* 0x0000000003187211 */ /* 0x042fe200078c08ff */
[----:B------:R-:W4:Y:S03]  /*4dca0*/  LDL.LU R7, [R1+0x11ec] ;  /* 0x0011ec0001077983 */ /* 0x000f260000300800 */
[----:B------:R-:W-:-:S05]  /*4dcb0*/  LEA.HI.X.SX32 R25, R3, R2, 0x1, P6 ;  /* 0x0000000203197211 */ /* 0x000fca00030f0eff */
[----:B------:R0:W-:Y:S01]  /*4dcc0*/  @P2 STG.E.U16 [R24.64], R17 ;  /* 0x0000001118002986 */ /* 0x0001e2000c10150a */
[----:B--2---:R-:W-:-:S03]  /*4dcd0*/  ISETP.LT.AND P2, PT, R20, c[0x0][0x17c], !P0 ;  /* 0x00005f0014007a0c */ /* 0x004fc60004741270 */
[----:B------:R-:W2:Y:S04]  /*4dce0*/  LDL.LU R20, [R1+0x11f0] ;  /* 0x0011f00001147983 */ /* 0x000ea80000300800 */
[----:B0-----:R-:W5:Y:S01]  /*4dcf0*/  LDL.LU R25, [R1+0x11e8] ;  /* 0x0011e80001197983 */ /* 0x001f620000300800 */
[----:B------:R-:W-:Y:S02]  /*4dd00*/  PRMT R8, R22, 0x7632, R8 ;  /* 0x0000763216087816 */ /* 0x000fe40000000008 */
[----:B------:R-:W-:Y:S01]  /*4dd10*/  PRMT R5, R23, 0x7632, R5 ;  /* 0x0000763217057816 */ /* 0x000fe20000000005 */
[----:B------:R-:W2:Y:S04]  /*4dd20*/  LDL.LU R22, [R1+0x13b8] ;  /* 0x0013b80001167983 */ /* 0x000ea80000300800 */
[----:B------:R-:W2:Y:S01]  /*4dd30*/  LDL.LU R23, [R1+0x13b4] ;  /* 0x0013b40001177983 */ /* 0x000ea20000300800 */
[----:B---3--:R-:W-:Y:S01]  /*4dd40*/  ISETP.LT.AND P3, PT, R4, c[0x0][0x17c], !P0 ;  /* 0x00005f0004007a0c */ /* 0x008fe20004761270 */
        /* <DEDUP_REMOVED lines=12> */
[----:B----4-:R-:W-:-:S03]  /*4de10*/  ISETP.LT.AND P4, PT, R7, c[0x0][0x17c], !P0 ;  /* 0x00005f0007007a0c */ /* 0x010fc60004781270 */
[----:B------:R0:W-:Y:S01]  /*4de20*/  @P3 STG.E.U16 [R26.64], R5 ;  /* 0x000000051a003986 */ /* 0x0001e2000c10150a */
[----:B--2---:R-:W-:-:S03]  /*4de30*/  ISETP.LT.AND P3, PT, R20, c[0x0][0x17c], !P0 ;  /* 0x00005f0014007a0c */ /* 0x004fc60004761270 */
[----:B------:R-:W2:Y:S01]  /*4de40*/  LDL.LU R7, [R1+0x11f8] ;  /* 0x0011f80001077983 */ /* 0x000ea20000300800 */
[----:B0-----:R-:W-:-:S03]  /*4de50*/  PRMT R5, R18, 0x7632, R5 ;  /* 0x0000763212057816 */ /* 0x001fc60000000005 */
[----:B------:R-:W3:Y:S04]  /*4de60*/  LDL.LU R18, [R1+0x13b0] ;  /* 0x0013b00001127983 */ /* 0x000ee80000300800 */
[----:B------:R-:W4:Y:S04]  /*4de70*/  LDL.LU R20, [R1+0x11fc] ;  /* 0x0011fc0001147983 */ /* 0x000f280000300800 */
[----:B------:R-:W5:Y:S01]  /*4de80*/  LDL.LU R27, [R1+0x11f4] ;  /* 0x0011f400011b7983 */ /* 0x000f620000300800 */
[----:B------:R-:W-:-:S03]  /*4de90*/  PRMT R8, R12, 0x7632, R8 ;  /* 0x000076320c087816 */ /* 0x000fc60000000008 */
[----:B------:R-:W2:Y:S01]  /*4dea0*/  LDL.LU R12, [R1+0x1200] ;  /* 0x00120000010c7983 */ /* 0x000ea20000300800 */
[----:B------:R-:W-:-:S05]  /*4deb0*/  IMAD R3, R28, 0x2, R4 ;  /* 0x000000021c037824 */ /* 0x000fca00078e0204 */
[----:B------:R-:W-:Y:S01]  /*4dec0*/  LEA R24, P6, R3, R0, 0x1 ;  /* 0x0000000003187211 */ /* 0x000fe200078c08ff */
[----:B------:R-:W-:-:S03]  /*4ded0*/  IMAD R4, R28, 0x2, R3 ;  /* 0x000000021c047824 */ /* 0x000fc600078e0203 */
[----:B------:R-:W-:Y:S02]  /*4dee0*/  LEA.HI.X.SX32 R25, R3, R2, 0x1, P6 ;  /* 0x0000000203197211 */ /* 0x000fe400030f0eff */
[----:B------:R-:W-:-:S03]  /*4def0*/  LEA R26, P6, R4, R0, 0x1 ;  /* 0x00000000041a7211 */ /* 0x000fc600078c08ff */
[----:B------:R0:W-:Y:S02]  /*4df00*/  @P1 STG.E.U16 [R24.64], R5 ;  /* 0x0000000518001986 */ /* 0x0001e4000c10150a */
[----:B0-----:R-:W-:Y:S02]  /*4df10*/  PRMT R5, R19, 0x7632, R5 ;  /* 0x0000763213057816 */ /* 0x001fe40000000005 */
[----:B------:R-:W3:Y:S01]  /*4df20*/  LDL.LU R19, [R1+0x13ac] ;  /* 0x0013ac0001137983 */ /* 0x000ee20000300800 */
[----:B------:R-:W-:Y:S01]  /*4df30*/  IMAD R3, R28, 0x2, R4 ;  /* 0x000000021c037824 */ /* 0x000fe200078e0204 */
[----:B-----5:R-:W-:Y:S02]  /*4df40*/  ISETP.LT.AND P1, PT, R27, c[0x0][0x17c], !P0 ;  /* 0x00005f001b007a0c */ /* 0x020fe40004721270 */
[----:B------:R-:W-:-:S05]  /*4df50*/  LEA.HI.X.SX32 R27, R4, R2, 0x1, P6 ;  /* 0x00000002041b7211 */ /* 0x000fca00030f0eff */
[----:B------:R0:W-:Y:S01]  /*4df60*/  @P2 STG.E.U16 [R26.64], R8 ;  /* 0x000000081a002986 */ /* 0x0001e2000c10150a */
[----:B--2---:R-:W-:-:S03]  /*4df70*/  ISETP.LT.AND P2, PT, R7, c[0x0][0x17c], !P0 ;  /* 0x00005f0007007a0c */ /* 0x004fc60004741270 */
[----:B------:R-:W2:Y:S01]  /*4df80*/  LDL.LU R7, [R1+0x1204] ;  /* 0x0012040001077983 */ /* 0x000ea20000300800 */
[----:B------:R-:W-:Y:S01]  /*4df90*/  LEA R24, P6, R3, R0, 0x1 ;  /* 0x0000000003187211 */ /* 0x000fe200078c08ff */
[----:B------:R-:W-:-:S03]  /*4dfa0*/  IMAD R4, R28, 0x2, R3 ;  /* 0x000000021c047824 */ /* 0x000fc600078e0203 */
[----:B------:R-:W-:Y:S02]  /*4dfb0*/  LEA.HI.X.SX32 R25, R3, R2, 0x1, P6 ;  /* 0x0000000203197211 */ /* 0x000fe400030f0eff */
[----:B0-----:R-:W-:Y:S01]  /*4dfc0*/  LEA R26, P6, R4, R0, 0x1 ;  /* 0x00000000041a7211 */ /* 0x001fe200078c08ff */
[----:B------:R-:W-:-:S03]  /*4dfd0*/  IMAD R8, R28, 0x2, R4 ;  /* 0x000000021c087824 */ /* 0x000fc600078e0204 */
[----:B------:R-:W-:Y:S02]  /*4dfe0*/  LEA.HI.X.SX32 R27, R4, R2, 0x1, P6 ;  /* 0x00000002041b7211 */ /* 0x000fe400030f0eff */
[----:B------:R-:W-:Y:S01]  /*4dff0*/  PRMT R4, R14, 0x7632, R4 ;  /* 0x000076320e047816 */ /* 0x000fe20000000004 */
[----:B------:R0:W-:Y:S01]  /*4e000*/  @P5 STG.E.U16 [R24.64], R5 ;  /* 0x0000000518005986 */ /* 0x0001e2000c10150a */
[----:B----4-:R-:W-:-:S03]  /*4e010*/  ISETP.LT.AND P5, PT, R20, c[0x0][0x17c], !P0 ;  /* 0x00005f0014007a0c */ /* 0x010fc600047a1270 */
[----:B------:R-:W4:Y:S04]  /*4e020*/  LDL.LU R14, [R1+0x13a8] ;  /* 0x0013a800010e7983 */ /* 0x000f280000300800 */
[----:B------:R1:W-:Y:S01]  /*4e030*/  @P4 STG.E.U16 [R26.64], R4 ;  /* 0x000000041a004986 */ /* 0x0003e2000c10150a */
[----:B------:R-:W-:-:S03]  /*4e040*/  ISETP.LT.AND P4, PT, R12, c[0x0][0x17c], !P0 ;  /* 0x00005f000c007a0c */ /* 0x000fc60004781270 */
[----:B------:R-:W5:Y:S04]  /*4e050*/  LDL.LU R20, [R1+0x1208] ;  /* 0x0012080001147983 */ /* 0x000f680000300800 */
[----:B------:R-:W3:Y:S01]  /*4e060*/  LDL.LU R12, [R1+0x120c] ;  /* 0x00120c00010c7983 */ /* 0x000ee20000300800 */
[----:B0-----:R-:W-:Y:S01]  /*4e070*/  LEA R24, P6, R8, R0, 0x1 ;  /* 0x0000000008187211 */ /* 0x001fe200078c08ff */
[----:B------:R-:W-:-:S03]  /*4e080*/  IMAD R3, R28, 0x2, R8 ;  /* 0x000000021c037824 */ /* 0x000fc600078e0208 */
[----:B------:R-:W-:Y:S02]  /*4e090*/  LEA.HI.X.SX32 R25, R8, R2, 0x1, P6 ;  /* 0x0000000208197211 */ /* 0x000fe400030f0eff */
[----:B------:R-:W-:Y:S02]  /*4e0a0*/  PRMT R8, R10, 0x7632, R8 ;  /* 0x000076320a087816 */ /* 0x000fe40000000008 */
[----:B------:R-:W4:Y:S01]  /*4e0b0*/  LDL.LU R10, [R1+0x13a4] ;  /* 0x0013a400010a7983 */ /* 0x000f220000300800 */
[----:B------:R-:W-:-:S03]  /*4e0c0*/  PRMT R5, R6, 0x7632, R5 ;  /* 0x0000763206057816 */ /* 0x000fc60000000005 */
[----:B------:R0:W-:Y:S04]  /*4e0d0*/  @P3 STG.E.U16 [R24.64], R8 ;  /* 0x0000000818003986 */ /* 0x0001e8000c10150a */
[----:B------:R-:W4:Y:S01]  /*4e0e0*/  LDL.LU R6, [R1+0x13a0] ;  /* 0x0013a00001067983 */ /* 0x000f220000300800 */
[----:B--2---:R-:W-:-:S03]  /*4e0f0*/  ISETP.LT.AND P3, PT, R7, c[0x0][0x17c], !P0 ;  /* 0x00005f0007007a0c */ /* 0x004fc60004761270 */
[----:B------:R-:W2:Y:S01]  /*4e100*/  LDL.LU R7, [R1+0x1210] ;  /* 0x0012100001077983 */ /* 0x000ea20000300800 */
[----:B-1----:R-:W-:Y:S01]  /*4e110*/  LEA R26, P6, R3, R0, 0x1 ;  /* 0x00000000031a7211 */ /* 0x002fe200078c08ff */
[----:B------:R-:W-:-:S03]  /*4e120*/  IMAD R4, R28, 0x2, R3 ;  /* 0x000000021c047824 */ /* 0x000fc600078e0203 */
[----:B------:R-:W-:Y:S02]  /*4e130*/  LEA.HI.X.SX32 R27, R3, R2, 0x1, P6 ;  /* 0x00000002031b7211 */ /* 0x000fe400030f0eff */
[----:B0-----:R-:W-:Y:S01]  /*4e140*/  LEA R24, P6, R4, R0, 0x1 ;  /* 0x0000000004187211 */ /* 0x001fe200078c08ff */
[----:B------:R-:W-:-:S03]  /*4e150*/  IMAD R8, R28, 0x2, R4 ;  /* 0x000000021c087824 */ /* 0x000fc600078e0204 */
[----:B------:R-:W-:Y:S02]  /*4e160*/  LEA.HI.X.SX32 R25, R4, R2, 0x1, P6 ;  /* 0x0000000204197211 */ /* 0x000fe400030f0eff */
[----:B------:R-:W-:Y:S01]  /*4e170*/  PRMT R4, R29, 0x7632, R4 ;  /* 0x000076321d047816 */ /* 0x000fe20000000004 */
[----:B------:R0:W-:Y:S04]  /*4e180*/  @P1 STG.E.U16 [R26.64], R5 ;  /* 0x000000051a001986 */ /* 0x0001e8000c10150a */
[----:B------:R1:W-:Y:S01]  /*4e190*/  @P2 STG.E.U16 [R24.64], R4 ;  /* 0x0000000418002986 */ /* 0x0003e2000c10150a */
[----:B---3--:R-:W-:-:S03]  /*4e1a0*/  ISETP.LT.AND P2, PT, R12, c[0x0][0x17c], !P0 ;  /* 0x00005f000c007a0c */ /* 0x008fc60004741270 */
[----:B------:R-:W3:Y:S01]  /*4e1b0*/  LDL.LU R12, [R1+0x1214] ;  /* 0x00121400010c7983 */ /* 0x000ee20000300800 */
[----:B------:R-:W-:Y:S01]  /*4e1c0*/  IMAD R3, R28, 0x2, R8 ;  /* 0x000000021c037824 */ /* 0x000fe200078e0208 */
[----:B0-----:R-:W-:-:S04]  /*4e1d0*/  LEA R26, P6, R8, R0, 0x1 ;  /* 0x00000000081a7211 */ /* 0x001fc800078c08ff */
[----:B------:R-:W-:Y:S01]  /*4e1e0*/  LEA.HI.X.SX32 R27, R8, R2, 0x1, P6 ;  /* 0x00000002081b7211 */ /* 0x000fe200030f0eff */
[----:B-1----:R-:W-:Y:S01]  /*4e1f0*/  IMAD R4, R28, 0x2, R3 ;  /* 0x000000021c047824 */ /* 0x002fe200078e0203 */
[----:B------:R-:W-:Y:S02]  /*4e200*/  LEA R24, P6, R3, R0, 0x1 ;  /* 0x0000000003187211 */ /* 0x000fe400078c08ff */
[----:B------:R-:W-:Y:S02]  /*4e210*/  PRMT R8, R15, 0x7632, R8 ;  /* 0x000076320f087816 */ /* 0x000fe40000000008 */
[----:B------:R-:W4:Y:S01]  /*4e220*/  LDL.LU R15, [R1+0x1218] ;  /* 0x00121800010f7983 */ /* 0x000f220000300800 */
[----:B------:R-:W-:Y:S02]  /*4e230*/  PRMT R5, R11, 0x7632, R5 ;  /* 0x000076320b057816 */ /* 0x000fe40000000005 */
[----:B------:R-:W-:Y:S01]  /*4e240*/  LEA.HI.X.SX32 R25, R3, R2, 0x1, P6 ;  /* 0x0000000203197211 */ /* 0x000fe200030f0eff */
[----:B------:R0:W-:Y:S04]  /*4e250*/  @P5 STG.E.U16 [R26.64], R8 ;  /* 0x000000081a005986 */ /* 0x0001e8000c10150a */
[----:B------:R-:W4:Y:S04]  /*4e260*/  LDL.LU R11, [R1+0x121c] ;  /* 0x00121c00010b7983 */ /* 0x000f280000300800 */
[----:B------:R1:W-:Y:S01]  /*4e270*/  @P4 STG.E.U16 [R24.64], R5 ;  /* 0x0000000518004986 */ /* 0x0003e2000c10150a */
[----:B0-----:R-:W-:-:S04]  /*4e280*/  LEA R26, P6, R4, R0, 0x1 ;  /* 0x00000000041a7211 */ /* 0x001fc800078c08ff */
[----:B------:R-:W-:Y:S02]  /*4e290*/  LEA.HI.X.SX32 R27, R4, R2, 0x1, P6 ;  /* 0x00000002041b7211 */ /* 0x000fe400030f0eff */
[----:B-1----:R-:W-:-:S05]  /*4e2a0*/  PRMT R5, R5, 0x7632, R5 ;  /* 0x0000763205057816 */ /* 0x002fca0000000005 */
[----:B------:R0:W-:Y:S01]  /*4e2b0*/  @P3 STG.E.U16 [R26.64], R5 ;  /* 0x000000051a003986 */ /* 0x0001e2000c10150a */
[----:B--2---:R-:W-:-:S03]  /*4e2c0*/  ISETP.LT.AND P5, PT, R7, c[0x0][0x17c], !P0 ;  /* 0x00005f0007007a0c */ /* 0x004fc600047a1270 */
[----:B------:R-:W2:Y:S04]  /*4e2d0*/  LDL.LU R7, [R1+0x1220] ;  /* 0x0012200001077983 */ /* 0x000ea80000300800 */
[----:B0-----:R-:W2:Y:S01]  /*4e2e0*/  LDL.LU R26, [R1+0x1224] ;  /* 0x00122400011a7983 */ /* 0x001ea20000300800 */
[----:B------:R-:W-:Y:S01]  /*4e2f0*/  IMAD R3, R28, 0x2, R4 ;  /* 0x000000021c037824 */ /* 0x000fe200078e0204 */
[----:B-----5:R-:W-:Y:S02]  /*4e300*/  ISETP.LT.AND P1, PT, R20, c[0x0][0x17c], !P0 ;  /* 0x00005f0014007a0c */ /* 0x020fe40004721270 */
[----:B------:R-:W-:Y:S01]  /*4e310*/  PRMT R16, R9, 0x7632, R16 ;  /* 0x0000763209107816 */ /* 0x000fe20000000010 */
[----:B------:R-:W5:Y:S01]  /*4e320*/  LDL.LU R25, [R1+0x1228] ;  /* 0x0012280001197983 */ /* 0x000f620000300800 */
[----:B------:R-:W-:-:S04]  /*4e330*/  LEA R4, P6, R3, R0, 0x1 ;  /* 0x0000000003047211 */ /* 0x000fc800078c08ff */
[----:B------:R-:W-:Y:S02]  /*4e340*/  LEA.HI.X.SX32 R5, R3, R2, 0x1, P6 ;  /* 0x0000000203057211 */ /* 0x000fe400030f0eff */
[----:B------:R-:W-:Y:S02]  /*4e350*/  PRMT R13, R13, 0x7632, R13 ;  /* 0x000076320d0d7816 */ /* 0x000fe4000000000d */
[----:B---3--:R-:W-:Y:S01]  /*4e360*/  ISETP.LT.AND P4, PT, R12, c[0x0][0x17c], !P0 ;  /* 0x00005f000c007a0c */ /* 0x008fe20004781270 */
[----:B------:R-:W-:-:S05]  /*4e370*/  IMAD R12, R28, 0x2, R3 ;  /* 0x000000021c0c7824 */ /* 0x000fca00078e0203 */
[----:B------:R-:W-:Y:S01]  /*4e380*/  LEA R8, P6, R12, R0, 0x1 ;  /* 0x000000000c087211 */ /* 0x000fe200078c08ff */
[----:B------:R-:W-:-:S03]  /*4e390*/  IMAD R3, R28, 0x2, R12 ;  /* 0x000000021c037824 */ /* 0x000fc600078e020c */
[----:B------:R-:W-:Y:S01]  /*4e3a0*/  LEA.HI.X.SX32 R9, R12, R2, 0x1, P6 ;  /* 0x000000020c097211 */ /* 0x000fe200030f0eff */
[----:B------:R0:W-:Y:S04]  /*4e3b0*/  @P1 STG.E.U16 [R4.64], R16 ;  /* 0x0000001004001986 */ /* 0x0001e8000c10150a */
[----:B------:R1:W-:Y:S01]  /*4e3c0*/  @P2 STG.E.U16 [R8.64], R13 ;  /* 0x0000000d08002986 */ /* 0x0003e2000c10150a */
[----:B----4-:R-:W-:-:S03]  /*4e3d0*/  ISETP.LT.AND P3, PT, R15, c[0x0][0x17c], !P0 ;  /* 0x00005f000f007a0c */ /* 0x010fc60004761270 */
[----:B0-----:R-:W3:Y:S01]  /*4e3e0*/  LDL.LU R16, [R1+0x68] ;  /* 0x0000680001107983 */ /* 0x001ee20000300800 */
[C---:B------:R-:W-:Y:S01]  /*4e3f0*/  LEA R4, P6, R3.reuse, R0, 0x1 ;  /* 0x0000000003047211 */ /* 0x040fe200078c08ff */
[----:B-1----:R-:W-:Y:S02]  /*4e400*/  IMAD R9, R28, 0x2, R3 ;  /* 0x000000021c097824 */ /* 0x002fe400078e0203 */
[----:B------:R-:W4:Y:S01]  /*4e410*/  LDL.LU R24, [R1+0x122c] ;  /* 0x00122c0001187983 */ /* 0x000f220000300800 */
[----:B------:R-:W-:-:S03]  /*4e420*/  LEA.HI.X.SX32 R5, R3, R2, 0x1, P6 ;  /* 0x0000000203057211 */ /* 0x000fc600030f0eff */
[----:B------:R-:W4:Y:S01]  /*4e430*/  LDL.LU R15, [R1+0x48] ;  /* 0x00004800010f7983 */ /* 0x000f220000300800 */
[----:B------:R-:W-:Y:S01]  /*4e440*/  LEA R8, P6, R9, R0, 0x1 ;  /* 0x0000000009087211 */ /* 0x000fe200078c08ff */
[----:B------:R-:W-:Y:S01]  /*4e450*/  IMAD R3, R28, 0x2, R9 ;  /* 0x000000021c037824 */ /* 0x000fe200078e0209 */
[----:B------:R-:W-:Y:S01]  /*4e460*/  PRMT R17, R17, 0x7632, R17 ;  /* 0x0000763211117816 */ /* 0x000fe20000000011 */
[----:B------:R-:W4:Y:S01]  /*4e470*/  LDL.LU R20, [R1+0x1230] ;  /* 0x0012300001147983 */ /* 0x000f220000300800 */
[----:B------:R-:W-:Y:S02]  /*4e480*/  ISETP.LT.AND P1, PT, R11, c[0x0][0x17c], !P0 ;  /* 0x00005f000b007a0c */ /* 0x000fe40004721270 */
[----:B------:R-:W-:Y:S01]  /*4e490*/  LEA.HI.X.SX32 R9, R9, R2, 0x1, P6 ;  /* 0x0000000209097211 */ /* 0x000fe200030f0eff */
[----:B------:R-:W4:Y:S01]  /*4e4a0*/  LDL.LU R11, [R1+0x78] ;  /* 0x00007800010b7983 */ /* 0x000f220000300800 */
[----:B------:R-:W-:-:S03]  /*4e4b0*/  PRMT R21, R21, 0x7632, R21 ;  /* 0x0000763215157816 */ /* 0x000fc60000000015 */
[----:B------:R-:W-:Y:S04]  /*4e4c0*/  @P5 STG.E.U16 [R4.64], R17 ;  /* 0x0000001104005986 */ /* 0x000fe8000c10150a */
[----:B------:R0:W-:Y:S01]  /*4e4d0*/  @P4 STG.E.U16 [R8.64], R21 ;  /* 0x0000001508004986 */ /* 0x0001e2000c10150a */
[----:B--2---:R-:W-:-:S03]  /*4e4e0*/  ISETP.LT.AND P2, PT, R7, c[0x0][0x17c], !P0 ;  /* 0x00005f0007007a0c */ /* 0x004fc60004741270 */
[----:B------:R-:W2:Y:S01]  /*4e4f0*/  LDL.LU R7, [R1+0x18] ;  /* 0x0000180001077983 */ /* 0x000ea20000300800 */
[----:B------:R-:W-:-:S03]  /*4e500*/  ISETP.LT.AND P5, PT, R26, c[0x0][0x17c], !P0 ;  /* 0x00005f001a007a0c */ /* 0x000fc600047a1270 */
[----:B0-----:R-:W2:Y:S04]  /*4e510*/  LDL.LU R21, [R1+0xa8] ;  /* 0x0000a80001157983 */ /* 0x001ea80000300800 */
[----:B------:R-:W2:Y:S04]  /*4e520*/  LDL.LU R13, [R1+0x1234] ;  /* 0x00123400010d7983 */ /* 0x000ea80000300800 */
[----:B------:R-:W2:Y:S04]  /*4e530*/  LDL.LU R26, [R1+0x98] ;  /* 0x00009800011a7983 */ /* 0x000ea80000300800 */
[----:B------:R-:W2:Y:S01]  /*4e540*/  LDL.LU R17, [R1+0x1238] ;  /* 0x0012380001117983 */ /* 0x000ea20000300800 */
[----:B------:R-:W-:Y:S01]  /*4e550*/  LEA R4, P6, R3, R0, 0x1 ;  /* 0x0000000003047211 */ /* 0x000fe200078c08ff */
[----:B------:R-:W-:-:S02]  /*4e560*/  IMAD R12, R28, 0x2, R3 ;  /* 0x000000021c0c7824 */ /* 0x000fc400078e0203 */
[----:B------:R-:W2:Y:S01]  /*4e570*/  LDL.LU R27, [R1+0x88] ;  /* 0x00008800011b7983 */ /* 0x000ea20000300800 */
[----:B------:R-:W-:Y:S01]  /*4e580*/  LEA.HI.X.SX32 R5, R3, R2, 0x1, P6 ;  /* 0x0000000203057211 */ /* 0x000fe200030f0eff */
[----:B------:R-:W-:Y:S01]  /*4e590*/  IMAD R3, R28, 0x2, R12 ;  /* 0x000000021c037824 */ /* 0x000fe200078e020c */
[----:B------:R-:W-:-:S04]  /*4e5a0*/  LEA R8, P6, R12, R0, 0x1 ;  /* 0x000000000c087211 */ /* 0x000fc800078c08ff */
[----:B------:R-:W-:Y:S01]  /*4e5b0*/  LEA.HI.X.SX32 R9, R12, R2, 0x1, P6 ;  /* 0x000000020c097211 */ /* 0x000fe200030f0eff */
[C---:B------:R-:W-:Y:S01]  /*4e5c0*/  IMAD R12, R28.reuse, 0x2, R3 ;  /* 0x000000021c0c7824 */ /* 0x040fe200078e0203 */
[----:B-----5:R-:W-:Y:S01]  /*4e5d0*/  ISETP.LT.AND P4, PT, R25, c[0x0][0x17c], !P0 ;  /* 0x00005f0019007a0c */ /* 0x020fe20004781270 */
[----:B---3--:R0:W-:Y:S02]  /*4e5e0*/  @P3 STG.E.U16 [R4.64], R16 ;  /* 0x0000001004003986 */ /* 0x0081e4000c10150a */
[C---:B0-----:R-:W-:Y:S02]  /*4e5f0*/  LEA R4, P6, R3.reuse, R0, 0x1 ;  /* 0x0000000003047211 */ /* 0x041fe400078c08ff */
[----:B----4-:R0:W-:Y:S02]  /*4e600*/  @P1 STG.E.U16 [R8.64], R15 ;  /* 0x0000000f08001986 */ /* 0x0101e4000c10150a */
[----:B------:R-:W-:Y:S01]  /*4e610*/  LEA.HI.X.SX32 R5, R3, R2, 0x1, P6 ;  /* 0x0000000203057211 */ /* 0x000fe200030f0eff */
[----:B------:R-:W-:-:S04]  /*4e620*/  IMAD R3, R28, 0x2, R12 ;  /* 0x000000021c037824 */ /* 0x000fc800078e020c */
[----:B------:R1:W-:Y:S01]  /*4e630*/  @P2 STG.E.U16 [R4.64], R11 ;  /* 0x0000000b04002986 */ /* 0x0003e2000c10150a */
[----:B0-----:R-:W-:-:S04]  /*4e640*/  LEA R8, P6, R12, R0, 0x1 ;  /* 0x000000000c087211 */ /* 0x001fc800078c08ff */
[----:B------:R-:W-:Y:S01]  /*4e650*/  LEA.HI.X.SX32 R9, R12, R2, 0x1, P6 ;  /* 0x000000020c097211 */ /* 0x000fe200030f0eff */
[----:B------:R-:W-:Y:S01]  /*4e660*/  IMAD R12, R28, 0x2, R3 ;  /* 0x000000021c0c7824 */ /* 0x000fe200078e0203 */
[C---:B-1----:R-:W-:Y:S02]  /*4e670*/  LEA R4, P6, R3.reuse, R0, 0x1 ;  /* 0x0000000003047211 */ /* 0x042fe400078c08ff */
[----:B------:R-:W-:Y:S02]  /*4e680*/  ISETP.LT.AND P3, PT, R24, c[0x0][0x17c], !P0 ;  /* 0x00005f0018007a0c */ /* 0x000fe40004761270 */
[----:B------:R-:W-:Y:S01]  /*4e690*/  ISETP.LT.AND P1, PT, R20, c[0x0][0x17c], !P0 ;  /* 0x00005f0014007a0c */ /* 0x000fe20004721270 */
[----:B------:R-:W3:Y:S01]  /*4e6a0*/  LDL.LU R24, [R1+0x8] ;  /* 0x0000080001187983 */ /* 0x000ee20000300800 */
[----:B------:R-:W-:-:S03]  /*4e6b0*/  LEA.HI.X.SX32 R5, R3, R2, 0x1, P6 ;  /* 0x0000000203057211 */ /* 0x000fc600030f0eff */
[----:B------:R-:W4:Y:S01]  /*4e6c0*/  LDL.LU R20, [R1+0x58] ;  /* 0x0000580001147983 */ /* 0x000f220000300800 */
[----:B------:R-:W-:-:S03]  /*4e6d0*/  IMAD R3, R28, 0x2, R12 ;  /* 0x000000021c037824 */ /* 0x000fc600078e020c */
[----:B--2---:R0:W-:Y:S01]  /*4e6e0*/  @P5 STG.E.U16 [R8.64], R7 ;  /* 0x0000000708005986 */ /* 0x0041e2000c10150a */
[----:B------:R-:W-:-:S03]  /*4e6f0*/  ISETP.LT.AND P2, PT, R13, c[0x0][0x17c], !P0 ;  /* 0x00005f000d007a0c */ /* 0x000fc60004741270 */
[----:B------:R-:W2:Y:S01]  /*4e700*/  LDL.LU R13, [R1+0x1240] ;  /* 0x00124000010d7983 */ /* 0x000ea20000300800 */
[----:B0-----:R-:W-:-:S03]  /*4e710*/  LEA R8, P6, R12, R0, 0x1 ;  /* 0x000000000c087211 */ /* 0x001fc600078c08ff */
[----:B------:R-:W5:Y:S01]  /*4e720*/  LDL.LU R25, [R1+0x38] ;  /* 0x0000380001197983 */ /* 0x000f620000300800 */
[----:B------:R-:W-:-:S03]  /*4e730*/  ISETP.LT.AND P5, PT, R17, c[0x0][0x17c], !P0 ;  /* 0x00005f0011007a0c */ /* 0x000fc600047a1270 */
[----:B------:R-:W3:Y:S01]  /*4e740*/  LDL.LU R17, [R1+0x1244] ;  /* 0x0012440001117983 */ /* 0x000ee20000300800 */
[----:B------:R-:W-:-:S03]  /*4e750*/  LEA.HI.X.SX32 R9, R12, R2, 0x1, P6 ;  /* 0x000000020c097211 */ /* 0x000fc600030f0eff */
[----:B------:R-:W3:Y:S04]  /*4e760*/  LDL.LU R29, [R1+0x28] ;  /* 0x00002800011d7983 */ /* 0x000ee80000300800 */
[----:B------:R-:W3:Y:S04]  /*4e770*/  LDL.LU R12, [R1+0x123c] ;  /* 0x00123c00010c7983 */ /* 0x000ee80000300800 */
[----:B------:R0:W-:Y:S04]  /*4e780*/  @P4 STG.E.U16 [R4.64], R21 ;  /* 0x0000001504004986 */ /* 0x0001e8000c10150a */
[----:B------:R1:W-:Y:S01]  /*4e790*/  @P3 STG.E.U16 [R8.64], R26 ;  /* 0x0000001a08003986 */ /* 0x0003e2000c10150a */
[----:B0-----:R-:W-:-:S04]  /*4e7a0*/  LEA R4, P6, R3, R0, 0x1 ;  /* 0x0000000003047211 */ /* 0x001fc800078c08ff */
[----:B------:R-:W-:-:S05]  /*4e7b0*/  LEA.HI.X.SX32 R5, R3, R2, 0x1, P6 ;  /* 0x0000000203057211 */ /* 0x000fca00030f0eff */
[----:B------:R0:W-:Y:S01]  /*4e7c0*/  @P1 STG.E.U16 [R4.64], R27 ;  /* 0x0000001b04001986 */ /* 0x0001e2000c10150a */
[----:B--2---:R-:W-:-:S03]  /*4e7d0*/  ISETP.LT.AND P3, PT, R13, c[0x0][0x17c], !P0 ;  /* 0x00005f000d007a0c */ /* 0x004fc60004761270 */
[----:B------:R-:W2:Y:S01]  /*4e7e0*/  LDL.LU R13, [R1+0x1250] ;  /* 0x00125000010d7983 */ /* 0x000ea20000300800 */
[----:B---3--:R-:W-:Y:S01]  /*4e7f0*/  ISETP.LT.AND P4, PT, R12, c[0x0][0x17c], !P0 ;  /* 0x00005f000c007a0c */ /* 0x008fe20004781270 */
[----:B------:R-:W-:-:S04]  /*4e800*/  IMAD R12, R28, 0x2, R3 ;  /* 0x000000021c0c7824 */ /* 0x000fc800078e0203 */
[----:B------:R-:W-:Y:S01]  /*4e810*/  IMAD R3, R28, 0x2, R12 ;  /* 0x000000021c037824 */ /* 0x000fe200078e020c */
[----:B-1----:R-:W-:-:S04]  /*4e820*/  LEA R8, P6, R12, R0, 0x1 ;  /* 0x000000000c087211 */ /* 0x002fc800078c08ff */
[----:B------:R-:W-:Y:S02]  /*4e830*/  LEA.HI.X.SX32 R9, R12, R2, 0x1, P6 ;  /* 0x000000020c097211 */ /* 0x000fe400030f0eff */
[----:B0-----:R-:W-:Y:S01]  /*4e840*/  LEA R4, P6, R3, R0, 0x1 ;  /* 0x0000000003047211 */ /* 0x001fe200078c08ff */
[----:B------:R-:W-:Y:S01]  /*4e850*/  IMAD R12, R28, 0x2, R3 ;  /* 0x000000021c0c7824 */ /* 0x000fe200078e0203 */
[----:B------:R-:W-:Y:S02]  /*4e860*/  ISETP.LT.AND P1, PT, R17, c[0x0][0x17c], !P0 ;  /* 0x00005f0011007a0c */ /* 0x000fe40004721270 */
[----:B------:R-:W3:Y:S01]  /*4e870*/  LDL.LU R17, [R1+0x1254] ;  /* 0x0012540001117983 */ /* 0x000ee20000300800 */
[----:B------:R-:W-:-:S03]  /*4e880*/  LEA.HI.X.SX32 R5, R3, R2, 0x1, P6 ;  /* 0x0000000203057211 */ /* 0x000fc600030f0eff */
[----:B------:R-:W2:Y:S04]  /*4e890*/  LDL.LU R3, [R1+0x1248] ;  /* 0x0012480001037983 */ /* 0x000ea80000300800 */
[----:B------:R0:W-:Y:S02]  /*4e8a0*/  @P2 STG.E.U16 [R8.64], R24 ;  /* 0x0000001808002986 */ /* 0x0001e4000c10150a */
[----:B0-----:R-:W-:-:S04]  /*4e8b0*/  LEA R8, P6, R12, R0, 0x1 ;  /* 0x000000000c087211 */ /* 0x001fc800078c08ff */
[----:B------:R-:W-:Y:S02]  /*4e8c0*/  LEA.HI.X.SX32 R9, R12, R2, 0x1, P6 ;  /* 0x000000020c097211 */ /* 0x000fe400030f0eff */
[----:B--2---:R-:W-:Y:S01]  /*4e8d0*/  ISETP.LT.AND P2, PT, R3, c[0x0][0x17c], !P0 ;  /* 0x00005f0003007a0c */ /* 0x004fe20004741270 */
[----:B------:R-:W-:Y:S02]  /*4e8e0*/  IMAD R3, R28, 0x2, R12 ;  /* 0x000000021c037824 */ /* 0x000fe400078e020c */
[----:B------:R-:W2:Y:S04]  /*4e8f0*/  LDL.LU R12, [R1+0x124c] ;  /* 0x00124c00010c7983 */ /* 0x000ea80000300800 */
[----:B----4-:R0:W-:Y:S04]  /*4e900*/  @P5 STG.E.U16 [R4.64], R20 ;  /* 0x0000001404005986 */ /* 0x0101e8000c10150a */
[----:B-----5:R1:W-:Y:S01]  /*4e910*/  @P4 STG.E.U16 [R8.64], R25 ;  /* 0x0000001908004986 */ /* 0x0203e2000c10150a */
[----:B0-----:R-:W-:-:S04]  /*4e920*/  LEA R4, P6, R3, R0, 0x1 ;  /* 0x0000000003047211 */ /* 0x001fc800078c08ff */
[----:B------:R-:W-:Y:S02]  /*4e930*/  LEA.HI.X.SX32 R5, R3, R2, 0x1, P6 ;  /* 0x0000000203057211 */ /* 0x000fe400030f0eff */
[----:B------:R-:W-:Y:S02]  /*4e940*/  ISETP.LT.AND P4, PT, R13, c[0x0][0x17c], !P0 ;  /* 0x00005f000d007a0c */ /* 0x000fe40004781270 */
[----:B------:R-:W4:Y:S04]  /*4e950*/  LDL.LU R13, [R1+0x1260] ;  /* 0x00126000010d7983 */ /* 0x000f280000300800 */
[----:B------:R0:W-:Y:S01]  /*4e960*/  @P3 STG.E.U16 [R4.64], R29 ;  /* 0x0000001d04003986 */ /* 0x0001e2000c10150a */
[----:B---3--:R-:W-:-:S03]  /*4e970*/  ISETP.LT.AND P3, PT, R17, c[0x0][0x17c], !P0 ;  /* 0x00005f0011007a0c */ /* 0x008fc60004761270 */
[----:B------:R-:W3:Y:S01]  /*4e980*/  LDL.LU R17, [R1+0x1264] ;  /* 0x0012640001117983 */ /* 0x000ee20000300800 */
[----:B--2---:R-:W-:Y:S01]  /*4e990*/  ISETP.LT.AND P5, PT, R12, c[0x0][0x17c], !P0 ;  /* 0x00005f000c007a0c */ /* 0x004fe200047a1270 */
[----:B------:R-:W-:-:S04]  /*4e9a0*/  IMAD R12, R28, 0x2, R3 ;  /* 0x000000021c0c7824 */ /* 0x000fc800078e0203 */
[----:B------:R-:W-:Y:S01]  /*4e9b0*/  IMAD R3, R28, 0x2, R12 ;  /* 0x000000021c037824 */ /* 0x000fe200078e020c */
[----:B-1----:R-:W-:-:S04]  /*4e9c0*/  LEA R8, P6, R12, R0, 0x1 ;  /* 0x000000000c087211 */ /* 0x002fc800078c08ff */
[----:B------:R-:W-:Y:S02]  /*4e9d0*/  LEA.HI.X.SX32 R9, R12, R2, 0x1, P6 ;  /* 0x000000020c097211 */ /* 0x000fe400030f0eff */
[----:B0-----:R-:W-:Y:S01]  /*4e9e0*/  LEA R4, P6, R3, R0, 0x1 ;  /* 0x0000000003047211 */ /* 0x001fe200078c08ff */
[----:B------:R-:W-:-:S03]  /*4e9f0*/  IMAD R12, R28, 0x2, R3 ;  /* 0x000000021c0c7824 */ /* 0x000fc600078e0203 */
[----:B------:R-:W-:Y:S02]  /*4ea00*/  LEA.HI.X.SX32 R5, R3, R2, 0x1, P6 ;  /* 0x0000000203057211 */ /* 0x000fe400030f0eff */
[----:B------:R-:W2:Y:S04]  /*4ea10*/  LDL.LU R3, [R1+0x1258] ;  /* 0x0012580001037983 */ /* 0x000ea80000300800 */
[----:B------:R0:W-:Y:S04]  /*4ea20*/  @P1 STG.E.U16 [R8.64], R6 ;  /* 0x0000000608001986 */ /* 0x0001e8000c10150a */
[----:B------:R1:W-:Y:S01]  /*4ea30*/  @P2 STG.E.U16 [R4.64], R10 ;  /* 0x0000000a04002986 */ /* 0x0003e2000c10150a */
[----:B0-----:R-:W-:-:S04]  /*4ea40*/  LEA R8, P6, R12, R0, 0x1 ;  /* 0x000000000c087211 */ /* 0x001fc800078c08ff */
[----:B------:R-:W-:-:S05]  /*4ea50*/  LEA.HI.X.SX32 R9, R12, R2, 0x1, P6 ;  /* 0x000000020c097211 */ /* 0x000fca00030f0eff */
[----:B------:R-:W-:Y:S01]  /*4ea60*/  @P5 STG.E.U16 [R8.64], R14 ;  /* 0x0000000e08005986 */ /* 0x000fe2000c10150a */
[----:B----4-:R-:W-:Y:S02]  /*4ea70*/  ISETP.LT.AND P5, PT, R13, c[0x0][0x17c], !P0 ;  /* 0x00005f000d007a0c */ /* 0x010fe400047a1270 */
[----:B--2---:R-:W-:Y:S01]  /*4ea80*/  ISETP.LT.AND P1, PT, R3, c[0x0][0x17c], !P0 ;  /* 0x00005f0003007a0c */ /* 0x004fe20004721270 */
[----:B------:R-:W-:Y:S02]  /*4ea90*/  IMAD R3, R28, 0x2, R12 ;  /* 0x000000021c037824 */ /* 0x000fe400078e020c */
[----:B------:R-:W2:Y:S03]  /*4eaa0*/  LDL.LU R12, [R1+0x125c] ;  /* 0x00125c00010c7983 */ /* 0x000ea60000300800 */
[C---:B-1----:R-:W-:Y:S01]  /*4eab0*/  LEA R4, P6, R3.reuse, R0, 0x1 ;  /* 0x0000000003047211 */ /* 0x042fe200078c08ff */
[----:B------:R-:W4:Y:S03]  /*4eac0*/  LDL.LU R13, [R1+0x126c] ;  /* 0x00126c00010d7983 */ /* 0x000f260000300800 */
[----:B------:R-:W-:-:S05]  /*4ead0*/  LEA.HI.X.SX32 R5, R3, R2, 0x1, P6 ;  /* 0x0000000203057211 */ /* 0x000fca00030f0eff */
[----:B------:R0:W-:Y:S01]  /*4eae0*/  @P4 STG.E.U16 [R4.64], R18 ;  /* 0x0000001204004986 */ /* 0x0001e2000c10150a */
[----:B---3--:R-:W-:-:S03]  /*4eaf0*/  ISETP.LT.AND P4, PT, R17, c[0x0][0x17c], !P0 ;  /* 0x00005f0011007a0c */ /* 0x008fc60004781270 */
[----:B------:R-:W3:Y:S04]  /*4eb00*/  LDL.LU R17, [R1+0x1270] ;  /* 0x0012700001117983 */ /* 0x000ee80000300800 */
        /* <DEDUP_REMOVED lines=9> */
[----:B------:R-:W-:Y:S02]  /*4eba0*/  LEA.HI.X.SX32 R9, R12, R2, 0x1, P6 ;  /* 0x000000020c097211 */ /* 0x000fe400030f0eff */
[----:B------:R-:W-:-:S03]  /*4ebb0*/  LEA R4, P6, R3, R0, 0x1 ;  /* 0x0000000003047211 */ /* 0x000fc600078c08ff */
[----:B------:R0:W-:Y:S01]  /*4ebc0*/  @P3 STG.E.U16 [R8.64], R22 ;  /* 0x0000001608003986 */ /* 0x0001e2000c10150a */
[----:B-----5:R-:W-:Y:S02]  /*4ebd0*/  ISETP.LT.AND P3, PT, R5, c[0x0][0x17c], !P0 ;  /* 0x00005f0005007a0c */ /* 0x020fe40004761270 */
[----:B------:R-:W-:-:S05]  /*4ebe0*/  LEA.HI.X.SX32 R5, R3, R2, 0x1, P6 ;  /* 0x0000000203057211 */ /* 0x000fca00030f0eff */
[----:B------:R1:W-:Y:S01]  /*4ebf0*/  @P1 STG.E.U16 [R4.64], R10 ;  /* 0x0000000a04001986 */ /* 0x0003e2000c10150a */
[----:B----4-:R-:W-:-:S03]  /*4ec00*/  ISETP.LT.AND P1, PT, R13, c[0x0][0x17c], !P0 ;  /* 0x00005f000d007a0c */ /* 0x010fc60004721270 */
[----:B------:R-:W2:Y:S01]  /*4ec10*/  LDL.LU R13, [R1+0x1278] ;  /* 0x00127800010d7983 */ /* 0x000ea20000300800 */
[----:B------:R-:W-:-:S05]  /*4ec20*/  IMAD R12, R28, 0x2, R3 ;  /* 0x000000021c0c7824 */ /* 0x000fca00078e0203 */
[----:B0-----:R-:W-:Y:S01]  /*4ec30*/  LEA R8, P6, R12, R0, 0x1 ;  /* 0x000000000c087211 */ /* 0x001fe200078c08ff */
[----:B------:R-:W-:-:S03]  /*4ec40*/  IMAD R3, R28, 0x2, R12 ;  /* 0x000000021c037824 */ /* 0x000fc600078e020c */
[----:B------:R-:W-:Y:S02]  /*4ec50*/  LEA.HI.X.SX32 R9, R12, R2, 0x1, P6 ;  /* 0x000000020c097211 */ /* 0x000fe400030f0eff */
[----:B-1----:R-:W-:-:S03]  /*4ec60*/  LEA R4, P6, R3, R0, 0x1 ;  /* 0x0000000003047211 */ /* 0x002fc600078c08ff */
[----:B------:R0:W-:Y:S01]  /*4ec70*/  @P2 STG.E.U16 [R8.64], R6 ;  /* 0x0000000608002986 */ /* 0x0001e2000c10150a */
[----:B------:R-:W-:Y:S02]  /*4ec80*/  LEA.HI.X.SX32 R5, R3, R2, 0x1, P6 ;  /* 0x0000000203057211 */ /* 0x000fe400030f0eff */
[----:B------:R-:W-:Y:S01]  /*4ec90*/  PRMT R10, R7, 0x7632, R10 ;  /* 0x00007632070a7816 */ /* 0x000fe2000000000a */
[C---:B0-----:R-:W-:Y:S01]  /*4eca0*/  IMAD R9, R28.reuse, 0x2, R3 ;  /* 0x000000021c097824 */ /* 0x041fe200078e0203 */
[----:B------:R-:W-:Y:S02]  /*4ecb0*/  PRMT R6, R11, 0x7632, R6 ;  /* 0x000076320b067816 */ /* 0x000fe40000000006 */
[----:B------:R-:W4:Y:S02]  /*4ecc0*/  LDL.LU R11, [R1+0x1398] ;  /* 0x00139800010b7983 */ /* 0x000f240000300800 */
[----:B------:R-:W-:Y:S01]  /*4ecd0*/  LEA R8, P6, R9, R0, 0x1 ;  /* 0x0000000009087211 */ /* 0x000fe200078c08ff */
[----:B------:R-:W-:-:S03]  /*4ece0*/  IMAD R3, R28, 0x2, R9 ;  /* 0x000000021c037824 */ /* 0x000fc600078e0209 */
[----:B------:R-:W-:Y:S01]  /*4ecf0*/  LEA.HI.X.SX32 R9, R9, R2, 0x1, P6 ;  /* 0x0000000209097211 */ /* 0x000fe200030f0eff */
[----:B------:R0:W-:Y:S01]  /*4ed00*/  @P5 STG.E.U16 [R4.64], R6 ;  /* 0x0000000604005986 */ /* 0x0001e2000c10150a */
[----:B---3--:R-:W-:Y:S02]  /*4ed10*/  ISETP.LT.AND P2, PT, R17, c[0x0][0x17c], !P0 ;  /* 0x00005f0011007a0c */ /* 0x008fe40004741270 */
[----:B------:R-:W-:Y:S01]  /*4ed20*/  ISETP.LT.AND P5, PT, R16, c[0x0][0x17c], !P0 ;  /* 0x00005f0010007a0c */ /* 0x000fe200047a1270 */
[----:B------:R-:W3:Y:S04]  /*4ed30*/  LDL.LU R17, [R1+0x127c] ;  /* 0x00127c0001117983 */ /* 0x000ee80000300800 */
[----:B------:R-:W5:Y:S04]  /*4ed40*/  LDL.LU R16, [R1+0x1280] ;  /* 0x0012800001107983 */ /* 0x000f680000300800 */
[----:B------:R1:W-:Y:S04]  /*4ed50*/  @P4 STG.E.U16 [R8.64], R10 ;  /* 0x0000000a08004986 */ /* 0x0003e8000c10150a */
[----:B------:R-:W4:Y:S01]  /*4ed60*/  LDL.LU R7, [R1+0x1394] ;  /* 0x0013940001077983 */ /* 0x000f220000300800 */
[----:B--2---:R-:W-:-:S03]  /*4ed70*/  ISETP.LT.AND P4, PT, R13, c[0x0][0x17c], !P0 ;  /* 0x00005f000d007a0c */ /* 0x004fc60004781270 */
[----:B------:R-:W2:Y:S01]  /*4ed80*/  LDL.LU R13, [R1+0x1284] ;  /* 0x00128400010d7983 */ /* 0x000ea20000300800 */
[----:B0-----:R-:W-:Y:S01]  /*4ed90*/  LEA R4, P6, R3, R0, 0x1 ;  /* 0x0000000003047211 */ /* 0x001fe200078c08ff */
[----:B------:R-:W-:Y:S01]  /*4eda0*/  IMAD R12, R28, 0x2, R3 ;  /* 0x000000021c0c7824 */ /* 0x000fe200078e0203 */
[----:B------:R-:W-:Y:S02]  /*4edb0*/  PRMT R6, R21, 0x7632, R6 ;  /* 0x0000763215067816 */ /* 0x000fe40000000006 */
[----:B------:R-:W-:Y:S02]  /*4edc0*/  LEA.HI.X.SX32 R5, R3, R2, 0x1, P6 ;  /* 0x0000000203057211 */ /* 0x000fe400030f0eff */
[----:B-1----:R-:W-:-:S03]  /*4edd0*/  LEA R8, P6, R12, R0, 0x1 ;  /* 0x000000000c087211 */ /* 0x002fc600078c08ff */
[----:B------:R0:W-:Y:S01]  /*4ede0*/  @P3 STG.E.U16 [R4.64], R6 ;  /* 0x0000000604003986 */ /* 0x0001e2000c10150a */
[----:B------:R-:W-:Y:S02]  /*4edf0*/  LEA.HI.X.SX32 R9, R12, R2, 0x1, P6 ;  /* 0x000000020c097211 */ /* 0x000fe400030f0eff */
[----:B------:R-:W-:Y:S01]  /*4ee00*/  PRMT R10, R27, 0x7632, R10 ;  /* 0x000076321b0a7816 */ /* 0x000fe2000000000a */
[----:B0-----:R-:W-:Y:S01]  /*4ee10*/  IMAD R5, R28, 0x2, R12 ;  /* 0x000000021c057824 */ /* 0x001fe200078e020c */
[----:B------:R-:W-:-:S04]  /*4ee20*/  PRMT R6, R26, 0x7632, R6 ;  /* 0x000076321a067816 */ /* 0x000fc80000000006 */
[----:B------:R-:W-:Y:S01]  /*4ee30*/  LEA R4, P6, R5, R0, 0x1 ;  /* 0x0000000005047211 */ /* 0x000fe200078c08ff */
[----:B------:R-:W-:-:S03]  /*4ee40*/  IMAD R3, R28, 0x2, R5 ;  /* 0x000000021c037824 */ /* 0x000fc600078e0205 */
[----:B------:R-:W-:Y:S01]  /*4ee50*/  LEA.HI.X.SX32 R5, R5, R2, 0x1, P6 ;  /* 0x0000000205057211 */ /* 0x000fe200030f0eff */
[----:B------:R0:W-:Y:S04]  /*4ee60*/  @P1 STG.E.U16 [R8.64], R6 ;  /* 0x0000000608001986 */ /* 0x0001e8000c10150a */
[----:B------:R1:W-:Y:S01]  /*4ee70*/  @P2 STG.E.U16 [R4.64], R10 ;  /* 0x0000000a04002986 */ /* 0x0003e2000c10150a */
[----:B---3--:R-:W-:-:S03]  /*4ee80*/  ISETP.LT.AND P3, PT, R17, c[0x0][0x17c], !P0 ;  /* 0x00005f0011007a0c */ /* 0x008fc60004761270 */
[----:B------:R-:W3:Y:S01]  /*4ee90*/  LDL.LU R17, [R1+0x1288] ;  /* 0x0012880001117983 */ /* 0x000ee20000300800 */
[----:B-----5:R-:W-:-:S03]  /*4eea0*/  ISETP.LT.AND P1, PT, R16, c[0x0][0x17c], !P0 ;  /* 0x00005f0010007a0c */ /* 0x020fc60004721270 */
[----:B------:R-:W5:Y:S04]  /*4eeb0*/  LDL.LU R16, [R1+0x128c] ;  /* 0x00128c0001107983 */ /* 0x000f680000300800 */
[----:B------:R-:W3:Y:S01]  /*4eec0*/  LDL.LU R21, [R1+0x1290] ;  /* 0x0012900001157983 */ /* 0x000ee20000300800 */
[----:B--2---:R-:W-:-:S03]  /*4eed0*/  ISETP.LT.AND P2, PT, R13, c[0x0][0x17c], !P0 ;  /* 0x00005f000d007a0c */ /* 0x004fc60004741270 */
[----:B------:R-:W2:Y:S01]  /*4eee0*/  LDL.LU R13, [R1+0x1294] ;  /* 0x00129400010d7983 */ /* 0x000ea20000300800 */
[C---:B0-----:R-:W-:Y:S01]  /*4eef0*/  LEA R8, P6, R3.reuse, R0, 0x1 ;  /* 0x0000000003087211 */ /* 0x041fe200078c08ff */
[----:B------:R-:W-:Y:S01]  /*4ef00*/  IMAD R12, R28, 0x2, R3 ;  /* 0x000000021c0c7824 */ /* 0x000fe200078e0203 */
[----:B------:R-:W-:Y:S02]  /*4ef10*/  PRMT R6, R24, 0x7632, R6 ;  /* 0x0000763218067816 */ /* 0x000fe40000000006 */
[----:B------:R-:W-:Y:S01]  /*4ef20*/  LEA.HI.X.SX32 R9, R3, R2, 0x1, P6 ;  /* 0x0000000203097211 */ /* 0x000fe200030f0eff */
[----:B------:R-:W-:Y:S01]  /*4ef30*/  IMAD R3, R28, 0x2, R12 ;  /* 0x000000021c037824 */ /* 0x000fe200078e020c */
[----:B-1----:R-:W-:-:S03]  /*4ef40*/  LEA R4, P6, R12, R0, 0x1 ;  /* 0x000000000c047211 */ /* 0x002fc600078c08ff */
[----:B------:R0:W-:Y:S01]  /*4ef50*/  @P5 STG.E.U16 [R8.64], R6 ;  /* 0x0000000608005986 */ /* 0x0001e2000c10150a */
[----:B------:R-:W-:Y:S01]  /*4ef60*/  LEA.HI.X.SX32 R5, R12, R2, 0x1, P6 ;  /* 0x000000020c057211 */ /* 0x000fe200030f0eff */
[----:B------:R-:W-:Y:S01]  /*4ef70*/  IMAD R12, R28, 0x2, R3 ;  /* 0x000000021c0c7824 */ /* 0x000fe200078e0203 */
[----:B------:R-:W-:Y:S02]  /*4ef80*/  PRMT R10, R25, 0x7632, R10 ;  /* 0x00007632190a7816 */ /* 0x000fe4000000000a */
[----:B0-----:R-:W-:Y:S02]  /*4ef90*/  PRMT R6, R20, 0x7632, R6 ;  /* 0x0000763214067816 */ /* 0x001fe40000000006 */
[C---:B------:R-:W-:Y:S01]  /*4efa0*/  LEA R8, P6, R3.reuse, R0, 0x1 ;  /* 0x0000000003087211 */ /* 0x040fe200078c08ff */
[----:B------:R-:W4:Y:S03]  /*4efb0*/  LDL.LU R20, [R1+0x1298] ;  /* 0x0012980001147983 */ /* 0x000f260000300800 */
[----:B------:R-:W-:Y:S01]  /*4efc0*/  LEA.HI.X.SX32 R9, R3, R2, 0x1, P6 ;  /* 0x0000000203097211 */ /* 0x000fe200030f0eff */
[----:B------:R0:W-:Y:S04]  /*4efd0*/  @P4 STG.E.U16 [R4.64], R6 ;  /* 0x0000000604004986 */ /* 0x0001e8000c10150a */
[----:B------:R-:W-:Y:S01]  /*4efe0*/  @P3 STG.E.U16 [R8.64], R10 ;  /* 0x0000000a08003986 */ /* 0x000fe2000c10150a */
[----:B0-----:R-:W-:-:S02]  /*4eff0*/  LEA R4, P6, R12, R0, 0x1 ;  /* 0x000000000c047211 */ /* 0x001fc400078c08ff */
[----:B------:R-:W-:Y:S02]  /*4f000*/  PRMT R6, R29, 0x7632, R6 ;  /* 0x000076321d067816 */ /* 0x000fe40000000006 */
[----:B------:R-:W-:Y:S02]  /*4f010*/  LEA.HI.X.SX32 R5, R12, R2, 0x1, P6 ;  /* 0x000000020c057211 */ /* 0x000fe400030f0eff */
[----:B---3--:R-:W-:Y:S02]  /*4f020*/  ISETP.LT.AND P5, PT, R17, c[0x0][0x17c], !P0 ;  /* 0x00005f0011007a0c */ /* 0x008fe400047a1270 */
[----:B------:R-:W3:Y:S01]  /*4f030*/  LDL.LU R17, [R1+0x129c] ;  /* 0x00129c0001117983 */ /* 0x000ee20000300800 */
[----:B-----5:R-:W-:-:S03]  /*4f040*/  ISETP.LT.AND P4, PT, R16, c[0x0][0x17c], !P0 ;  /* 0x00005f0010007a0c */ /* 0x020fc60004781270 */
[----:B------:R0:W-:Y:S04]  /*4f050*/  @P1 STG.E.U16 [R4.64], R6 ;  /* 0x0000000604001986 */ /* 0x0001e8000c10150a */
[----:B------:R-:W5:Y:S01]  /*4f060*/  LDL.LU R16, [R1+0x12a0] ;  /* 0x0012a00001107983 */ /* 0x000f620000300800 */
[----:B--2---:R-:W-:-:S03]  /*4f070*/  ISETP.LT.AND P1, PT, R13, c[0x0][0x17c], !P0 ;  /* 0x00005f000d007a0c */ /* 0x004fc60004721270 */
[----:B------:R-:W2:Y:S01]  /*4f080*/  LDL.LU R13, [R1+0x12a4] ;  /* 0x0012a400010d7983 */ /* 0x000ea20000300800 */
[----:B------:R-:W-:Y:S01]  /*4f090*/  IMAD R3, R28, 0x2, R12 ;  /* 0x000000021c037824 */ /* 0x000fe200078e020c */
[----:B0-----:R-:W-:Y:S02]  /*4f0a0*/  PRMT R6, R6, 0x7632, R6 ;  /* 0x0000763206067816 */ /* 0x001fe40000000006 */
[----:B------:R-:W-:Y:S01]  /*4f0b0*/  PRMT R10, R10, 0x7632, R10 ;  /* 0x000076320a0a7816 */ /* 0x000fe2000000000a */
[C---:B------:R-:W-:Y:S01]  /*4f0c0*/  IMAD R5, R28.reuse, 0x2, R3 ;  /* 0x000000021c057824 */ /* 0x040fe200078e0203 */
[C---:B------:R-:W-:Y:S01]  /*4f0d0*/  LEA R8, P6, R3.reuse, R0, 0x1 ;  /* 0x0000000003087211 */ /* 0x040fe200078c08ff */
[----:B------:R-:W2:Y:S03]  /*4f0e0*/  LDL.LU R24, [R1+0x12a8] ;  /* 0x0012a80001187983 */ /* 0x000ea60000300800 */
[----:B------:R-:W-:Y:S01]  /*4f0f0*/  LEA.HI.X.SX32 R9, R3, R2, 0x1, P6 ;  /* 0x0000000203097211 */ /* 0x000fe200030f0eff */
[----:B------:R-:W-:Y:S01]  /*4f100*/  IMAD R3, R28, 0x2, R5 ;  /* 0x000000021c037824 */ /* 0x000fe200078e0205 */
[----:B------:R-:W-:-:S03]  /*4f110*/  LEA R4, P6, R5, R0, 0x1 ;  /* 0x0000000005047211 */ /* 0x000fc600078c08ff */
[----:B------:R0:W-:Y:S01]  /*4f120*/  @P2 STG.E.U16 [R8.64], R6 ;  /* 0x0000000608002986 */ /* 0x0001e2000c10150a */
[----:B------:R-:W-:Y:S02]  /*4f130*/  LEA.HI.X.SX32 R5, R5, R2, 0x1, P6 ;  /* 0x0000000205057211 */ /* 0x000fe400030f0eff */
[----:B------:R-:W-:Y:S02]  /*4f140*/  ISETP.LT.AND P3, PT, R21, c[0x0][0x17c], !P0 ;  /* 0x00005f0015007a0c */ /* 0x000fe40004761270 */
[----:B------:R-:W-:Y:S01]  /*4f150*/  PRMT R14, R14, 0x7632, R14 ;  /* 0x000076320e0e7816 */ /* 0x000fe2000000000e */
[----:B------:R1:W-:Y:S01]  /*4f160*/  @P5 STG.E.U16 [R4.64], R10 ;  /* 0x0000000a04005986 */ /* 0x0003e2000c10150a */
[C---:B0-----:R-:W-:Y:S01]  /*4f170*/  IMAD R6, R28.reuse, 0x2, R3 ;  /* 0x000000021c067824 */ /* 0x041fe200078e0203 */
[C---:B------:R-:W-:Y:S02]  /*4f180*/  LEA R8, P6, R3.reuse, R0, 0x1 ;  /* 0x0000000003087211 */ /* 0x040fe400078c08ff */
[----:B------:R-:W2:Y:S02]  /*4f190*/  LDL.LU R21, [R1+0x12ac] ;  /* 0x0012ac0001157983 */ /* 0x000ea40000300800 */
[----:B------:R-:W-:Y:S01]  /*4f1a0*/  LEA.HI.X.SX32 R9, R3, R2, 0x1, P6 ;  /* 0x0000000203097211 */ /* 0x000fe200030f0eff */
[----:B------:R-:W-:Y:S01]  /*4f1b0*/  IMAD R3, R28, 0x2, R6 ;  /* 0x000000021c037824 */ /* 0x000fe200078e0206 */
[----:B-1----:R-:W-:-:S03]  /*4f1c0*/  LEA R4, P6, R6, R0, 0x1 ;  /* 0x0000000006047211 */ /* 0x002fc600078c08ff */
[----:B------:R0:W-:Y:S01]  /*4f1d0*/  @P4 STG.E.U16 [R8.64], R14 ;  /* 0x0000000e08004986 */ /* 0x0001e2000c10150a */
[----:B------:R-:W-:Y:S02]  /*4f1e0*/  LEA.HI.X.SX32 R5, R6, R2, 0x1, P6 ;  /* 0x0000000206057211 */ /* 0x000fe400030f0eff */
[----:B------:R-:W-:Y:S02]  /*4f1f0*/  PRMT R18, R18, 0x7632, R18 ;  /* 0x0000763212127816 */ /* 0x000fe40000000012 */
[----:B------:R-:W-:Y:S02]  /*4f200*/  PRMT R22, R22, 0x7632, R22 ;  /* 0x0000763216167816 */ /* 0x000fe40000000016 */
[----:B----4-:R-:W-:Y:S02]  /*4f210*/  ISETP.LT.AND P2, PT, R20, c[0x0][0x17c], !P0 ;  /* 0x00005f0014007a0c */ /* 0x010fe40004741270 */
[----:B0-----:R-:W-:Y:S01]  /*4f220*/  LEA R8, P6, R3, R0, 0x1 ;  /* 0x0000000003087211 */ /* 0x001fe200078c08ff */
[----:B------:R-:W4:Y:S01]  /*4f230*/  LDL.LU R14, [R1+0x4c] ;  /* 0x00004c00010e7983 */ /* 0x000f220000300800 */
[----:B---3--:R-:W-:-:S02]  /*4f240*/  ISETP.LT.AND P5, PT, R17, c[0x0][0x17c], !P0 ;  /* 0x00005f0011007a0c */ /* 0x008fc400047a1270 */
[----:B------:R-:W-:Y:S01]  /*4f250*/  LEA.HI.X.SX32 R9, R3, R2, 0x1, P6 ;  /* 0x0000000203097211 */ /* 0x000fe200030f0eff */
[----:B------:R-:W3:Y:S01]  /*4f260*/  LDL.LU R20, [R1+0x12b0] ;  /* 0x0012b00001147983 */ /* 0x000ee20000300800 */
[----:B-----5:R-:W-:-:S03]  /*4f270*/  ISETP.LT.AND P4, PT, R16, c[0x0][0x17c], !P0 ;  /* 0x00005f0010007a0c */ /* 0x020fc60004781270 */
[----:B------:R-:W5:Y:S04]  /*4f280*/  LDL.LU R17, [R1+0x7c] ;  /* 0x00007c0001117983 */ /* 0x000f680000300800 */
[----:B------:R-:W-:Y:S04]  /*4f290*/  @P3 STG.E.U16 [R4.64], R18 ;  /* 0x0000001204003986 */ /* 0x000fe8000c10150a */
[----:B------:R-:W3:Y:S04]  /*4f2a0*/  LDL.LU R16, [R1+0x1c] ;  /* 0x00001c0001107983 */ /* 0x000ee80000300800 */
[----:B------:R0:W-:Y:S01]  /*4f2b0*/  @P1 STG.E.U16 [R8.64], R22 ;  /* 0x0000001608001986 */ /* 0x0001e2000c10150a */
[----:B--2---:R-:W-:-:S03]  /*4f2c0*/  ISETP.LT.AND P3, PT, R13, c[0x0][0x17c], !P0 ;  /* 0x00005f000d007a0c */ /* 0x004fc60004761270 */
[----:B------:R-:W2:Y:S04]  /*4f2d0*/  LDL.LU R13, [R1+0xac] ;  /* 0x0000ac00010d7983 */ /* 0x000ea80000300800 */
[----:B0-----:R-:W2:Y:S01]  /*4f2e0*/  LDL.LU R22, [R1+0x6c] ;  /* 0x00006c0001167983 */ /* 0x001ea20000300800 */
[----:B------:R-:W-:-:S03]  /*4f2f0*/  IMAD R6, R28, 0x2, R3 ;  /* 0x000000021c067824 */ /* 0x000fc600078e0203 */
[----:B------:R-:W3:Y:S02]  /*4f300*/  LDL.LU R18, [R1+0x12b4] ;  /* 0x0012b40001127983 */ /* 0x000ee40000300800 */
[C---:B------:R-:W-:Y:S02]  /*4f310*/  LEA R4, P6, R6.reuse, R0, 0x1 ;  /* 0x0000000006047211 */ /* 0x040fe400078c08ff */
[----:B------:R-:W3:Y:S02]  /*4f320*/  LDL.LU R26, [R1+0x9c] ;  /* 0x00009c00011a7983 */ /* 0x000ee40000300800 */
[----:B------:R-:W-:Y:S01]  /*4f330*/  LEA.HI.X.SX32 R5, R6, R2, 0x1, P6 ;  /* 0x0000000206057211 */ /* 0x000fe200030f0eff */
[----:B------:R-:W-:-:S04]  /*4f340*/  IMAD R3, R28, 0x2, R6 ;  /* 0x000000021c037824 */ /* 0x000fc800078e0206 */
[----:B------:R-:W-:Y:S01]  /*4f350*/  IMAD R6, R28, 0x2, R3 ;  /* 0x000000021c067824 */ /* 0x000fe200078e0203 */
[----:B------:R-:W-:Y:S01]  /*4f360*/  LEA R8, P6, R3, R0, 0x1 ;  /* 0x0000000003087211 */ /* 0x000fe200078c08ff */
[----:B--2---:R0:W-:Y:S01]  /*4f370*/  @P2 STG.E.U16 [R4.64], R22 ;  /* 0x0000001604002986 */ /* 0x0041e2000c10150a */
[----:B------:R-:W-:-:S03]  /*4f380*/  ISETP.LT.AND P2, PT, R21, c[0x0][0x17c], !P0 ;  /* 0x00005f0015007a0c */ /* 0x000fc60004741270 */
[----:B------:R-:W2:Y:S01]  /*4f390*/  LDL.LU R21, [R1+0x12b8] ;  /* 0x0012b80001157983 */ /* 0x000ea20000300800 */
[----:B------:R-:W-:Y:S01]  /*4f3a0*/  LEA.HI.X.SX32 R9, R3, R2, 0x1, P6 ;  /* 0x0000000203097211 */ /* 0x000fe200030f0eff */
[----:B------:R-:W-:Y:S01]  /*4f3b0*/  IMAD R3, R28, 0x2, R6 ;  /* 0x000000021c037824 */ /* 0x000fe200078e0206 */
[----:B------:R-:W-:Y:S01]  /*4f3c0*/  ISETP.LT.AND P1, PT, R24, c[0x0][0x17c], !P0 ;  /* 0x00005f0018007a0c */ /* 0x000fe20004721270 */
[----:B------:R-:W2:Y:S01]  /*4f3d0*/  LDL.LU R27, [R1+0x8c] ;  /* 0x00008c00011b7983 */ /* 0x000ea20000300800 */
[----:B0-----:R-:W-:-:S03]  /*4f3e0*/  LEA R4, P6, R6, R0, 0x1 ;  /* 0x0000000006047211 */ /* 0x001fc600078c08ff */
[----:B----4-:R0:W-:Y:S01]  /*4f3f0*/  @P5 STG.E.U16 [R8.64], R14 ;  /* 0x0000000e08005986 */ /* 0x0101e2000c10150a */
[----:B------:R-:W-:Y:S01]  /*4f400*/  LEA.HI.X.SX32 R5, R6, R2, 0x1, P6 ;  /* 0x0000000206057211 */ /* 0x000fe200030f0eff */
[----:B------:R-:W-:Y:S02]  /*4f410*/  IMAD R6, R28, 0x2, R3 ;  /* 0x000000021c067824 */ /* 0x000fe400078e0203 */
[----:B------:R-:W4:Y:S01]  /*4f420*/  LDL.LU R24, [R1+0xc] ;  /* 0x00000c0001187983 */ /* 0x000f220000300800 */
[----:B0-----:R-:W-:-:S03]  /*4f430*/  LEA R8, P6, R3, R0, 0x1 ;  /* 0x0000000003087211 */ /* 0x001fc600078c08ff */
[----:B-----5:R0:W-:Y:S01]  /*4f440*/  @P4 STG.E.U16 [R4.64], R17 ;  /* 0x0000001104004986 */ /* 0x0201e2000c10150a */
[----:B------:R-:W-:Y:S01]  /*4f450*/  LEA.HI.X.SX32 R9, R3, R2, 0x1, P6 ;  /* 0x0000000203097211 */ /* 0x000fe200030f0eff */
[----:B------:R-:W-:Y:S02]  /*4f460*/  IMAD R3, R28, 0x2, R6 ;  /* 0x000000021c037824 */ /* 0x000fe400078e0206 */
[----:B------:R-:W5:Y:S01]  /*4f470*/  LDL.LU R25, [R1+0x5c] ;  /* 0x00005c0001197983 */ /* 0x000f620000300800 */
[----:B---3--:R-:W-:Y:S02]  /*4f480*/  ISETP.LT.AND P4, PT, R18, c[0x0][0x17c], !P0 ;  /* 0x00005f0012007a0c */ /* 0x008fe40004781270 */
[----:B0-----:R-:W-:Y:S01]  /*4f490*/  LEA R4, P6, R6, R0, 0x1 ;  /* 0x0000000006047211 */ /* 0x001fe200078c08ff */
[----:B------:R0:W-:Y:S01]  /*4f4a0*/  @P3 STG.E.U16 [R8.64], R16 ;  /* 0x0000001008003986 */ /* 0x0001e2000c10150a */
[----:B------:R-:W-:Y:S02]  /*4f4b0*/  ISETP.LT.AND P5, PT, R20, c[0x0][0x17c], !P0 ;  /* 0x00005f0014007a0c */ /* 0x000fe400047a1270 */
[----:B------:R-:W-:Y:S01]  /*4f4c0*/  LEA.HI.X.SX32 R5, R6, R2, 0x1, P6 ;  /* 0x0000000206057211 */ /* 0x000fe200030f0eff */
[----:B------:R-:W3:Y:S01]  /*4f4d0*/  LDL.LU R18, [R1+0x12c0] ;  /* 0x0012c00001127983 */ /* 0x000ee20000300800 */
[----:B------:R-:W-:-:S03]  /*4f4e0*/  IMAD R6, R28, 0x2, R3 ;  /* 0x000000021c067824 */ /* 0x000fc600078e0203 */
[----:B------:R-:W4:Y:S01]  /*4f4f0*/  LDL.LU R20, [R1+0x3c] ;  /* 0x00003c0001147983 */ /* 0x000f220000300800 */
[----:B0-----:R-:W-:-:S04]  /*4f500*/  LEA R8, P6, R3, R0, 0x1 ;  /* 0x0000000003087211 */ /* 0x001fc800078c08ff */
        /* <DEDUP_REMOVED lines=23> */
[----:B----4-:R0:W-:Y:S02]  /*4f680*/  @P4 STG.E.U16 [R8.64], R24 ;  /* 0x0000001808004986 */ /* 0x0101e4000c10150a */
[----:B0-----:R-:W-:-:S04]  /*4f690*/  LEA R8, P6, R3, R0, 0x1 ;  /* 0x0000000003087211 */ /* 0x001fc800078c08ff */
[----:B------:R-:W-:Y:S02]  /*4f6a0*/  LEA.HI.X.SX32 R9, R3, R2, 0x1, P6 ;  /* 0x0000000203097211 */ /* 0x000fe400030f0eff */
[----:B--2---:R-:W-:Y:S01]  /*4f6b0*/  ISETP.LT.AND P4, PT, R6, c[0x0][0x17c], !P0 ;  /* 0x00005f0006007a0c */ /* 0x004fe20004781270 */
[----:B------:R-:W-:Y:S02]  /*4f6c0*/  IMAD R6, R28, 0x2, R3 ;  /* 0x000000021c067824 */ /* 0x000fe400078e0203 */
[----:B------:R-:W2:Y:S04]  /*4f6d0*/  LDL.LU R3, [R1+0x12cc] ;  /* 0x0012cc0001037983 */ /* 0x000ea80000300800 */
[----:B-----5:R0:W-:Y:S04]  /*4f6e0*/  @P3 STG.E.U16 [R4.64], R25 ;  /* 0x0000001904003986 */ /* 0x0201e8000c10150a */
[----:B------:R1:W-:Y:S01]  /*4f6f0*/  @P1 STG.E.U16 [R8.64], R20 ;  /* 0x0000001408001986 */ /* 0x0003e2000c10150a */
[----:B0-----:R-:W-:-:S04]  /*4f700*/  LEA R4, P6, R6, R0, 0x1 ;  /* 0x0000000006047211 */ /* 0x001fc800078c08ff */
[----:B------:R-:W-:Y:S02]  /*4f710*/  LEA.HI.X.SX32 R5, R6, R2, 0x1, P6 ;  /* 0x0000000206057211 */ /* 0x000fe400030f0eff */
[----:B---3--:R-:W-:Y:S02]  /*4f720*/  ISETP.LT.AND P1, PT, R18, c[0x0][0x17c], !P0 ;  /* 0x00005f0012007a0c */ /* 0x008fe40004721270 */
[----:B------:R-:W3:Y:S04]  /*4f730*/  LDL.LU R18, [R1+0x12e4] ;  /* 0x0012e40001127983 */ /* 0x000ee80000300800 */
[----:B------:R0:W-:Y:S01]  /*4f740*/  @P2 STG.E.U16 [R4.64], R29 ;  /* 0x0000001d04002986 */ /* 0x0001e2000c10150a */
[----:B------:R-:W-:-:S03]  /*4f750*/  ISETP.LT.AND P2, PT, R21, c[0x0][0x17c], !P0 ;  /* 0x00005f0015007a0c */ /* 0x000fc60004741270 */
[----:B------:R-:W4:Y:S01]  /*4f760*/  LDL.LU R21, [R1+0x12e0] ;  /* 0x0012e00001157983 */ /* 0x000f220000300800 */
        /* <DEDUP_REMOVED lines=14> */
[----:B---3--:R-:W-:Y:S02]  /*4f850*/  ISETP.LT.AND P3, PT, R18, c[0x0][0x17c], !P0 ;  /* 0x00005f0012007a0c */ /* 0x008fe40004761270 */
[----:B------:R-:W-:Y:S02]  /*4f860*/  PRMT R10, R14, 0x7632, R10 ;  /* 0x000076320e0a7816 */ /* 0x000fe4000000000a */
[----:B--2---:R-:W-:Y:S01]  /*4f870*/  ISETP.LT.AND P5, PT, R6, c[0x0][0x17c], !P0 ;  /* 0x00005f0006007a0c */ /* 0x004fe200047a1270 */
[----:B------:R-:W-:Y:S02]  /*4f880*/  IMAD R6, R28, 0x2, R3 ;  /* 0x000000021c067824 */ /* 0x000fe400078e0203 */
[----:B------:R-:W2:Y:S03]  /*4f890*/  LDL.LU R3, [R1+0x12dc] ;  /* 0x0012dc0001037983 */ /* 0x000ea60000300800 */
[C---:B-1----:R-:W-:Y:S01]  /*4f8a0*/  LEA R4, P6, R6.reuse, R0, 0x1 ;  /* 0x0000000006047211 */ /* 0x042fe200078c08ff */
[----:B------:R-:W3:Y:S03]  /*4f8b0*/  LDL.LU R18, [R1+0x12ec] ;  /* 0x0012ec0001127983 */ /* 0x000ee60000300800 */
[----:B------:R-:W-:-:S05]  /*4f8c0*/  LEA.HI.X.SX32 R5, R6, R2, 0x1, P6 ;  /* 0x0000000206057211 */ /* 0x000fca00030f0eff */
[----:B------:R0:W-:Y:S01]  /*4f8d0*/  @P1 STG.E.U16 [R4.64], R19 ;  /* 0x0000001304001986 */ /* 0x0001e2000c10150a */
[----:B----4-:R-:W-:-:S03]  /*4f8e0*/  ISETP.LT.AND P1, PT, R21, c[0x0][0x17c], !P0 ;  /* 0x00005f0015007a0c */ /* 0x010fc60004721270 */
[----:B------:R-:W4:Y:S04]  /*4f8f0*/  LDL.LU R21, [R1+0x12f0] ;  /* 0x0012f00001157983 */ /* 0x000f280000300800 */
[----:B0-----:R-:W5:Y:S04]  /*4f900*/  LDL.LU R5, [R1+0x12e8] ;  /* 0x0012e80001057983 */ /* 0x001f680000300800 */
[----:B------:R-:W3:Y:S01]  /*4f910*/  LDL.LU R14, [R1+0x12f4] ;  /* 0x0012f400010e7983 */ /* 0x000ee20000300800 */
[----:B------:R-:W-:Y:S02]  /*4f920*/  PRMT R7, R22, 0x7632, R7 ;  /* 0x0000763216077816 */ /* 0x000fe40000000007 */
[----:B------:R-:W-:-:S02]  /*4f930*/  PRMT R11, R17, 0x7632, R11 ;  /* 0x00007632110b7816 */ /* 0x000fc4000000000b */
[----:B------:R-:W-:Y:S02]  /*4f940*/  PRMT R12, R16, 0x7632, R12 ;  /* 0x00007632100c7816 */ /* 0x000fe4000000000c */
        /* <DEDUP_REMOVED lines=9> */
[----:B------:R-:W-:Y:S01]  /*4f9e0*/  LEA.HI.X.SX32 R5, R6, R2, 0x1, P6 ;  /* 0x0000000206057211 */ /* 0x000fe200030f0eff */
[----:B------:R-:W-:Y:S01]  /*4f9f0*/  IMAD R6, R28, 0x2, R3 ;  /* 0x000000021c067824 */ /* 0x000fe200078e0203 */
[----:B0-----:R-:W-:-:S03]  /*4fa00*/  LEA R8, P6, R3, R0, 0x1 ;  /* 0x0000000003087211 */ /* 0x001fc600078c08ff */
[----:B------:R0:W-:Y:S01]  /*4fa10*/  @P5 STG.E.U16 [R4.64], R7 ;  /* 0x0000000704005986 */ /* 0x0001e2000c10150a */
[----:B------:R-:W-:Y:S02]  /*4fa20*/  LEA.HI.X.SX32 R9, R3, R2, 0x1, P6 ;  /* 0x0000000203097211 */ /* 0x000fe400030f0eff */
[----:B---3--:R-:W-:Y:S02]  /*4fa30*/  ISETP.LT.AND P5, PT, R18, c[0x0][0x17c], !P0 ;  /* 0x00005f0012007a0c */ /* 0x008fe400047a1270 */
[----:B------:R-:W2:Y:S01]  /*4fa40*/  LDL.LU R18, [R1+0x12f8] ;  /* 0x0012f80001127983 */ /* 0x000ea20000300800 */
[----:B0-----:R-:W-:-:S03]  /*4fa50*/  LEA R4, P6, R6, R0, 0x1 ;  /* 0x0000000006047211 */ /* 0x001fc600078c08ff */
[----:B------:R0:W-:Y:S01]  /*4fa60*/  @P4 STG.E.U16 [R8.64], R10 ;  /* 0x0000000a08004986 */ /* 0x0001e2000c10150a */
[----:B------:R-:W-:-:S03]  /*4fa70*/  LEA.HI.X.SX32 R5, R6, R2, 0x1, P6 ;  /* 0x0000000206057211 */ /* 0x000fc600030f0eff */
[----:B------:R-:W3:Y:S04]  /*4fa80*/  LDL.LU R17, [R1+0x12fc] ;  /* 0x0012fc0001117983 */ /* 0x000ee80000300800 */
[----:B------:R1:W-:Y:S01]  /*4fa90*/  @P3 STG.E.U16 [R4.64], R11 ;  /* 0x0000000b04003986 */ /* 0x0003e2000c10150a */
[----:B------:R-:W-:-:S03]  /*4faa0*/  ISETP.LT.AND P3, PT, R14, c[0x0][0x17c], !P0 ;  /* 0x00005f000e007a0c */ /* 0x000fc60004761270 */
[----:B------:R-:W5:Y:S04]  /*4fab0*/  LDL.LU R16, [R1+0x1300] ;  /* 0x0013000001107983 */ /* 0x000f680000300800 */
[----:B------:R-:W3:Y:S01]  /*4fac0*/  LDL.LU R14, [R1+0x1308] ;  /* 0x00130800010e7983 */ /* 0x000ee20000300800 */
[----:B------:R-:W-:-:S04]  /*4fad0*/  IMAD R3, R28, 0x2, R6 ;  /* 0x000000021c037824 */ /* 0x000fc800078e0206 */
[----:B------:R-:W-:Y:S01]  /*4fae0*/  IMAD R6, R28, 0x2, R3 ;  /* 0x000000021c067824 */ /* 0x000fe200078e0203 */
[----:B0-----:R-:W-:-:S04]  /*4faf0*/  LEA R8, P6, R3, R0, 0x1 ;  /* 0x0000000003087211 */ /* 0x001fc800078c08ff */
[----:B------:R-:W-:Y:S01]  /*4fb00*/  LEA.HI.X.SX32 R9, R3, R2, 0x1, P6 ;  /* 0x0000000203097211 */ /* 0x000fe200030f0eff */
[----:B------:R-:W-:Y:S01]  /*4fb10*/  IMAD R3, R28, 0x2, R6 ;  /* 0x000000021c037824 */ /* 0x000fe200078e0206 */
[----:B-1----:R-:W-:-:S03]  /*4fb20*/  LEA R4, P6, R6, R0, 0x1 ;  /* 0x0000000006047211 */ /* 0x002fc600078c08ff */
[----:B------:R0:W-:Y:S01]  /*4fb30*/  @P1 STG.E.U16 [R8.64], R12 ;  /* 0x0000000c08001986 */ /* 0x0001e2000c10150a */
[----:B------:R-:W-:Y:S02]  /*4fb40*/  LEA.HI.X.SX32 R5, R6, R2, 0x1, P6 ;  /* 0x0000000206057211 */ /* 0x000fe400030f0eff */
[----:B------:R-:W-:Y:S01]  /*4fb50*/  PRMT R6, R13, 0x7632, R6 ;  /* 0x000076320d067816 */ /* 0x000fe20000000006 */
[----:B------:R-:W-:Y:S01]  /*4fb60*/  IMAD R13, R28, 0x2, R3 ;  /* 0x000000021c0d7824 */ /* 0x000fe200078e0203 */
[----:B----4-:R-:W-:-:S03]  /*4fb70*/  ISETP.LT.AND P4, PT, R21, c[0x0][0x17c], !P0 ;  /* 0x00005f0015007a0c */ /* 0x010fc60004781270 */
[----:B------:R1:W-:Y:S01]  /*4fb80*/  @P2 STG.E.U16 [R4.64], R6 ;  /* 0x0000000604002986 */ /* 0x0003e2000c10150a */
[----:B0-----:R-:W-:-:S03]  /*4fb90*/  LEA R8, P6, R3, R0, 0x1 ;  /* 0x0000000003087211 */ /* 0x001fc600078c08ff */
[----:B------:R-:W4:Y:S01]  /*4fba0*/  LDL.LU R12, [R1+0x130c] ;  /* 0x00130c00010c7983 */ /* 0x000f220000300800 */
[----:B------:R-:W-:-:S03]  /*4fbb0*/  LEA.HI.X.SX32 R9, R3, R2, 0x1, P6 ;  /* 0x0000000203097211 */ /* 0x000fc600030f0eff */
[----:B------:R-:W4:Y:S01]  /*4fbc0*/  LDL.LU R22, [R1+0x1310] ;  /* 0x0013100001167983 */ /* 0x000f220000300800 */
[C---:B-1----:R-:W-:Y:S02]  /*4fbd0*/  LEA R4, P6, R13.reuse, R0, 0x1 ;  /* 0x000000000d047211 */ /* 0x042fe400078c08ff */
[----:B------:R-:W-:Y:S02]  /*4fbe0*/  PRMT R7, R26, 0x7632, R7 ;  /* 0x000076321a077816 */ /* 0x000fe40000000007 */
[----:B------:R-:W-:Y:S02]  /*4fbf0*/  LEA.HI.X.SX32 R5, R13, R2, 0x1, P6 ;  /* 0x000000020d057211 */ /* 0x000fe400030f0eff */
[----:B------:R-:W-:Y:S01]  /*4fc00*/  PRMT R10, R27, 0x7632, R10 ;  /* 0x000076321b0a7816 */ /* 0x000fe2000000000a */
[----:B------:R0:W-:Y:S04]  /*4fc10*/  @P5 STG.E.U16 [R8.64], R7 ;  /* 0x0000000708005986 */ /* 0x0001e8000c10150a */
[----:B------:R1:W-:Y:S01]  /*4fc20*/  @P4 STG.E.U16 [R4.64], R10 ;  /* 0x0000000a04004986 */ /* 0x0003e2000c10150a */
[----:B--2---:R-:W-:-:S03]  /*4fc30*/  ISETP.LT.AND P1, PT, R18, c[0x0][0x17c], !P0 ;  /* 0x00005f0012007a0c */ /* 0x004fc60004721270 */
[----:B------:R-:W2:Y:S01]  /*4fc40*/  LDL.LU R18, [R1+0x1314] ;  /* 0x0013140001127983 */ /* 0x000ea20000300800 */
[----:B---3--:R-:W-:-:S03]  /*4fc50*/  ISETP.LT.AND P4, PT, R14, c[0x0][0x17c], !P0 ;  /* 0x00005f000e007a0c */ /* 0x008fc60004781270 */
[----:B------:R-:W3:Y:S01]  /*4fc60*/  LDL.LU R14, [R1+0x1304] ;  /* 0x00130400010e7983 */ /* 0x000ee20000300800 */
[----:B------:R-:W-:-:S04]  /*4fc70*/  IMAD R3, R28, 0x2, R13 ;  /* 0x000000021c037824 */ /* 0x000fc800078e020d */
[----:B------:R-:W-:Y:S01]  /*4fc80*/  IMAD R13, R28, 0x2, R3 ;  /* 0x000000021c0d7824 */ /* 0x000fe200078e0203 */
[----:B0-----:R-:W-:-:S03]  /*4fc90*/  LEA R8, P6, R3, R0, 0x1 ;  /* 0x0000000003087211 */ /* 0x001fc600078c08ff */
[C---:B------:R-:W-:Y:S01]  /*4fca0*/  IMAD R21, R28.reuse, 0x2, R13 ;  /* 0x000000021c157824 */ /* 0x040fe200078e020d */
[----:B------:R-:W-:Y:S02]  /*4fcb0*/  LEA.HI.X.SX32 R9, R3, R2, 0x1, P6 ;  /* 0x0000000203097211 */ /* 0x000fe400030f0eff */
[C---:B-1----:R-:W-:Y:S01]  /*4fcc0*/  LEA R4, P6, R13.reuse, R0, 0x1 ;  /* 0x000000000d047211 */ /* 0x042fe200078c08ff */
[----:B------:R-:W-:Y:S01]  /*4fcd0*/  IMAD R3, R28, 0x2, R21 ;  /* 0x000000021c037824 */ /* 0x000fe200078e0215 */
[----:B------:R-:W-:Y:S02]  /*4fce0*/  PRMT R11, R24, 0x7632, R11 ;  /* 0x00007632180b7816 */ /* 0x000fe4000000000b */
[----:B------:R-:W-:Y:S01]  /*4fcf0*/  LEA.HI.X.SX32 R5, R13, R2, 0x1, P6 ;  /* 0x000000020d057211 */ /* 0x000fe200030f0eff */
[C---:B------:R-:W-:Y:S01]  /*4fd00*/  IMAD R13, R28.reuse, 0x2, R3 ;  /* 0x000000021c0d7824 */ /* 0x040fe200078e0203 */
[----:B------:R-:W-:Y:S01]  /*4fd10*/  ISETP.LT.AND P2, PT, R17, c[0x0][0x17c], !P0 ;  /* 0x00005f0011007a0c */ /* 0x000fe20004741270 */
[----:B------:R0:W-:Y:S01]  /*4fd20*/  @P3 STG.E.U16 [R8.64], R11 ;  /* 0x0000000b08003986 */ /* 0x0001e2000c10150a */
[----:B------:R-:W-:Y:S01]  /*4fd30*/  PRMT R6, R25, 0x7632, R6 ;  /* 0x0000763219067816 */ /* 0x000fe20000000006 */
[----:B------:R-:W-:Y:S01]  /*4fd40*/  IMAD R17, R28, 0x2, R13 ;  /* 0x000000021c117824 */ /* 0x000fe200078e020d */
[----:B------:R-:W-:-:S02]  /*4fd50*/  PRMT R7, R20, 0x7632, R7 ;  /* 0x0000763214077816 */ /* 0x000fc40000000007 */
[C---:B0-----:R-:W-:Y:S01]  /*4fd60*/  LEA R8, P6, R21.reuse, R0, 0x1 ;  /* 0x0000000015087211 */ /* 0x041fe200078c08ff */
[----:B------:R0:W-:Y:S03]  /*4fd70*/  @P1 STG.E.U16 [R4.64], R6 ;  /* 0x0000000604001986 */ /* 0x0001e6000c10150a */
[----:B------:R-:W-:Y:S01]  /*4fd80*/  LEA.HI.X.SX32 R9, R21, R2, 0x1, P6 ;  /* 0x0000000215097211 */ /* 0x000fe200030f0eff */
[----:B------:R-:W-:-:S04]  /*4fd90*/  IMAD R21, R28, 0x2, R17 ;  /* 0x000000021c157824 */ /* 0x000fc800078e0211 */
[C---:B------:R-:W-:Y:S01]  /*4fda0*/  IMAD R25, R28.reuse, 0x2, R21 ;  /* 0x000000021c197824 */ /* 0x040fe200078e0215 */
[C---:B0-----:R-:W-:Y:S01]  /*4fdb0*/  LEA R4, P1, R3.reuse, R0, 0x1 ;  /* 0x0000000003047211 */ /* 0x041fe200078208ff */
[----:B------:R0:W-:Y:S03]  /*4fdc0*/  @P2 STG.E.U16 [R8.64], R7 ;  /* 0x0000000708002986 */ /* 0x0001e6000c10150a */
[----:B------:R-:W-:Y:S01]  /*4fdd0*/  LEA.HI.X.SX32 R5, R3, R2, 0x1, P1 ;  /* 0x0000000203057211 */ /* 0x000fe200008f0eff */
[----:B------:R-:W-:Y:S01]  /*4fde0*/  IMAD R3, R28, 0x2, R25 ;  /* 0x000000021c037824 */ /* 0x000fe200078e0219 */
[----:B----4-:R-:W-:Y:S02]  /*4fdf0*/  ISETP.LT.AND P3, PT, R12, c[0x0][0x17c], !P0 ;  /* 0x00005f000c007a0c */ /* 0x010fe40004761270 */
[----:B-----5:R-:W-:Y:S02]  /*4fe00*/  ISETP.LT.AND P5, PT, R16, c[0x0][0x17c], !P0 ;  /* 0x00005f0010007a0c */ /* 0x020fe400047a1270 */
[----:B0-----:R-:W-:-:S02]  /*4fe10*/  LEA R8, P1, R17, R0, 0x1 ;  /* 0x0000000011087211 */ /* 0x001fc400078208ff */
[-C--:B------:R-:W-:Y:S02]  /*4fe20*/  LEA R12, P2, R13, R0.reuse, 0x1 ;  /* 0x000000000d0c7211 */ /* 0x080fe400078408ff */
[----:B------:R-:W-:Y:S02]  /*4fe30*/  LEA R20, P6, R21, R0, 0x1 ;  /* 0x0000000015147211 */ /* 0x000fe400078c08ff */
[----:B------:R-:W-:Y:S02]  /*4fe40*/  LEA.HI.X.SX32 R9, R17, R2, 0x1, P1 ;  /* 0x0000000211097211 */ /* 0x000fe400008f0eff */
[----:B------:R-:W-:Y:S02]  /*4fe50*/  LEA R16, P1, R3, R0, 0x1 ;  /* 0x0000000003107211 */ /* 0x000fe400078208ff */
[-C--:B------:R-:W-:Y:S02]  /*4fe60*/  LEA.HI.X.SX32 R13, R13, R2.reuse, 0x1, P2 ;  /* 0x000000020d0d7211 */ /* 0x080fe400010f0eff */
[----:B------:R-:W-:-:S02]  /*4fe70*/  LEA.HI.X.SX32 R21, R21, R2, 0x1, P6 ;  /* 0x0000000215157211 */ /* 0x000fc400030f0eff */
[----:B------:R-:W-:Y:S02]  /*4fe80*/  ISETP.LT.AND P2, PT, R22, c[0x0][0x17c], !P0 ;  /* 0x00005f0016007a0c */ /* 0x000fe40004741270 */
[----:B------:R-:W-:Y:S02]  /*4fe90*/  LEA R24, P6, R25, R0, 0x1 ;  /* 0x0000000019187211 */ /* 0x000fe400078c08ff */
[-C--:B------:R-:W-:Y:S02]  /*4fea0*/  LEA.HI.X.SX32 R17, R3, R2.reuse, 0x1, P1 ;  /* 0x0000000203117211 */ /* 0x080fe400008f0eff */
[----:B------:R-:W-:Y:S02]  /*4feb0*/  LEA.HI.X.SX32 R25, R25, R2, 0x1, P6 ;  /* 0x0000000219197211 */ /* 0x000fe400030f0eff */
[----:B------:R-:W-:Y:S02]  /*4fec0*/  PRMT R2, R29, 0x7632, R2 ;  /* 0x000076321d027816 */ /* 0x000fe40000000002 */
[----:B------:R-:W-:-:S02]  /*4fed0*/  PRMT R6, R7, 0x7632, R6 ;  /* 0x0000763207067816 */ /* 0x000fc40000000006 */
[----:B------:R-:W-:Y:S02]  /*4fee0*/  PRMT R11, R11, 0x7632, R11 ;  /* 0x000076320b0b7816 */ /* 0x000fe4000000000b */
[----:B------:R-:W-:Y:S01]  /*4fef0*/  PRMT R10, R15, 0x7632, R10 ;  /* 0x000076320f0a7816 */ /* 0x000fe2000000000a */
[----:B------:R0:W-:Y:S01]  /*4ff00*/  @P5 STG.E.U16 [R4.64], R2 ;  /* 0x0000000204005986 */ /* 0x0001e2000c10150a */
[----:B------:R-:W-:-:S03]  /*4ff10*/  PRMT R19, R19, 0x7632, R19 ;  /* 0x0000763213137816 */ /* 0x000fc60000000013 */
[----:B------:R0:W-:Y:S04]  /*4ff20*/  @P4 STG.E.U16 [R12.64], R6 ;  /* 0x000000060c004986 */ /* 0x0001e8000c10150a */
[----:B------:R0:W-:Y:S04]  /*4ff30*/  @P3 STG.E.U16 [R8.64], R11 ;  /* 0x0000000b08003986 */ /* 0x0001e8000c10150a */
[----:B------:R0:W-:Y:S01]  /*4ff40*/  @P2 STG.E.U16 [R20.64], R10 ;  /* 0x0000000a14002986 */ /* 0x0001e2000c10150a */
[----:B--2---:R-:W-:Y:S02]  /*4ff50*/  ISETP.LT.AND P1, PT, R18, c[0x0][0x17c], !P0 ;  /* 0x00005f0012007a0c */ /* 0x004fe40004721270 */
[----:B---3--:R-:W-:-:S11]  /*4ff60*/  ISETP.LT.AND P0, PT, R14, c[0x0][0x17c], !P0 ;  /* 0x00005f000e007a0c */ /* 0x008fd60004701270 */
[----:B------:R0:W-:Y:S02]  /*4ff70*/  @P1 STG.E.U16 [R24.64], R19 ;  /* 0x0000001318001986 */ /* 0x0001e4000c10150a */
[----:B------:R-:W-:Y:S05]  /*4ff80*/  @!P0 EXIT ;  /* 0x000000000000894d */ /* 0x000fea0003800000 */
[----:B0-----:R-:W-:-:S05]  /*4ff90*/  PRMT R8, R23, 0x7632, R8 ;  /* 0x0000763217087816 */ /* 0x001fca0000000008 */
[----:B------:R-:W-:Y:S01]  /*4ffa0*/  STG.E.U16 [R16.64], R8 ;  /* 0x0000000810007986 */ /* 0x000fe2000c10150a */
[----:B------:R-:W-:Y:S05]  /*4ffb0*/  EXIT ;  /* 0x000000000000794d */ /* 0x000fea0003800000 */
.L_x_4:
[----:B------:R-:W-:-:S00]  /*4ffc0*/  BRA `(.L_x_4) ;  /* 0xfffffff000007947 */ /* 0x000fc0000383ffff */
[----:B------:R-:W-:-:S00]  /*4ffd0*/  NOP ;  /* 0x0000000000007918 */ /* 0x000fc00000000000 */
        /* <DEDUP_REMOVED lines=10> */
.L_x_5:


//--------------------- .nv.shared.matmul_kernel  --------------------------
	.section	.nv.shared.matmul_kernel,"aw",@nobits
	.sectionflags	@""
	.align	16
